	.target	sm_100a

	.elftype	@"ET_EXEC"


//--------------------- .note.nv.tkinfo           --------------------------
	.section	.note.nv.tkinfo,"",@"SHT_NOTE"
	.sectionflags	@"SHF_NOTE_NV_TKINFO"
	.tkinfo
        /*0018*/ 	.word	0x00000002
        /*0030*/ 	.string	""
        /*0030*/ 	.string	"ptxas"
        /*0030*/ 	.string	"Cuda compilation tools, release 13.0, V13.0.88"
        /*0030*/ 	.string	"Build cuda_13.0.r13.0/compiler.36424714_0"
        /*0030*/ 	.string	"-arch sm_100a -m 64 "



//--------------------- .note.nv.cuinfo           --------------------------
	.section	.note.nv.cuinfo,"",@"SHT_NOTE"
	.sectionflags	@"SHF_NOTE_NV_CUINFO"
        /*0018*/ 	.short	0x0002
        /*001a*/ 	.short	0x0064
        /*001c*/ 	.short	0x0082
	.zero		2


//--------------------- .nv.info                  --------------------------
	.section	.nv.info,"",@"SHT_CUDA_INFO"
	.align	4


	//----- nvinfo : EIATTR_REGCOUNT
	.align		4
        /*0000*/ 	.byte	0x04, 0x2f
        /*0002*/ 	.short	(.L_29 - .L_28)
	.align		4
.L_28:
        /*0004*/ 	.word	index@(_Z16q4_matmul_kernelILb0ELb1ELb1EEvPK6__halfPKjPS0_S2_S4_iiiiiS4_b)
        /*0008*/ 	.word	0x00000020


	//----- nvinfo : EIATTR_FRAME_SIZE
	.align		4
.L_29:
        /*000c*/ 	.byte	0x04, 0x11
        /*000e*/ 	.short	(.L_31 - .L_30)
	.align		4
.L_30:
        /*0010*/ 	.word	index@(_Z16q4_matmul_kernelILb0ELb1ELb1EEvPK6__halfPKjPS0_S2_S4_iiiiiS4_b)
        /*0014*/ 	.word	0x00000000


	//----- nvinfo : EIATTR_REGCOUNT
	.align		4
.L_31:
        /*0018*/ 	.byte	0x04, 0x2f
        /*001a*/ 	.short	(.L_33 - .L_32)
	.align		4
.L_32:
        /*001c*/ 	.word	index@(_Z16q4_matmul_kernelILb0ELb1ELb0EEvPK6__halfPKjPS0_S2_S4_iiiiiS4_b)
        /*0020*/ 	.word	0x00000020


	//----- nvinfo : EIATTR_FRAME_SIZE
	.align		4
.L_33:
        /*0024*/ 	.byte	0x04, 0x11
        /*0026*/ 	.short	(.L_35 - .L_34)
	.align		4
.L_34:
        /*0028*/ 	.word	index@(_Z16q4_matmul_kernelILb0ELb1ELb0EEvPK6__halfPKjPS0_S2_S4_iiiiiS4_b)
        /*002c*/ 	.word	0x00000000


	//----- nvinfo : EIATTR_REGCOUNT
	.align		4
.L_35:
        /*0030*/ 	.byte	0x04, 0x2f
        /*0032*/ 	.short	(.L_37 - .L_36)
	.align		4
.L_36:
        /*0034*/ 	.word	index@(_Z16q4_matmul_kernelILb0ELb0ELb1EEvPK6__halfPKjPS0_S2_S4_iiiiiS4_b)
        /*0038*/ 	.word	0x00000028


	//----- nvinfo : EIATTR_FRAME_SIZE
	.align		4
.L_37:
        /*003c*/ 	.byte	0x04, 0x11
        /*003e*/ 	.short	(.L_39 - .L_38)
	.align		4
.L_38:
        /*0040*/ 	.word	index@(_Z16q4_matmul_kernelILb0ELb0ELb1EEvPK6__halfPKjPS0_S2_S4_iiiiiS4_b)
        /*0044*/ 	.word	0x00000000


	//----- nvinfo : EIATTR_REGCOUNT
	.align		4
.L_39:
        /*0048*/ 	.byte	0x04, 0x2f
        /*004a*/ 	.short	(.L_41 - .L_40)
	.align		4
.L_40:
        /*004c*/ 	.word	index@(_Z16q4_matmul_kernelILb0ELb0ELb0EEvPK6__halfPKjPS0_S2_S4_iiiiiS4_b)
        /*0050*/ 	.word	0x00000020


	//----- nvinfo : EIATTR_FRAME_SIZE
	.align		4
.L_41:
        /*0054*/ 	.byte	0x04, 0x11
        /*0056*/ 	.short	(.L_43 - .L_42)
	.align		4
.L_42:
        /*0058*/ 	.word	index@(_Z16q4_matmul_kernelILb0ELb0ELb0EEvPK6__halfPKjPS0_S2_S4_iiiiiS4_b)
        /*005c*/ 	.word	0x00000000


	//----- nvinfo : EIATTR_REGCOUNT
	.align		4
.L_43:
        /*0060*/ 	.byte	0x04, 0x2f
        /*0062*/ 	.short	(.L_45 - .L_44)
	.align		4
.L_44:
        /*0064*/ 	.word	index@(_Z16q4_matmul_kernelILb1ELb1ELb1EEvPK6__halfPKjPS0_S2_S4_iiiiiS4_b)
        /*0068*/ 	.word	0x00000020


	//----- nvinfo : EIATTR_FRAME_SIZE
	.align		4
.L_45:
        /*006c*/ 	.byte	0x04, 0x11
        /*006e*/ 	.short	(.L_47 - .L_46)
	.align		4
.L_46:
        /*0070*/ 	.word	index@(_Z16q4_matmul_kernelILb1ELb1ELb1EEvPK6__halfPKjPS0_S2_S4_iiiiiS4_b)
        /*0074*/ 	.word	0x00000000


	//----- nvinfo : EIATTR_REGCOUNT
	.align		4
.L_47:
        /*0078*/ 	.byte	0x04, 0x2f
        /*007a*/ 	.short	(.L_49 - .L_48)
	.align		4
.L_48:
        /*007c*/ 	.word	index@(_Z16q4_matmul_kernelILb1ELb1ELb0EEvPK6__halfPKjPS0_S2_S4_iiiiiS4_b)
        /*0080*/ 	.word	0x00000020


	//----- nvinfo : EIATTR_FRAME_SIZE
	.align		4
.L_49:
        /*0084*/ 	.byte	0x04, 0x11
        /*0086*/ 	.short	(.L_51 - .L_50)
	.align		4
.L_50:
        /*0088*/ 	.word	index@(_Z16q4_matmul_kernelILb1ELb1ELb0EEvPK6__halfPKjPS0_S2_S4_iiiiiS4_b)
        /*008c*/ 	.word	0x00000000


	//----- nvinfo : EIATTR_REGCOUNT
	.align		4
.L_51:
        /*0090*/ 	.byte	0x04, 0x2f
        /*0092*/ 	.short	(.L_53 - .L_52)
	.align		4
.L_52:
        /*0094*/ 	.word	index@(_Z16q4_matmul_kernelILb1ELb0ELb1EEvPK6__halfPKjPS0_S2_S4_iiiiiS4_b)
        /*0098*/ 	.word	0x00000020


	//----- nvinfo : EIATTR_FRAME_SIZE
	.align		4
.L_53:
        /*009c*/ 	.byte	0x04, 0x11
        /*009e*/ 	.short	(.L_55 - .L_54)
	.align		4
.L_54:
        /*00a0*/ 	.word	index@(_Z16q4_matmul_kernelILb1ELb0ELb1EEvPK6__halfPKjPS0_S2_S4_iiiiiS4_b)
        /*00a4*/ 	.word	0x00000000


	//----- nvinfo : EIATTR_REGCOUNT
	.align		4
.L_55:
        /*00a8*/ 	.byte	0x04, 0x2f
        /*00aa*/ 	.short	(.L_57 - .L_56)
	.align		4
.L_56:
        /*00ac*/ 	.word	index@(_Z16q4_matmul_kernelILb1ELb0ELb0EEvPK6__halfPKjPS0_S2_S4_iiiiiS4_b)
        /*00b0*/ 	.word	0x00000020


	//----- nvinfo : EIATTR_FRAME_SIZE
	.align		4
.L_57:
        /*00b4*/ 	.byte	0x04, 0x11
        /*00b6*/ 	.short	(.L_59 - .L_58)
	.align		4
.L_58:
        /*00b8*/ 	.word	index@(_Z16q4_matmul_kernelILb1ELb0ELb0EEvPK6__halfPKjPS0_S2_S4_iiiiiS4_b)
        /*00bc*/ 	.word	0x00000000


	//----- nvinfo : EIATTR_MIN_STACK_SIZE
	.align		4
.L_59:
        /*00c0*/ 	.byte	0x04, 0x12
        /*00c2*/ 	.short	(.L_61 - .L_60)
	.align		4
.L_60:
        /*00c4*/ 	.word	index@(_Z16q4_matmul_kernelILb1ELb0ELb0EEvPK6__halfPKjPS0_S2_S4_iiiiiS4_b)
        /*00c8*/ 	.word	0x00000000


	//----- nvinfo : EIATTR_MIN_STACK_SIZE
	.align		4
.L_61:
        /*00cc*/ 	.byte	0x04, 0x12
        /*00ce*/ 	.short	(.L_63 - .L_62)
	.align		4
.L_62:
        /*00d0*/ 	.word	index@(_Z16q4_matmul_kernelILb1ELb0ELb1EEvPK6__halfPKjPS0_S2_S4_iiiiiS4_b)
        /*00d4*/ 	.word	0x00000000


	//----- nvinfo : EIATTR_MIN_STACK_SIZE
	.align		4
.L_63:
        /*00d8*/ 	.byte	0x04, 0x12
        /*00da*/ 	.short	(.L_65 - .L_64)
	.align		4
.L_64:
        /*00dc*/ 	.word	index@(_Z16q4_matmul_kernelILb1ELb1ELb0EEvPK6__halfPKjPS0_S2_S4_iiiiiS4_b)
        /*00e0*/ 	.word	0x00000000


	//----- nvinfo : EIATTR_MIN_STACK_SIZE
	.align		4
.L_65:
        /*00e4*/ 	.byte	0x04, 0x12
        /*00e6*/ 	.short	(.L_67 - .L_66)
	.align		4
.L_66:
        /*00e8*/ 	.word	index@(_Z16q4_matmul_kernelILb1ELb1ELb1EEvPK6__halfPKjPS0_S2_S4_iiiiiS4_b)
        /*00ec*/ 	.word	0x00000000


	//----- nvinfo : EIATTR_MIN_STACK_SIZE
	.align		4
.L_67:
        /*00f0*/ 	.byte	0x04, 0x12
        /*00f2*/ 	.short	(.L_69 - .L_68)
	.align		4
.L_68:
        /*00f4*/ 	.word	index@(_Z16q4_matmul_kernelILb0ELb0ELb0EEvPK6__halfPKjPS0_S2_S4_iiiiiS4_b)
        /*00f8*/ 	.word	0x00000000


	//----- nvinfo : EIATTR_MIN_STACK_SIZE
	.align		4
.L_69:
        /*00fc*/ 	.byte	0x04, 0x12
        /*00fe*/ 	.short	(.L_71 - .L_70)
	.align		4
.L_70:
        /*0100*/ 	.word	index@(_Z16q4_matmul_kernelILb0ELb0ELb1EEvPK6__halfPKjPS0_S2_S4_iiiiiS4_b)
        /*0104*/ 	.word	0x00000000


	//----- nvinfo : EIATTR_MIN_STACK_SIZE
	.align		4
.L_71:
        /*0108*/ 	.byte	0x04, 0x12
        /*010a*/ 	.short	(.L_73 - .L_72)
	.align		4
.L_72:
        /*010c*/ 	.word	index@(_Z16q4_matmul_kernelILb0ELb1ELb0EEvPK6__halfPKjPS0_S2_S4_iiiiiS4_b)
        /*0110*/ 	.word	0x00000000


	//----- nvinfo : EIATTR_MIN_STACK_SIZE
	.align		4
.L_73:
        /*0114*/ 	.byte	0x04, 0x12
        /*0116*/ 	.short	(.L_75 - .L_74)
	.align		4
.L_74:
        /*0118*/ 	.word	index@(_Z16q4_matmul_kernelILb0ELb1ELb1EEvPK6__halfPKjPS0_S2_S4_iiiiiS4_b)
        /*011c*/ 	.word	0x00000000
.L_75:


//--------------------- .nv.compat                --------------------------
	.section	.nv.compat,"",@"SHT_CUDA_COMPAT_INFO"
	.align	4
        /*0000*/ 	.byte	0x02, 0x09, 0x01, 0x00, 0x02, 0x02, 0x01, 0x00, 0x02, 0x05, 0x05, 0x00, 0x03, 0x07, 0x01, 0x01
        /*0010*/ 	.byte	0x02, 0x03, 0x00, 0x00, 0x02, 0x06, 0x01, 0x00, 0x04, 0x0b, 0x08, 0x00, 0x09, 0x00, 0x00, 0x00
        /*0020*/ 	.byte	0x00, 0x00, 0x00, 0x00


//--------------------- .nv.info._Z16q4_matmul_kernelILb1ELb0ELb0EEvPK6__halfPKjPS0_S2_S4_iiiiiS4_b --------------------------
	.section	.nv.info._Z16q4_matmul_kernelILb1ELb0ELb0EEvPK6__halfPKjPS0_S2_S4_iiiiiS4_b,"",@"SHT_CUDA_INFO"
	.sectionflags	@""
	.align	4


	//----- nvinfo : EIATTR_CUDA_API_VERSION
	.align		4
        /*0000*/ 	.byte	0x04, 0x37
        /*0002*/ 	.short	(.L_77 - .L_76)
.L_76:
        /*0004*/ 	.word	0x00000082


	//----- nvinfo : EIATTR_KPARAM_INFO
	.align		4
.L_77:
        /*0008*/ 	.byte	0x04, 0x17
        /*000a*/ 	.short	(.L_79 - .L_78)
.L_78:
        /*000c*/ 	.word	0x00000000
        /*0010*/ 	.short	0x000b
        /*0012*/ 	.short	0x0048
        /*0014*/ 	.byte	0x00, 0xf0, 0x05, 0x00


	//----- nvinfo : EIATTR_KPARAM_INFO
	.align		4
.L_79:
        /*0018*/ 	.byte	0x04, 0x17
        /*001a*/ 	.short	(.L_81 - .L_80)
.L_80:
        /*001c*/ 	.word	0x00000000
        /*0020*/ 	.short	0x000a
        /*0022*/ 	.short	0x0040
        /*0024*/ 	.byte	0x00, 0xf5, 0x21, 0x00


	//----- nvinfo : EIATTR_KPARAM_INFO
	.align		4
.L_81:
        /*0028*/ 	.byte	0x04, 0x17
        /*002a*/ 	.short	(.L_83 - .L_82)
.L_82:
        /*002c*/ 	.word	0x00000000
        /*0030*/ 	.short	0x0009
        /*0032*/ 	.short	0x0038
        /*0034*/ 	.byte	0x00, 0xf0, 0x11, 0x00


	//----- nvinfo : EIATTR_KPARAM_INFO
	.align		4
.L_83:
        /*0038*/ 	.byte	0x04, 0x17
        /*003a*/ 	.short	(.L_85 - .L_84)
.L_84:
        /*003c*/ 	.word	0x00000000
        /*0040*/ 	.short	0x0008
        /*0042*/ 	.short	0x0034
        /*0044*/ 	.byte	0x00, 0xf0, 0x11, 0x00


	//----- nvinfo : EIATTR_KPARAM_INFO
	.align		4
.L_85:
        /*0048*/ 	.byte	0x04, 0x17
        /*004a*/ 	.short	(.L_87 - .L_86)
.L_86:
        /*004c*/ 	.word	0x00000000
        /*0050*/ 	.short	0x0007
        /*0052*/ 	.short	0x0030
        /*0054*/ 	.byte	0x00, 0xf0, 0x11, 0x00


	//----- nvinfo : EIATTR_KPARAM_INFO
	.align		4
.L_87:
        /*0058*/ 	.byte	0x04, 0x17
        /*005a*/ 	.short	(.L_89 - .L_88)
.L_88:
        /*005c*/ 	.word	0x00000000
        /*0060*/ 	.short	0x0006
        /*0062*/ 	.short	0x002c
        /*0064*/ 	.byte	0x00, 0xf0, 0x11, 0x00


	//----- nvinfo : EIATTR_KPARAM_INFO
	.align		4
.L_89:
        /*0068*/ 	.byte	0x04, 0x17
        /*006a*/ 	.short	(.L_91 - .L_90)
.L_90:
        /*006c*/ 	.word	0x00000000
        /*0070*/ 	.short	0x0005
        /*0072*/ 	.short	0x0028
        /*0074*/ 	.byte	0x00, 0xf0, 0x11, 0x00


	//----- nvinfo : EIATTR_KPARAM_INFO
	.align		4
.L_91:
        /*0078*/ 	.byte	0x04, 0x17
        /*007a*/ 	.short	(.L_93 - .L_92)
.L_92:
        /*007c*/ 	.word	0x00000000
        /*0080*/ 	.short	0x0004
        /*0082*/ 	.short	0x0020
        /*0084*/ 	.byte	0x00, 0xf5, 0x21, 0x00


	//----- nvinfo : EIATTR_KPARAM_INFO
	.align		4
.L_93:
        /*0088*/ 	.byte	0x04, 0x17
        /*008a*/ 	.short	(.L_95 - .L_94)
.L_94:
        /*008c*/ 	.word	0x00000000
        /*0090*/ 	.short	0x0003
        /*0092*/ 	.short	0x0018
        /*0094*/ 	.byte	0x00, 0xf5, 0x21, 0x00


	//----- nvinfo : EIATTR_KPARAM_INFO
	.align		4
.L_95:
        /*0098*/ 	.byte	0x04, 0x17
        /*009a*/ 	.short	(.L_97 - .L_96)
.L_96:
        /*009c*/ 	.word	0x00000000
        /*00a0*/ 	.short	0x0002
        /*00a2*/ 	.short	0x0010
        /*00a4*/ 	.byte	0x00, 0xf5, 0x21, 0x00


	//----- nvinfo : EIATTR_KPARAM_INFO
	.align		4
.L_97:
        /*00a8*/ 	.byte	0x04, 0x17
        /*00aa*/ 	.short	(.L_99 - .L_98)
.L_98:
        /*00ac*/ 	.word	0x00000000
        /*00b0*/ 	.short	0x0001
        /*00b2*/ 	.short	0x0008
        /*00b4*/ 	.byte	0x00, 0xf5, 0x21, 0x00


	//----- nvinfo : EIATTR_KPARAM_INFO
	.align		4
.L_99:
        /*00b8*/ 	.byte	0x04, 0x17
        /*00ba*/ 	.short	(.L_101 - .L_100)
.L_100:
        /*00bc*/ 	.word	0x00000000
        /*00c0*/ 	.short	0x0000
        /*00c2*/ 	.short	0x0000
        /*00c4*/ 	.byte	0x00, 0xf5, 0x21, 0x00


	//----- nvinfo : EIATTR_SPARSE_MMA_MASK
	.align		4
.L_101:
        /*00c8*/ 	.byte	0x03, 0x50
        /*00ca*/ 	.short	0x0000


	//----- nvinfo : EIATTR_MAXREG_COUNT
	.align		4
        /*00cc*/ 	.byte	0x03, 0x1b
        /*00ce*/ 	.short	0x00ff


	//----- nvinfo : EIATTR_NUM_BARRIERS
	.align		4
        /*00d0*/ 	.byte	0x02, 0x4c
        /*00d2*/ 	.byte	0x01
	.zero		1


	//----- nvinfo : EIATTR_MERCURY_ISA_VERSION
	.align		4
        /*00d4*/ 	.byte	0x03, 0x5f
        /*00d6*/ 	.short	0x0101


	//----- nvinfo : EIATTR_VRC_CTA_INIT_COUNT
	.align		4
        /*00d8*/ 	.byte	0x02, 0x4a
	.zero		1
	.zero		1


	//----- nvinfo : EIATTR_ATOM16_EMUL_INSTR_REG_MAP
	.align		4
        /*00dc*/ 	.byte	0x04, 0x2e
        /*00de*/ 	.short	(.L_103 - .L_102)


	//   ....[0]....
.L_102:
        /*00e0*/ 	.word	0x000014b0
        /*00e4*/ 	.short	0x0004
        /*00e6*/ 	.short	0x0000


	//   ....[1]....
        /*00e8*/ 	.word	0x00001510
        /*00ec*/ 	.short	0x0004
        /*00ee*/ 	.short	0x0000


	//----- nvinfo : EIATTR_EXIT_INSTR_OFFSETS
	.align		4
.L_103:
        /*00f0*/ 	.byte	0x04, 0x1c
        /*00f2*/ 	.short	(.L_105 - .L_104)


	//   ....[0]....
.L_104:
        /*00f4*/ 	.word	0x00001550


	//----- nvinfo : EIATTR_CRS_STACK_SIZE
	.align		4
.L_105:
        /*00f8*/ 	.byte	0x04, 0x1e
        /*00fa*/ 	.short	(.L_107 - .L_106)
.L_106:
        /*00fc*/ 	.word	0x00000000


	//----- nvinfo : EIATTR_CBANK_PARAM_SIZE
	.align		4
.L_107:
        /*0100*/ 	.byte	0x03, 0x19
        /*0102*/ 	.short	0x0049


	//----- nvinfo : EIATTR_PARAM_CBANK
	.align		4
        /*0104*/ 	.byte	0x04, 0x0a
        /*0106*/ 	.short	(.L_109 - .L_108)
	.align		4
.L_108:
        /*0108*/ 	.word	index@(.nv.constant0._Z16q4_matmul_kernelILb1ELb0ELb0EEvPK6__halfPKjPS0_S2_S4_iiiiiS4_b)
        /*010c*/ 	.short	0x0380
        /*010e*/ 	.short	0x0049


	//----- nvinfo : EIATTR_SW_WAR
	.align		4
.L_109:
        /*0110*/ 	.byte	0x04, 0x36
        /*0112*/ 	.short	(.L_111 - .L_110)
.L_110:
        /*0114*/ 	.word	0x00000008
.L_111:


//--------------------- .nv.info._Z16q4_matmul_kernelILb1ELb0ELb1EEvPK6__halfPKjPS0_S2_S4_iiiiiS4_b --------------------------
	.section	.nv.info._Z16q4_matmul_kernelILb1ELb0ELb1EEvPK6__halfPKjPS0_S2_S4_iiiiiS4_b,"",@"SHT_CUDA_INFO"
	.sectionflags	@""
	.align	4


	//----- nvinfo : EIATTR_CUDA_API_VERSION
	.align		4
        /*0000*/ 	.byte	0x04, 0x37
        /*0002*/ 	.short	(.L_113 - .L_112)
.L_112:
        /*0004*/ 	.word	0x00000082


	//----- nvinfo : EIATTR_KPARAM_INFO
	.align		4
.L_113:
        /*0008*/ 	.byte	0x04, 0x17
        /*000a*/ 	.short	(.L_115 - .L_114)
.L_114:
        /*000c*/ 	.word	0x00000000
        /*0010*/ 	.short	0x000b
        /*0012*/ 	.short	0x0048
        /*0014*/ 	.byte	0x00, 0xf0, 0x05, 0x00


	//----- nvinfo : EIATTR_KPARAM_INFO
	.align		4
.L_115:
        /*0018*/ 	.byte	0x04, 0x17
        /*001a*/ 	.short	(.L_117 - .L_116)
.L_116:
        /*001c*/ 	.word	0x00000000
        /*0020*/ 	.short	0x000a
        /*0022*/ 	.short	0x0040
        /*0024*/ 	.byte	0x00, 0xf5, 0x21, 0x00


	//----- nvinfo : EIATTR_KPARAM_INFO
	.align		4
.L_117:
        /*0028*/ 	.byte	0x04, 0x17
        /*002a*/ 	.short	(.L_119 - .L_118)
.L_118:
        /*002c*/ 	.word	0x00000000
        /*0030*/ 	.short	0x0009
        /*0032*/ 	.short	0x0038
        /*0034*/ 	.byte	0x00, 0xf0, 0x11, 0x00


	//----- nvinfo : EIATTR_KPARAM_INFO
	.align		4
.L_119:
        /*0038*/ 	.byte	0x04, 0x17
        /*003a*/ 	.short	(.L_121 - .L_120)
.L_120:
        /*003c*/ 	.word	0x00000000
        /*0040*/ 	.short	0x0008
        /*0042*/ 	.short	0x0034
        /*0044*/ 	.byte	0x00, 0xf0, 0x11, 0x00


	//----- nvinfo : EIATTR_KPARAM_INFO
	.align		4
.L_121:
        /*0048*/ 	.byte	0x04, 0x17
        /*004a*/ 	.short	(.L_123 - .L_122)
.L_122:
        /*004c*/ 	.word	0x00000000
        /*0050*/ 	.short	0x0007
        /*0052*/ 	.short	0x0030
        /*0054*/ 	.byte	0x00, 0xf0, 0x11, 0x00


	//----- nvinfo : EIATTR_KPARAM_INFO
	.align		4
.L_123:
        /*0058*/ 	.byte	0x04, 0x17
        /*005a*/ 	.short	(.L_125 - .L_124)
.L_124:
        /*005c*/ 	.word	0x00000000
        /*0060*/ 	.short	0x0006
        /*0062*/ 	.short	0x002c
        /*0064*/ 	.byte	0x00, 0xf0, 0x11, 0x00


	//----- nvinfo : EIATTR_KPARAM_INFO
	.align		4
.L_125:
        /*0068*/ 	.byte	0x04, 0x17
        /*006a*/ 	.short	(.L_127 - .L_126)
.L_126:
        /*006c*/ 	.word	0x00000000
        /*0070*/ 	.short	0x0005
        /*0072*/ 	.short	0x0028
        /*0074*/ 	.byte	0x00, 0xf0, 0x11, 0x00


	//----- nvinfo : EIATTR_KPARAM_INFO
	.align		4
.L_127:
        /*0078*/ 	.byte	0x04, 0x17
        /*007a*/ 	.short	(.L_129 - .L_128)
.L_128:
        /*007c*/ 	.word	0x00000000
        /*0080*/ 	.short	0x0004
        /*0082*/ 	.short	0x0020
        /*0084*/ 	.byte	0x00, 0xf5, 0x21, 0x00


	//----- nvinfo : EIATTR_KPARAM_INFO
	.align		4
.L_129:
        /*0088*/ 	.byte	0x04, 0x17
        /*008a*/ 	.short	(.L_131 - .L_130)
.L_130:
        /*008c*/ 	.word	0x00000000
        /*0090*/ 	.short	0x0003
        /*0092*/ 	.short	0x0018
        /*0094*/ 	.byte	0x00, 0xf5, 0x21, 0x00


	//----- nvinfo : EIATTR_KPARAM_INFO
	.align		4
.L_131:
        /*0098*/ 	.byte	0x04, 0x17
        /*009a*/ 	.short	(.L_133 - .L_132)
.L_132:
        /*009c*/ 	.word	0x00000000
        /*00a0*/ 	.short	0x0002
        /*00a2*/ 	.short	0x0010
        /*00a4*/ 	.byte	0x00, 0xf5, 0x21, 0x00


	//----- nvinfo : EIATTR_KPARAM_INFO
	.align		4
.L_133:
        /*00a8*/ 	.byte	0x04, 0x17
        /*00aa*/ 	.short	(.L_135 - .L_134)
.L_134:
        /*00ac*/ 	.word	0x00000000
        /*00b0*/ 	.short	0x0001
        /*00b2*/ 	.short	0x0008
        /*00b4*/ 	.byte	0x00, 0xf5, 0x21, 0x00


	//----- nvinfo : EIATTR_KPARAM_INFO
	.align		4
.L_135:
        /*00b8*/ 	.byte	0x04, 0x17
        /*00ba*/ 	.short	(.L_137 - .L_136)
.L_136:
        /*00bc*/ 	.word	0x00000000
        /*00c0*/ 	.short	0x0000
        /*00c2*/ 	.short	0x0000
        /*00c4*/ 	.byte	0x00, 0xf5, 0x21, 0x00


	//----- nvinfo : EIATTR_SPARSE_MMA_MASK
	.align		4
.L_137:
        /*00c8*/ 	.byte	0x03, 0x50
        /*00ca*/ 	.short	0x0000


	//----- nvinfo : EIATTR_MAXREG_COUNT
	.align		4
        /*00cc*/ 	.byte	0x03, 0x1b
        /*00ce*/ 	.short	0x00ff


	//----- nvinfo : EIATTR_NUM_BARRIERS
	.align		4
        /*00d0*/ 	.byte	0x02, 0x4c
        /*00d2*/ 	.byte	0x01
	.zero		1


	//----- nvinfo : EIATTR_MERCURY_ISA_VERSION
	.align		4
        /*00d4*/ 	.byte	0x03, 0x5f
        /*00d6*/ 	.short	0x0101


	//----- nvinfo : EIATTR_VRC_CTA_INIT_COUNT
	.align		4
        /*00d8*/ 	.byte	0x02, 0x4a
	.zero		1
	.zero		1


	//----- nvinfo : EIATTR_ATOM16_EMUL_INSTR_REG_MAP
	.align		4
        /*00dc*/ 	.byte	0x04, 0x2e
        /*00de*/ 	.short	(.L_139 - .L_138)


	//   ....[0]....
.L_138:
        /*00e0*/ 	.word	0x000019a0
        /*00e4*/ 	.short	0x0004
        /*00e6*/ 	.short	0x0000


	//   ....[1]....
        /*00e8*/ 	.word	0x00001a00
        /*00ec*/ 	.short	0x0004
        /*00ee*/ 	.short	0x0000


	//----- nvinfo : EIATTR_EXIT_INSTR_OFFSETS
	.align		4
.L_139:
        /*00f0*/ 	.byte	0x04, 0x1c
        /*00f2*/ 	.short	(.L_141 - .L_140)


	//   ....[0]....
.L_140:
        /*00f4*/ 	.word	0x00001a40


	//----- nvinfo : EIATTR_CRS_STACK_SIZE
	.align		4
.L_141:
        /*00f8*/ 	.byte	0x04, 0x1e
        /*00fa*/ 	.short	(.L_143 - .L_142)
.L_142:
        /*00fc*/ 	.word	0x00000000


	//----- nvinfo : EIATTR_CBANK_PARAM_SIZE
	.align		4
.L_143:
        /*0100*/ 	.byte	0x03, 0x19
        /*0102*/ 	.short	0x0049


	//----- nvinfo : EIATTR_PARAM_CBANK
	.align		4
        /*0104*/ 	.byte	0x04, 0x0a
        /*0106*/ 	.short	(.L_145 - .L_144)
	.align		4
.L_144:
        /*0108*/ 	.word	index@(.nv.constant0._Z16q4_matmul_kernelILb1ELb0ELb1EEvPK6__halfPKjPS0_S2_S4_iiiiiS4_b)
        /*010c*/ 	.short	0x0380
        /*010e*/ 	.short	0x0049


	//----- nvinfo : EIATTR_SW_WAR
	.align		4
.L_145:
        /*0110*/ 	.byte	0x04, 0x36
        /*0112*/ 	.short	(.L_147 - .L_146)
.L_146:
        /*0114*/ 	.word	0x00000008
.L_147:


//--------------------- .nv.info._Z16q4_matmul_kernelILb1ELb1ELb0EEvPK6__halfPKjPS0_S2_S4_iiiiiS4_b --------------------------
	.section	.nv.info._Z16q4_matmul_kernelILb1ELb1ELb0EEvPK6__halfPKjPS0_S2_S4_iiiiiS4_b,"",@"SHT_CUDA_INFO"
	.sectionflags	@""
	.align	4


	//----- nvinfo : EIATTR_CUDA_API_VERSION
	.align		4
        /*0000*/ 	.byte	0x04, 0x37
        /*0002*/ 	.short	(.L_149 - .L_148)
.L_148:
        /*0004*/ 	.word	0x00000082


	//----- nvinfo : EIATTR_KPARAM_INFO
	.align		4
.L_149:
        /*0008*/ 	.byte	0x04, 0x17
        /*000a*/ 	.short	(.L_151 - .L_150)
.L_150:
        /*000c*/ 	.word	0x00000000
        /*0010*/ 	.short	0x000b
        /*0012*/ 	.short	0x0048
        /*0014*/ 	.byte	0x00, 0xf0, 0x05, 0x00


	//----- nvinfo : EIATTR_KPARAM_INFO
	.align		4
.L_151:
        /*0018*/ 	.byte	0x04, 0x17
        /*001a*/ 	.short	(.L_153 - .L_152)
.L_152:
        /*001c*/ 	.word	0x00000000
        /*0020*/ 	.short	0x000a
        /*0022*/ 	.short	0x0040
        /*0024*/ 	.byte	0x00, 0xf5, 0x21, 0x00


	//----- nvinfo : EIATTR_KPARAM_INFO
	.align		4
.L_153:
        /*0028*/ 	.byte	0x04, 0x17
        /*002a*/ 	.short	(.L_155 - .L_154)
.L_154:
        /*002c*/ 	.word	0x00000000
        /*0030*/ 	.short	0x0009
        /*0032*/ 	.short	0x0038
        /*0034*/ 	.byte	0x00, 0xf0, 0x11, 0x00


	//----- nvinfo : EIATTR_KPARAM_INFO
	.align		4
.L_155:
        /*0038*/ 	.byte	0x04, 0x17
        /*003a*/ 	.short	(.L_157 - .L_156)
.L_156:
        /*003c*/ 	.word	0x00000000
        /*0040*/ 	.short	0x0008
        /*0042*/ 	.short	0x0034
        /*0044*/ 	.byte	0x00, 0xf0, 0x11, 0x00


	//----- nvinfo : EIATTR_KPARAM_INFO
	.align		4
.L_157:
        /*0048*/ 	.byte	0x04, 0x17
        /*004a*/ 	.short	(.L_159 - .L_158)
.L_158:
        /*004c*/ 	.word	0x00000000
        /*0050*/ 	.short	0x0007
        /*0052*/ 	.short	0x0030
        /*0054*/ 	.byte	0x00, 0xf0, 0x11, 0x00


	//----- nvinfo : EIATTR_KPARAM_INFO
	.align		4
.L_159:
        /*0058*/ 	.byte	0x04, 0x17
        /*005a*/ 	.short	(.L_161 - .L_160)
.L_160:
        /*005c*/ 	.word	0x00000000
        /*0060*/ 	.short	0x0006
        /*0062*/ 	.short	0x002c
        /*0064*/ 	.byte	0x00, 0xf0, 0x11, 0x00


	//----- nvinfo : EIATTR_KPARAM_INFO
	.align		4
.L_161:
        /*0068*/ 	.byte	0x04, 0x17
        /*006a*/ 	.short	(.L_163 - .L_162)
.L_162:
        /*006c*/ 	.word	0x00000000
        /*0070*/ 	.short	0x0005
        /*0072*/ 	.short	0x0028
        /*0074*/ 	.byte	0x00, 0xf0, 0x11, 0x00


	//----- nvinfo : EIATTR_KPARAM_INFO
	.align		4
.L_163:
        /*0078*/ 	.byte	0x04, 0x17
        /*007a*/ 	.short	(.L_165 - .L_164)
.L_164:
        /*007c*/ 	.word	0x00000000
        /*0080*/ 	.short	0x0004
        /*0082*/ 	.short	0x0020
        /*0084*/ 	.byte	0x00, 0xf5, 0x21, 0x00


	//----- nvinfo : EIATTR_KPARAM_INFO
	.align		4
.L_165:
        /*0088*/ 	.byte	0x04, 0x17
        /*008a*/ 	.short	(.L_167 - .L_166)
.L_166:
        /*008c*/ 	.word	0x00000000
        /*0090*/ 	.short	0x0003
        /*0092*/ 	.short	0x0018
        /*0094*/ 	.byte	0x00, 0xf5, 0x21, 0x00


	//----- nvinfo : EIATTR_KPARAM_INFO
	.align		4
.L_167:
        /*0098*/ 	.byte	0x04, 0x17
        /*009a*/ 	.short	(.L_169 - .L_168)
.L_168:
        /*009c*/ 	.word	0x00000000
        /*00a0*/ 	.short	0x0002
        /*00a2*/ 	.short	0x0010
        /*00a4*/ 	.byte	0x00, 0xf5, 0x21, 0x00


	//----- nvinfo : EIATTR_KPARAM_INFO
	.align		4
.L_169:
        /*00a8*/ 	.byte	0x04, 0x17
        /*00aa*/ 	.short	(.L_171 - .L_170)
.L_170:
        /*00ac*/ 	.word	0x00000000
        /*00b0*/ 	.short	0x0001
        /*00b2*/ 	.short	0x0008
        /*00b4*/ 	.byte	0x00, 0xf5, 0x21, 0x00


	//----- nvinfo : EIATTR_KPARAM_INFO
	.align		4
.L_171:
        /*00b8*/ 	.byte	0x04, 0x17
        /*00ba*/ 	.short	(.L_173 - .L_172)
.L_172:
        /*00bc*/ 	.word	0x00000000
        /*00c0*/ 	.short	0x0000
        /*00c2*/ 	.short	0x0000
        /*00c4*/ 	.byte	0x00, 0xf5, 0x21, 0x00


	//----- nvinfo : EIATTR_SPARSE_MMA_MASK
	.align		4
.L_173:
        /*00c8*/ 	.byte	0x03, 0x50
        /*00ca*/ 	.short	0x0000


	//----- nvinfo : EIATTR_MAXREG_COUNT
	.align		4
        /*00cc*/ 	.byte	0x03, 0x1b
        /*00ce*/ 	.short	0x00ff


	//----- nvinfo : EIATTR_NUM_BARRIERS
	.align		4
        /*00d0*/ 	.byte	0x02, 0x4c
        /*00d2*/ 	.byte	0x01
	.zero		1


	//----- nvinfo : EIATTR_MERCURY_ISA_VERSION
	.align		4
        /*00d4*/ 	.byte	0x03, 0x5f
        /*00d6*/ 	.short	0x0101


	//----- nvinfo : EIATTR_VRC_CTA_INIT_COUNT
	.align		4
        /*00d8*/ 	.byte	0x02, 0x4a
	.zero		1
	.zero		1


	//----- nvinfo : EIATTR_ATOM16_EMUL_INSTR_REG_MAP
	.align		4
        /*00dc*/ 	.byte	0x04, 0x2e
        /*00de*/ 	.short	(.L_175 - .L_174)


	//   ....[0]....
.L_174:
        /*00e0*/ 	.word	0x00001be0
        /*00e4*/ 	.short	0x0004
        /*00e6*/ 	.short	0x0000


	//   ....[1]....
        /*00e8*/ 	.word	0x00001c40
        /*00ec*/ 	.short	0x0004
        /*00ee*/ 	.short	0x0000


	//----- nvinfo : EIATTR_EXIT_INSTR_OFFSETS
	.align		4
.L_175:
        /*00f0*/ 	.byte	0x04, 0x1c
        /*00f2*/ 	.short	(.L_177 - .L_176)


	//   ....[0]....
.L_176:
        /*00f4*/ 	.word	0x00001c80


	//----- nvinfo : EIATTR_CRS_STACK_SIZE
	.align		4
.L_177:
        /*00f8*/ 	.byte	0x04, 0x1e
        /*00fa*/ 	.short	(.L_179 - .L_178)
.L_178:
        /*00fc*/ 	.word	0x00000000


	//----- nvinfo : EIATTR_CBANK_PARAM_SIZE
	.align		4
.L_179:
        /*0100*/ 	.byte	0x03, 0x19
        /*0102*/ 	.short	0x0049


	//----- nvinfo : EIATTR_PARAM_CBANK
	.align		4
        /*0104*/ 	.byte	0x04, 0x0a
        /*0106*/ 	.short	(.L_181 - .L_180)
	.align		4
.L_180:
        /*0108*/ 	.word	index@(.nv.constant0._Z16q4_matmul_kernelILb1ELb1ELb0EEvPK6__halfPKjPS0_S2_S4_iiiiiS4_b)
        /*010c*/ 	.short	0x0380
        /*010e*/ 	.short	0x0049


	//----- nvinfo : EIATTR_SW_WAR
	.align		4
.L_181:
        /*0110*/ 	.byte	0x04, 0x36
        /*0112*/ 	.short	(.L_183 - .L_182)
.L_182:
        /*0114*/ 	.word	0x00000008
.L_183:


//--------------------- .nv.info._Z16q4_matmul_kernelILb1ELb1ELb1EEvPK6__halfPKjPS0_S2_S4_iiiiiS4_b --------------------------
	.section	.nv.info._Z16q4_matmul_kernelILb1ELb1ELb1EEvPK6__halfPKjPS0_S2_S4_iiiiiS4_b,"",@"SHT_CUDA_INFO"
	.sectionflags	@""
	.align	4


	//----- nvinfo : EIATTR_CUDA_API_VERSION
	.align		4
        /*0000*/ 	.byte	0x04, 0x37
        /*0002*/ 	.short	(.L_185 - .L_184)
.L_184:
        /*0004*/ 	.word	0x00000082


	//----- nvinfo : EIATTR_KPARAM_INFO
	.align		4
.L_185:
        /*0008*/ 	.byte	0x04, 0x17
        /*000a*/ 	.short	(.L_187 - .L_186)
.L_186:
        /*000c*/ 	.word	0x00000000
        /*0010*/ 	.short	0x000b
        /*0012*/ 	.short	0x0048
        /*0014*/ 	.byte	0x00, 0xf0, 0x05, 0x00


	//----- nvinfo : EIATTR_KPARAM_INFO
	.align		4
.L_187:
        /*0018*/ 	.byte	0x04, 0x17
        /*001a*/ 	.short	(.L_189 - .L_188)
.L_188:
        /*001c*/ 	.word	0x00000000
        /*0020*/ 	.short	0x000a
        /*0022*/ 	.short	0x0040
        /*0024*/ 	.byte	0x00, 0xf5, 0x21, 0x00


	//----- nvinfo : EIATTR_KPARAM_INFO
	.align		4
.L_189:
        /*0028*/ 	.byte	0x04, 0x17
        /*002a*/ 	.short	(.L_191 - .L_190)
.L_190:
        /*002c*/ 	.word	0x00000000
        /*0030*/ 	.short	0x0009
        /*0032*/ 	.short	0x0038
        /*0034*/ 	.byte	0x00, 0xf0, 0x11, 0x00


	//----- nvinfo : EIATTR_KPARAM_INFO
	.align		4
.L_191:
        /*0038*/ 	.byte	0x04, 0x17
        /*003a*/ 	.short	(.L_193 - .L_192)
.L_192:
        /*003c*/ 	.word	0x00000000
        /*0040*/ 	.short	0x0008
        /*0042*/ 	.short	0x0034
        /*0044*/ 	.byte	0x00, 0xf0, 0x11, 0x00


	//----- nvinfo : EIATTR_KPARAM_INFO
	.align		4
.L_193:
        /*0048*/ 	.byte	0x04, 0x17
        /*004a*/ 	.short	(.L_195 - .L_194)
.L_194:
        /*004c*/ 	.word	0x00000000
        /*0050*/ 	.short	0x0007
        /*0052*/ 	.short	0x0030
        /*0054*/ 	.byte	0x00, 0xf0, 0x11, 0x00


	//----- nvinfo : EIATTR_KPARAM_INFO
	.align		4
.L_195:
        /*0058*/ 	.byte	0x04, 0x17
        /*005a*/ 	.short	(.L_197 - .L_196)
.L_196:
        /*005c*/ 	.word	0x00000000
        /*0060*/ 	.short	0x0006
        /*0062*/ 	.short	0x002c
        /*0064*/ 	.byte	0x00, 0xf0, 0x11, 0x00


	//----- nvinfo : EIATTR_KPARAM_INFO
	.align		4
.L_197:
        /*0068*/ 	.byte	0x04, 0x17
        /*006a*/ 	.short	(.L_199 - .L_198)
.L_198:
        /*006c*/ 	.word	0x00000000
        /*0070*/ 	.short	0x0005
        /*0072*/ 	.short	0x0028
        /*0074*/ 	.byte	0x00, 0xf0, 0x11, 0x00


	//----- nvinfo : EIATTR_KPARAM_INFO
	.align		4
.L_199:
        /*0078*/ 	.byte	0x04, 0x17
        /*007a*/ 	.short	(.L_201 - .L_200)
.L_200:
        /*007c*/ 	.word	0x00000000
        /*0080*/ 	.short	0x0004
        /*0082*/ 	.short	0x0020
        /*0084*/ 	.byte	0x00, 0xf5, 0x21, 0x00


	//----- nvinfo : EIATTR_KPARAM_INFO
	.align		4
.L_201:
        /*0088*/ 	.byte	0x04, 0x17
        /*008a*/ 	.short	(.L_203 - .L_202)
.L_202:
        /*008c*/ 	.word	0x00000000
        /*0090*/ 	.short	0x0003
        /*0092*/ 	.short	0x0018
        /*0094*/ 	.byte	0x00, 0xf5, 0x21, 0x00


	//----- nvinfo : EIATTR_KPARAM_INFO
	.align		4
.L_203:
        /*0098*/ 	.byte	0x04, 0x17
        /*009a*/ 	.short	(.L_205 - .L_204)
.L_204:
        /*009c*/ 	.word	0x00000000
        /*00a0*/ 	.short	0x0002
        /*00a2*/ 	.short	0x0010
        /*00a4*/ 	.byte	0x00, 0xf5, 0x21, 0x00


	//----- nvinfo : EIATTR_KPARAM_INFO
	.align		4
.L_205:
        /*00a8*/ 	.byte	0x04, 0x17
        /*00aa*/ 	.short	(.L_207 - .L_206)
.L_206:
        /*00ac*/ 	.word	0x00000000
        /*00b0*/ 	.short	0x0001
        /*00b2*/ 	.short	0x0008
        /*00b4*/ 	.byte	0x00, 0xf5, 0x21, 0x00


	//----- nvinfo : EIATTR_KPARAM_INFO
	.align		4
.L_207:
        /*00b8*/ 	.byte	0x04, 0x17
        /*00ba*/ 	.short	(.L_209 - .L_208)
.L_208:
        /*00bc*/ 	.word	0x00000000
        /*00c0*/ 	.short	0x0000
        /*00c2*/ 	.short	0x0000
        /*00c4*/ 	.byte	0x00, 0xf5, 0x21, 0x00


	//----- nvinfo : EIATTR_SPARSE_MMA_MASK
	.align		4
.L_209:
        /*00c8*/ 	.byte	0x03, 0x50
        /*00ca*/ 	.short	0x0000


	//----- nvinfo : EIATTR_MAXREG_COUNT
	.align		4
        /*00cc*/ 	.byte	0x03, 0x1b
        /*00ce*/ 	.short	0x00ff


	//----- nvinfo : EIATTR_NUM_BARRIERS
	.align		4
        /*00d0*/ 	.byte	0x02, 0x4c
        /*00d2*/ 	.byte	0x01
	.zero		1


	//----- nvinfo : EIATTR_MERCURY_ISA_VERSION
	.align		4
        /*00d4*/ 	.byte	0x03, 0x5f
        /*00d6*/ 	.short	0x0101


	//----- nvinfo : EIATTR_VRC_CTA_INIT_COUNT
	.align		4
        /*00d8*/ 	.byte	0x02, 0x4a
	.zero		1
	.zero		1


	//----- nvinfo : EIATTR_ATOM16_EMUL_INSTR_REG_MAP
	.align		4
        /*00dc*/ 	.byte	0x04, 0x2e
        /*00de*/ 	.short	(.L_211 - .L_210)


	//   ....[0]....
.L_210:
        /*00e0*/ 	.word	0x00002710
        /*00e4*/ 	.short	0x0004
        /*00e6*/ 	.short	0x0000


	//   ....[1]....
        /*00e8*/ 	.word	0x00002770
        /*00ec*/ 	.short	0x0004
        /*00ee*/ 	.short	0x0000


	//----- nvinfo : EIATTR_EXIT_INSTR_OFFSETS
	.align		4
.L_211:
        /*00f0*/ 	.byte	0x04, 0x1c
        /*00f2*/ 	.short	(.L_213 - .L_212)


	//   ....[0]....
.L_212:
        /*00f4*/ 	.word	0x000027b0


	//----- nvinfo : EIATTR_CRS_STACK_SIZE
	.align		4
.L_213:
        /*00f8*/ 	.byte	0x04, 0x1e
        /*00fa*/ 	.short	(.L_215 - .L_214)
.L_214:
        /*00fc*/ 	.word	0x00000000


	//----- nvinfo : EIATTR_CBANK_PARAM_SIZE
	.align		4
.L_215:
        /*0100*/ 	.byte	0x03, 0x19
        /*0102*/ 	.short	0x0049


	//----- nvinfo : EIATTR_PARAM_CBANK
	.align		4
        /*0104*/ 	.byte	0x04, 0x0a
        /*0106*/ 	.short	(.L_217 - .L_216)
	.align		4
.L_216:
        /*0108*/ 	.word	index@(.nv.constant0._Z16q4_matmul_kernelILb1ELb1ELb1EEvPK6__halfPKjPS0_S2_S4_iiiiiS4_b)
        /*010c*/ 	.short	0x0380
        /*010e*/ 	.short	0x0049


	//----- nvinfo : EIATTR_SW_WAR
	.align		4
.L_217:
        /*0110*/ 	.byte	0x04, 0x36
        /*0112*/ 	.short	(.L_219 - .L_218)
.L_218:
        /*0114*/ 	.word	0x00000008
.L_219:


//--------------------- .nv.info._Z16q4_matmul_kernelILb0ELb0ELb0EEvPK6__halfPKjPS0_S2_S4_iiiiiS4_b --------------------------
	.section	.nv.info._Z16q4_matmul_kernelILb0ELb0ELb0EEvPK6__halfPKjPS0_S2_S4_iiiiiS4_b,"",@"SHT_CUDA_INFO"
	.sectionflags	@""
	.align	4


	//----- nvinfo : EIATTR_CUDA_API_VERSION
	.align		4
        /*0000*/ 	.byte	0x04, 0x37
        /*0002*/ 	.short	(.L_221 - .L_220)
.L_220:
        /*0004*/ 	.word	0x00000082


	//----- nvinfo : EIATTR_KPARAM_INFO
	.align		4
.L_221:
        /*0008*/ 	.byte	0x04, 0x17
        /*000a*/ 	.short	(.L_223 - .L_222)
.L_222:
        /*000c*/ 	.word	0x00000000
        /*0010*/ 	.short	0x000b
        /*0012*/ 	.short	0x0048
        /*0014*/ 	.byte	0x00, 0xf0, 0x05, 0x00


	//----- nvinfo : EIATTR_KPARAM_INFO
	.align		4
.L_223:
        /*0018*/ 	.byte	0x04, 0x17
        /*001a*/ 	.short	(.L_225 - .L_224)
.L_224:
        /*001c*/ 	.word	0x00000000
        /*0020*/ 	.short	0x000a
        /*0022*/ 	.short	0x0040
        /*0024*/ 	.byte	0x00, 0xf5, 0x21, 0x00


	//----- nvinfo : EIATTR_KPARAM_INFO
	.align		4
.L_225:
        /*0028*/ 	.byte	0x04, 0x17
        /*002a*/ 	.short	(.L_227 - .L_226)
.L_226:
        /*002c*/ 	.word	0x00000000
        /*0030*/ 	.short	0x0009
        /*0032*/ 	.short	0x0038
        /*0034*/ 	.byte	0x00, 0xf0, 0x11, 0x00


	//----- nvinfo : EIATTR_KPARAM_INFO
	.align		4
.L_227:
        /*0038*/ 	.byte	0x04, 0x17
        /*003a*/ 	.short	(.L_229 - .L_228)
.L_228:
        /*003c*/ 	.word	0x00000000
        /*0040*/ 	.short	0x0008
        /*0042*/ 	.short	0x0034
        /*0044*/ 	.byte	0x00, 0xf0, 0x11, 0x00


	//----- nvinfo : EIATTR_KPARAM_INFO
	.align		4
.L_229:
        /*0048*/ 	.byte	0x04, 0x17
        /*004a*/ 	.short	(.L_231 - .L_230)
.L_230:
        /*004c*/ 	.word	0x00000000
        /*0050*/ 	.short	0x0007
        /*0052*/ 	.short	0x0030
        /*0054*/ 	.byte	0x00, 0xf0, 0x11, 0x00


	//----- nvinfo : EIATTR_KPARAM_INFO
	.align		4
.L_231:
        /*0058*/ 	.byte	0x04, 0x17
        /*005a*/ 	.short	(.L_233 - .L_232)
.L_232:
        /*005c*/ 	.word	0x00000000
        /*0060*/ 	.short	0x0006
        /*0062*/ 	.short	0x002c
        /*0064*/ 	.byte	0x00, 0xf0, 0x11, 0x00


	//----- nvinfo : EIATTR_KPARAM_INFO
	.align		4
.L_233:
        /*0068*/ 	.byte	0x04, 0x17
        /*006a*/ 	.short	(.L_235 - .L_234)
.L_234:
        /*006c*/ 	.word	0x00000000
        /*0070*/ 	.short	0x0005
        /*0072*/ 	.short	0x0028
        /*0074*/ 	.byte	0x00, 0xf0, 0x11, 0x00


	//----- nvinfo : EIATTR_KPARAM_INFO
	.align		4
.L_235:
        /*0078*/ 	.byte	0x04, 0x17
        /*007a*/ 	.short	(.L_237 - .L_236)
.L_236:
        /*007c*/ 	.word	0x00000000
        /*0080*/ 	.short	0x0004
        /*0082*/ 	.short	0x0020
        /*0084*/ 	.byte	0x00, 0xf5, 0x21, 0x00


	//----- nvinfo : EIATTR_KPARAM_INFO
	.align		4
.L_237:
        /*0088*/ 	.byte	0x04, 0x17
        /*008a*/ 	.short	(.L_239 - .L_238)
.L_238:
        /*008c*/ 	.word	0x00000000
        /*0090*/ 	.short	0x0003
        /*0092*/ 	.short	0x0018
        /*0094*/ 	.byte	0x00, 0xf5, 0x21, 0x00


	//----- nvinfo : EIATTR_KPARAM_INFO
	.align		4
.L_239:
        /*0098*/ 	.byte	0x04, 0x17
        /*009a*/ 	.short	(.L_241 - .L_240)
.L_240:
        /*009c*/ 	.word	0x00000000
        /*00a0*/ 	.short	0x0002
        /*00a2*/ 	.short	0x0010
        /*00a4*/ 	.byte	0x00, 0xf5, 0x21, 0x00


	//----- nvinfo : EIATTR_KPARAM_INFO
	.align		4
.L_241:
        /*00a8*/ 	.byte	0x04, 0x17
        /*00aa*/ 	.short	(.L_243 - .L_242)
.L_242:
        /*00ac*/ 	.word	0x00000000
        /*00b0*/ 	.short	0x0001
        /*00b2*/ 	.short	0x0008
        /*00b4*/ 	.byte	0x00, 0xf5, 0x21, 0x00


	//----- nvinfo : EIATTR_KPARAM_INFO
	.align		4
.L_243:
        /*00b8*/ 	.byte	0x04, 0x17
        /*00ba*/ 	.short	(.L_245 - .L_244)
.L_244:
        /*00bc*/ 	.word	0x00000000
        /*00c0*/ 	.short	0x0000
        /*00c2*/ 	.short	0x0000
        /*00c4*/ 	.byte	0x00, 0xf5, 0x21, 0x00


	//----- nvinfo : EIATTR_SPARSE_MMA_MASK
	.align		4
.L_245:
        /*00c8*/ 	.byte	0x03, 0x50
        /*00ca*/ 	.short	0x0000


	//----- nvinfo : EIATTR_MAXREG_COUNT
	.align		4
        /*00cc*/ 	.byte	0x03, 0x1b
        /*00ce*/ 	.short	0x00ff


	//----- nvinfo : EIATTR_NUM_BARRIERS
	.align		4
        /*00d0*/ 	.byte	0x02, 0x4c
        /*00d2*/ 	.byte	0x01
	.zero		1


	//----- nvinfo : EIATTR_MERCURY_ISA_VERSION
	.align		4
        /*00d4*/ 	.byte	0x03, 0x5f
        /*00d6*/ 	.short	0x0101


	//----- nvinfo : EIATTR_VRC_CTA_INIT_COUNT
	.align		4
        /*00d8*/ 	.byte	0x02, 0x4a
	.zero		1
	.zero		1


	//----- nvinfo : EIATTR_ATOM16_EMUL_INSTR_REG_MAP
	.align		4
        /*00dc*/ 	.byte	0x04, 0x2e
        /*00de*/ 	.short	(.L_247 - .L_246)


	//   ....[0]....
.L_246:
        /*00e0*/ 	.word	0x000015f0
        /*00e4*/ 	.short	0x0004
        /*00e6*/ 	.short	0x0000


	//   ....[1]....
        /*00e8*/ 	.word	0x00001650
        /*00ec*/ 	.short	0x0004
        /*00ee*/ 	.short	0x0000


	//----- nvinfo : EIATTR_EXIT_INSTR_OFFSETS
	.align		4
.L_247:
        /*00f0*/ 	.byte	0x04, 0x1c
        /*00f2*/ 	.short	(.L_249 - .L_248)


	//   ....[0]....
.L_248:
        /*00f4*/ 	.word	0x00001690


	//----- nvinfo : EIATTR_CRS_STACK_SIZE
	.align		4
.L_249:
        /*00f8*/ 	.byte	0x04, 0x1e
        /*00fa*/ 	.short	(.L_251 - .L_250)
.L_250:
        /*00fc*/ 	.word	0x00000000


	//----- nvinfo : EIATTR_CBANK_PARAM_SIZE
	.align		4
.L_251:
        /*0100*/ 	.byte	0x03, 0x19
        /*0102*/ 	.short	0x0049


	//----- nvinfo : EIATTR_PARAM_CBANK
	.align		4
        /*0104*/ 	.byte	0x04, 0x0a
        /*0106*/ 	.short	(.L_253 - .L_252)
	.align		4
.L_252:
        /*0108*/ 	.word	index@(.nv.constant0._Z16q4_matmul_kernelILb0ELb0ELb0EEvPK6__halfPKjPS0_S2_S4_iiiiiS4_b)
        /*010c*/ 	.short	0x0380
        /*010e*/ 	.short	0x0049


	//----- nvinfo : EIATTR_SW_WAR
	.align		4
.L_253:
        /*0110*/ 	.byte	0x04, 0x36
        /*0112*/ 	.short	(.L_255 - .L_254)
.L_254:
        /*0114*/ 	.word	0x00000008
.L_255:


//--------------------- .nv.info._Z16q4_matmul_kernelILb0ELb0ELb1EEvPK6__halfPKjPS0_S2_S4_iiiiiS4_b --------------------------
	.section	.nv.info._Z16q4_matmul_kernelILb0ELb0ELb1EEvPK6__halfPKjPS0_S2_S4_iiiiiS4_b,"",@"SHT_CUDA_INFO"
	.sectionflags	@""
	.align	4


	//----- nvinfo : EIATTR_CUDA_API_VERSION
	.align		4
        /*0000*/ 	.byte	0x04, 0x37
        /*0002*/ 	.short	(.L_257 - .L_256)
.L_256:
        /*0004*/ 	.word	0x00000082


	//----- nvinfo : EIATTR_KPARAM_INFO
	.align		4
.L_257:
        /*0008*/ 	.byte	0x04, 0x17
        /*000a*/ 	.short	(.L_259 - .L_258)
.L_258:
        /*000c*/ 	.word	0x00000000
        /*0010*/ 	.short	0x000b
        /*0012*/ 	.short	0x0048
        /*0014*/ 	.byte	0x00, 0xf0, 0x05, 0x00


	//----- nvinfo : EIATTR_KPARAM_INFO
	.align		4
.L_259:
        /*0018*/ 	.byte	0x04, 0x17
        /*001a*/ 	.short	(.L_261 - .L_260)
.L_260:
        /*001c*/ 	.word	0x00000000
        /*0020*/ 	.short	0x000a
        /*0022*/ 	.short	0x0040
        /*0024*/ 	.byte	0x00, 0xf5, 0x21, 0x00


	//----- nvinfo : EIATTR_KPARAM_INFO
	.align		4
.L_261:
        /*0028*/ 	.byte	0x04, 0x17
        /*002a*/ 	.short	(.L_263 - .L_262)
.L_262:
        /*002c*/ 	.word	0x00000000
        /*0030*/ 	.short	0x0009
        /*0032*/ 	.short	0x0038
        /*0034*/ 	.byte	0x00, 0xf0, 0x11, 0x00


	//----- nvinfo : EIATTR_KPARAM_INFO
	.align		4
.L_263:
        /*0038*/ 	.byte	0x04, 0x17
        /*003a*/ 	.short	(.L_265 - .L_264)
.L_264:
        /*003c*/ 	.word	0x00000000
        /*0040*/ 	.short	0x0008
        /*0042*/ 	.short	0x0034
        /*0044*/ 	.byte	0x00, 0xf0, 0x11, 0x00


	//----- nvinfo : EIATTR_KPARAM_INFO
	.align		4
.L_265:
        /*0048*/ 	.byte	0x04, 0x17
        /*004a*/ 	.short	(.L_267 - .L_266)
.L_266:
        /*004c*/ 	.word	0x00000000
        /*0050*/ 	.short	0x0007
        /*0052*/ 	.short	0x0030
        /*0054*/ 	.byte	0x00, 0xf0, 0x11, 0x00


	//----- nvinfo : EIATTR_KPARAM_INFO
	.align		4
.L_267:
        /*0058*/ 	.byte	0x04, 0x17
        /*005a*/ 	.short	(.L_269 - .L_268)
.L_268:
        /*005c*/ 	.word	0x00000000
        /*0060*/ 	.short	0x0006
        /*0062*/ 	.short	0x002c
        /*0064*/ 	.byte	0x00, 0xf0, 0x11, 0x00


	//----- nvinfo : EIATTR_KPARAM_INFO
	.align		4
.L_269:
        /*0068*/ 	.byte	0x04, 0x17
        /*006a*/ 	.short	(.L_271 - .L_270)
.L_270:
        /*006c*/ 	.word	0x00000000
        /*0070*/ 	.short	0x0005
        /*0072*/ 	.short	0x0028
        /*0074*/ 	.byte	0x00, 0xf0, 0x11, 0x00


	//----- nvinfo : EIATTR_KPARAM_INFO
	.align		4
.L_271:
        /*0078*/ 	.byte	0x04, 0x17
        /*007a*/ 	.short	(.L_273 - .L_272)
.L_272:
        /*007c*/ 	.word	0x00000000
        /*0080*/ 	.short	0x0004
        /*0082*/ 	.short	0x0020
        /*0084*/ 	.byte	0x00, 0xf5, 0x21, 0x00


	//----- nvinfo : EIATTR_KPARAM_INFO
	.align		4
.L_273:
        /*0088*/ 	.byte	0x04, 0x17
        /*008a*/ 	.short	(.L_275 - .L_274)
.L_274:
        /*008c*/ 	.word	0x00000000
        /*0090*/ 	.short	0x0003
        /*0092*/ 	.short	0x0018
        /*0094*/ 	.byte	0x00, 0xf5, 0x21, 0x00


	//----- nvinfo : EIATTR_KPARAM_INFO
	.align		4
.L_275:
        /*0098*/ 	.byte	0x04, 0x17
        /*009a*/ 	.short	(.L_277 - .L_276)
.L_276:
        /*009c*/ 	.word	0x00000000
        /*00a0*/ 	.short	0x0002
        /*00a2*/ 	.short	0x0010
        /*00a4*/ 	.byte	0x00, 0xf5, 0x21, 0x00


	//----- nvinfo : EIATTR_KPARAM_INFO
	.align		4
.L_277:
        /*00a8*/ 	.byte	0x04, 0x17
        /*00aa*/ 	.short	(.L_279 - .L_278)
.L_278:
        /*00ac*/ 	.word	0x00000000
        /*00b0*/ 	.short	0x0001
        /*00b2*/ 	.short	0x0008
        /*00b4*/ 	.byte	0x00, 0xf5, 0x21, 0x00


	//----- nvinfo : EIATTR_KPARAM_INFO
	.align		4
.L_279:
        /*00b8*/ 	.byte	0x04, 0x17
        /*00ba*/ 	.short	(.L_281 - .L_280)
.L_280:
        /*00bc*/ 	.word	0x00000000
        /*00c0*/ 	.short	0x0000
        /*00c2*/ 	.short	0x0000
        /*00c4*/ 	.byte	0x00, 0xf5, 0x21, 0x00


	//----- nvinfo : EIATTR_SPARSE_MMA_MASK
	.align		4
.L_281:
        /*00c8*/ 	.byte	0x03, 0x50
        /*00ca*/ 	.short	0x0000


	//----- nvinfo : EIATTR_MAXREG_COUNT
	.align		4
        /*00cc*/ 	.byte	0x03, 0x1b
        /*00ce*/ 	.short	0x00ff


	//----- nvinfo : EIATTR_NUM_BARRIERS
	.align		4
        /*00d0*/ 	.byte	0x02, 0x4c
        /*00d2*/ 	.byte	0x01
	.zero		1


	//----- nvinfo : EIATTR_MERCURY_ISA_VERSION
	.align		4
        /*00d4*/ 	.byte	0x03, 0x5f
        /*00d6*/ 	.short	0x0101


	//----- nvinfo : EIATTR_VRC_CTA_INIT_COUNT
	.align		4
        /*00d8*/ 	.byte	0x02, 0x4a
	.zero		1
	.zero		1


	//----- nvinfo : EIATTR_ATOM16_EMUL_INSTR_REG_MAP
	.align		4
        /*00dc*/ 	.byte	0x04, 0x2e
        /*00de*/ 	.short	(.L_283 - .L_282)


	//   ....[0]....
.L_282:
        /*00e0*/ 	.word	0x00001880
        /*00e4*/ 	.short	0x0004
        /*00e6*/ 	.short	0x0000


	//   ....[1]....
        /*00e8*/ 	.word	0x000018e0
        /*00ec*/ 	.short	0x0004
        /*00ee*/ 	.short	0x0000


	//----- nvinfo : EIATTR_EXIT_INSTR_OFFSETS
	.align		4
.L_283:
        /*00f0*/ 	.byte	0x04, 0x1c
        /*00f2*/ 	.short	(.L_285 - .L_284)


	//   ....[0]....
.L_284:
        /*00f4*/ 	.word	0x00001920


	//----- nvinfo : EIATTR_CRS_STACK_SIZE
	.align		4
.L_285:
        /*00f8*/ 	.byte	0x04, 0x1e
        /*00fa*/ 	.short	(.L_287 - .L_286)
.L_286:
        /*00fc*/ 	.word	0x00000000


	//----- nvinfo : EIATTR_CBANK_PARAM_SIZE
	.align		4
.L_287:
        /*0100*/ 	.byte	0x03, 0x19
        /*0102*/ 	.short	0x0049


	//----- nvinfo : EIATTR_PARAM_CBANK
	.align		4
        /*0104*/ 	.byte	0x04, 0x0a
        /*0106*/ 	.short	(.L_289 - .L_288)
	.align		4
.L_288:
        /*0108*/ 	.word	index@(.nv.constant0._Z16q4_matmul_kernelILb0ELb0ELb1EEvPK6__halfPKjPS0_S2_S4_iiiiiS4_b)
        /*010c*/ 	.short	0x0380
        /*010e*/ 	.short	0x0049


	//----- nvinfo : EIATTR_SW_WAR
	.align		4
.L_289:
        /*0110*/ 	.byte	0x04, 0x36
        /*0112*/ 	.short	(.L_291 - .L_290)
.L_290:
        /*0114*/ 	.word	0x00000008
.L_291:


//--------------------- .nv.info._Z16q4_matmul_kernelILb0ELb1ELb0EEvPK6__halfPKjPS0_S2_S4_iiiiiS4_b --------------------------
	.section	.nv.info._Z16q4_matmul_kernelILb0ELb1ELb0EEvPK6__halfPKjPS0_S2_S4_iiiiiS4_b,"",@"SHT_CUDA_INFO"
	.sectionflags	@""
	.align	4


	//----- nvinfo : EIATTR_CUDA_API_VERSION
	.align		4
        /*0000*/ 	.byte	0x04, 0x37
        /*0002*/ 	.short	(.L_293 - .L_292)
.L_292:
        /*0004*/ 	.word	0x00000082


	//----- nvinfo : EIATTR_KPARAM_INFO
	.align		4
.L_293:
        /*0008*/ 	.byte	0x04, 0x17
        /*000a*/ 	.short	(.L_295 - .L_294)
.L_294:
        /*000c*/ 	.word	0x00000000
        /*0010*/ 	.short	0x000b
        /*0012*/ 	.short	0x0048
        /*0014*/ 	.byte	0x00, 0xf0, 0x05, 0x00


	//----- nvinfo : EIATTR_KPARAM_INFO
	.align		4
.L_295:
        /*0018*/ 	.byte	0x04, 0x17
        /*001a*/ 	.short	(.L_297 - .L_296)
.L_296:
        /*001c*/ 	.word	0x00000000
        /*0020*/ 	.short	0x000a
        /*0022*/ 	.short	0x0040
        /*0024*/ 	.byte	0x00, 0xf5, 0x21, 0x00


	//----- nvinfo : EIATTR_KPARAM_INFO
	.align		4
.L_297:
        /*0028*/ 	.byte	0x04, 0x17
        /*002a*/ 	.short	(.L_299 - .L_298)
.L_298:
        /*002c*/ 	.word	0x00000000
        /*0030*/ 	.short	0x0009
        /*0032*/ 	.short	0x0038
        /*0034*/ 	.byte	0x00, 0xf0, 0x11, 0x00


	//----- nvinfo : EIATTR_KPARAM_INFO
	.align		4
.L_299:
        /*0038*/ 	.byte	0x04, 0x17
        /*003a*/ 	.short	(.L_301 - .L_300)
.L_300:
        /*003c*/ 	.word	0x00000000
        /*0040*/ 	.short	0x0008
        /*0042*/ 	.short	0x0034
        /*0044*/ 	.byte	0x00, 0xf0, 0x11, 0x00


	//----- nvinfo : EIATTR_KPARAM_INFO
	.align		4
.L_301:
        /*0048*/ 	.byte	0x04, 0x17
        /*004a*/ 	.short	(.L_303 - .L_302)
.L_302:
        /*004c*/ 	.word	0x00000000
        /*0050*/ 	.short	0x0007
        /*0052*/ 	.short	0x0030
        /*0054*/ 	.byte	0x00, 0xf0, 0x11, 0x00


	//----- nvinfo : EIATTR_KPARAM_INFO
	.align		4
.L_303:
        /*0058*/ 	.byte	0x04, 0x17
        /*005a*/ 	.short	(.L_305 - .L_304)
.L_304:
        /*005c*/ 	.word	0x00000000
        /*0060*/ 	.short	0x0006
        /*0062*/ 	.short	0x002c
        /*0064*/ 	.byte	0x00, 0xf0, 0x11, 0x00


	//----- nvinfo : EIATTR_KPARAM_INFO
	.align		4
.L_305:
        /*0068*/ 	.byte	0x04, 0x17
        /*006a*/ 	.short	(.L_307 - .L_306)
.L_306:
        /*006c*/ 	.word	0x00000000
        /*0070*/ 	.short	0x0005
        /*0072*/ 	.short	0x0028
        /*0074*/ 	.byte	0x00, 0xf0, 0x11, 0x00


	//----- nvinfo : EIATTR_KPARAM_INFO
	.align		4
.L_307:
        /*0078*/ 	.byte	0x04, 0x17
        /*007a*/ 	.short	(.L_309 - .L_308)
.L_308:
        /*007c*/ 	.word	0x00000000
        /*0080*/ 	.short	0x0004
        /*0082*/ 	.short	0x0020
        /*0084*/ 	.byte	0x00, 0xf5, 0x21, 0x00


	//----- nvinfo : EIATTR_KPARAM_INFO
	.align		4
.L_309:
        /*0088*/ 	.byte	0x04, 0x17
        /*008a*/ 	.short	(.L_311 - .L_310)
.L_310:
        /*008c*/ 	.word	0x00000000
        /*0090*/ 	.short	0x0003
        /*0092*/ 	.short	0x0018
        /*0094*/ 	.byte	0x00, 0xf5, 0x21, 0x00


	//----- nvinfo : EIATTR_KPARAM_INFO
	.align		4
.L_311:
        /*0098*/ 	.byte	0x04, 0x17
        /*009a*/ 	.short	(.L_313 - .L_312)
.L_312:
        /*009c*/ 	.word	0x00000000
        /*00a0*/ 	.short	0x0002
        /*00a2*/ 	.short	0x0010
        /*00a4*/ 	.byte	0x00, 0xf5, 0x21, 0x00


	//----- nvinfo : EIATTR_KPARAM_INFO
	.align		4
.L_313:
        /*00a8*/ 	.byte	0x04, 0x17
        /*00aa*/ 	.short	(.L_315 - .L_314)
.L_314:
        /*00ac*/ 	.word	0x00000000
        /*00b0*/ 	.short	0x0001
        /*00b2*/ 	.short	0x0008
        /*00b4*/ 	.byte	0x00, 0xf5, 0x21, 0x00


	//----- nvinfo : EIATTR_KPARAM_INFO
	.align		4
.L_315:
        /*00b8*/ 	.byte	0x04, 0x17
        /*00ba*/ 	.short	(.L_317 - .L_316)
.L_316:
        /*00bc*/ 	.word	0x00000000
        /*00c0*/ 	.short	0x0000
        /*00c2*/ 	.short	0x0000
        /*00c4*/ 	.byte	0x00, 0xf5, 0x21, 0x00


	//----- nvinfo : EIATTR_SPARSE_MMA_MASK
	.align		4
.L_317:
        /*00c8*/ 	.byte	0x03, 0x50
        /*00ca*/ 	.short	0x0000


	//----- nvinfo : EIATTR_MAXREG_COUNT
	.align		4
        /*00cc*/ 	.byte	0x03, 0x1b
        /*00ce*/ 	.short	0x00ff


	//----- nvinfo : EIATTR_NUM_BARRIERS
	.align		4
        /*00d0*/ 	.byte	0x02, 0x4c
        /*00d2*/ 	.byte	0x01
	.zero		1


	//----- nvinfo : EIATTR_MERCURY_ISA_VERSION
	.align		4
        /*00d4*/ 	.byte	0x03, 0x5f
        /*00d6*/ 	.short	0x0101


	//----- nvinfo : EIATTR_VRC_CTA_INIT_COUNT
	.align		4
        /*00d8*/ 	.byte	0x02, 0x4a
	.zero		1
	.zero		1


	//----- nvinfo : EIATTR_ATOM16_EMUL_INSTR_REG_MAP
	.align		4
        /*00dc*/ 	.byte	0x04, 0x2e
        /*00de*/ 	.short	(.L_319 - .L_318)


	//   ....[0]....
.L_318:
        /*00e0*/ 	.word	0x00001e50
        /*00e4*/ 	.short	0x0004
        /*00e6*/ 	.short	0x0000


	//   ....[1]....
        /*00e8*/ 	.word	0x00001eb0
        /*00ec*/ 	.short	0x0004
        /*00ee*/ 	.short	0x0000


	//----- nvinfo : EIATTR_EXIT_INSTR_OFFSETS
	.align		4
.L_319:
        /*00f0*/ 	.byte	0x04, 0x1c
        /*00f2*/ 	.short	(.L_321 - .L_320)


	//   ....[0]....
.L_320:
        /*00f4*/ 	.word	0x00001ef0


	//----- nvinfo : EIATTR_CRS_STACK_SIZE
	.align		4
.L_321:
        /*00f8*/ 	.byte	0x04, 0x1e
        /*00fa*/ 	.short	(.L_323 - .L_322)
.L_322:
        /*00fc*/ 	.word	0x00000000


	//----- nvinfo : EIATTR_CBANK_PARAM_SIZE
	.align		4
.L_323:
        /*0100*/ 	.byte	0x03, 0x19
        /*0102*/ 	.short	0x0049


	//----- nvinfo : EIATTR_PARAM_CBANK
	.align		4
        /*0104*/ 	.byte	0x04, 0x0a
        /*0106*/ 	.short	(.L_325 - .L_324)
	.align		4
.L_324:
        /*0108*/ 	.word	index@(.nv.constant0._Z16q4_matmul_kernelILb0ELb1ELb0EEvPK6__halfPKjPS0_S2_S4_iiiiiS4_b)
        /*010c*/ 	.short	0x0380
        /*010e*/ 	.short	0x0049


	//----- nvinfo : EIATTR_SW_WAR
	.align		4
.L_325:
        /*0110*/ 	.byte	0x04, 0x36
        /*0112*/ 	.short	(.L_327 - .L_326)
.L_326:
        /*0114*/ 	.word	0x00000008
.L_327:


//--------------------- .nv.info._Z16q4_matmul_kernelILb0ELb1ELb1EEvPK6__halfPKjPS0_S2_S4_iiiiiS4_b --------------------------
	.section	.nv.info._Z16q4_matmul_kernelILb0ELb1ELb1EEvPK6__halfPKjPS0_S2_S4_iiiiiS4_b,"",@"SHT_CUDA_INFO"
	.sectionflags	@""
	.align	4


	//----- nvinfo : EIATTR_CUDA_API_VERSION
	.align		4
        /*0000*/ 	.byte	0x04, 0x37
        /*0002*/ 	.short	(.L_329 - .L_328)
.L_328:
        /*0004*/ 	.word	0x00000082


	//----- nvinfo : EIATTR_KPARAM_INFO
	.align		4
.L_329:
        /*0008*/ 	.byte	0x04, 0x17
        /*000a*/ 	.short	(.L_331 - .L_330)
.L_330:
        /*000c*/ 	.word	0x00000000
        /*0010*/ 	.short	0x000b
        /*0012*/ 	.short	0x0048
        /*0014*/ 	.byte	0x00, 0xf0, 0x05, 0x00


	//----- nvinfo : EIATTR_KPARAM_INFO
	.align		4
.L_331:
        /*0018*/ 	.byte	0x04, 0x17
        /*001a*/ 	.short	(.L_333 - .L_332)
.L_332:
        /*001c*/ 	.word	0x00000000
        /*0020*/ 	.short	0x000a
        /*0022*/ 	.short	0x0040
        /*0024*/ 	.byte	0x00, 0xf5, 0x21, 0x00


	//----- nvinfo : EIATTR_KPARAM_INFO
	.align		4
.L_333:
        /*0028*/ 	.byte	0x04, 0x17
        /*002a*/ 	.short	(.L_335 - .L_334)
.L_334:
        /*002c*/ 	.word	0x00000000
        /*0030*/ 	.short	0x0009
        /*0032*/ 	.short	0x0038
        /*0034*/ 	.byte	0x00, 0xf0, 0x11, 0x00


	//----- nvinfo : EIATTR_KPARAM_INFO
	.align		4
.L_335:
        /*0038*/ 	.byte	0x04, 0x17
        /*003a*/ 	.short	(.L_337 - .L_336)
.L_336:
        /*003c*/ 	.word	0x00000000
        /*0040*/ 	.short	0x0008
        /*0042*/ 	.short	0x0034
        /*0044*/ 	.byte	0x00, 0xf0, 0x11, 0x00


	//----- nvinfo : EIATTR_KPARAM_INFO
	.align		4
.L_337:
        /*0048*/ 	.byte	0x04, 0x17
        /*004a*/ 	.short	(.L_339 - .L_338)
.L_338:
        /*004c*/ 	.word	0x00000000
        /*0050*/ 	.short	0x0007
        /*0052*/ 	.short	0x0030
        /*0054*/ 	.byte	0x00, 0xf0, 0x11, 0x00


	//----- nvinfo : EIATTR_KPARAM_INFO
	.align		4
.L_339:
        /*0058*/ 	.byte	0x04, 0x17
        /*005a*/ 	.short	(.L_341 - .L_340)
.L_340:
        /*005c*/ 	.word	0x00000000
        /*0060*/ 	.short	0x0006
        /*0062*/ 	.short	0x002c
        /*0064*/ 	.byte	0x00, 0xf0, 0x11, 0x00


	//----- nvinfo : EIATTR_KPARAM_INFO
	.align		4
.L_341:
        /*0068*/ 	.byte	0x04, 0x17
        /*006a*/ 	.short	(.L_343 - .L_342)
.L_342:
        /*006c*/ 	.word	0x00000000
        /*0070*/ 	.short	0x0005
        /*0072*/ 	.short	0x0028
        /*0074*/ 	.byte	0x00, 0xf0, 0x11, 0x00


	//----- nvinfo : EIATTR_KPARAM_INFO
	.align		4
.L_343:
        /*0078*/ 	.byte	0x04, 0x17
        /*007a*/ 	.short	(.L_345 - .L_344)
.L_344:
        /*007c*/ 	.word	0x00000000
        /*0080*/ 	.short	0x0004
        /*0082*/ 	.short	0x0020
        /*0084*/ 	.byte	0x00, 0xf5, 0x21, 0x00


	//----- nvinfo : EIATTR_KPARAM_INFO
	.align		4
.L_345:
        /*0088*/ 	.byte	0x04, 0x17
        /*008a*/ 	.short	(.L_347 - .L_346)
.L_346:
        /*008c*/ 	.word	0x00000000
        /*0090*/ 	.short	0x0003
        /*0092*/ 	.short	0x0018
        /*0094*/ 	.byte	0x00, 0xf5, 0x21, 0x00


	//----- nvinfo : EIATTR_KPARAM_INFO
	.align		4
.L_347:
        /*0098*/ 	.byte	0x04, 0x17
        /*009a*/ 	.short	(.L_349 - .L_348)
.L_348:
        /*009c*/ 	.word	0x00000000
        /*00a0*/ 	.short	0x0002
        /*00a2*/ 	.short	0x0010
        /*00a4*/ 	.byte	0x00, 0xf5, 0x21, 0x00


	//----- nvinfo : EIATTR_KPARAM_INFO
	.align		4
.L_349:
        /*00a8*/ 	.byte	0x04, 0x17
        /*00aa*/ 	.short	(.L_351 - .L_350)
.L_350:
        /*00ac*/ 	.word	0x00000000
        /*00b0*/ 	.short	0x0001
        /*00b2*/ 	.short	0x0008
        /*00b4*/ 	.byte	0x00, 0xf5, 0x21, 0x00


	//----- nvinfo : EIATTR_KPARAM_INFO
	.align		4
.L_351:
        /*00b8*/ 	.byte	0x04, 0x17
        /*00ba*/ 	.short	(.L_353 - .L_352)
.L_352:
        /*00bc*/ 	.word	0x00000000
        /*00c0*/ 	.short	0x0000
        /*00c2*/ 	.short	0x0000
        /*00c4*/ 	.byte	0x00, 0xf5, 0x21, 0x00


	//----- nvinfo : EIATTR_SPARSE_MMA_MASK
	.align		4
.L_353:
        /*00c8*/ 	.byte	0x03, 0x50
        /*00ca*/ 	.short	0x0000


	//----- nvinfo : EIATTR_MAXREG_COUNT
	.align		4
        /*00cc*/ 	.byte	0x03, 0x1b
        /*00ce*/ 	.short	0x00ff


	//----- nvinfo : EIATTR_NUM_BARRIERS
	.align		4
        /*00d0*/ 	.byte	0x02, 0x4c
        /*00d2*/ 	.byte	0x01
	.zero		1


	//----- nvinfo : EIATTR_MERCURY_ISA_VERSION
	.align		4
        /*00d4*/ 	.byte	0x03, 0x5f
        /*00d6*/ 	.short	0x0101


	//----- nvinfo : EIATTR_VRC_CTA_INIT_COUNT
	.align		4
        /*00d8*/ 	.byte	0x02, 0x4a
	.zero		1
	.zero		1


	//----- nvinfo : EIATTR_ATOM16_EMUL_INSTR_REG_MAP
	.align		4
        /*00dc*/ 	.byte	0x04, 0x2e
        /*00de*/ 	.short	(.L_355 - .L_354)


	//   ....[0]....
.L_354:
        /*00e0*/ 	.word	0x00002590
        /*00e4*/ 	.short	0x0004
        /*00e6*/ 	.short	0x0000


	//   ....[1]....
        /*00e8*/ 	.word	0x000025f0
        /*00ec*/ 	.short	0x0004
        /*00ee*/ 	.short	0x0000


	//----- nvinfo : EIATTR_EXIT_INSTR_OFFSETS
	.align		4
.L_355:
        /*00f0*/ 	.byte	0x04, 0x1c
        /*00f2*/ 	.short	(.L_357 - .L_356)


	//   ....[0]....
.L_356:
        /*00f4*/ 	.word	0x00002630


	//----- nvinfo : EIATTR_CRS_STACK_SIZE
	.align		4
.L_357:
        /*00f8*/ 	.byte	0x04, 0x1e
        /*00fa*/ 	.short	(.L_359 - .L_358)
.L_358:
        /*00fc*/ 	.word	0x00000000


	//----- nvinfo : EIATTR_CBANK_PARAM_SIZE
	.align		4
.L_359:
        /*0100*/ 	.byte	0x03, 0x19
        /*0102*/ 	.short	0x0049


	//----- nvinfo : EIATTR_PARAM_CBANK
	.align		4
        /*0104*/ 	.byte	0x04, 0x0a
        /*0106*/ 	.short	(.L_361 - .L_360)
	.align		4
.L_360:
        /*0108*/ 	.word	index@(.nv.constant0._Z16q4_matmul_kernelILb0ELb1ELb1EEvPK6__halfPKjPS0_S2_S4_iiiiiS4_b)
        /*010c*/ 	.short	0x0380
        /*010e*/ 	.short	0x0049


	//----- nvinfo : EIATTR_SW_WAR
	.align		4
.L_361:
        /*0110*/ 	.byte	0x04, 0x36
        /*0112*/ 	.short	(.L_363 - .L_362)
.L_362:
        /*0114*/ 	.word	0x00000008
.L_363:


//--------------------- .nv.callgraph             --------------------------
	.section	.nv.callgraph,"",@"SHT_CUDA_CALLGRAPH"
	.align	4
	.sectionentsize	8
	.align		4
        /*0000*/ 	.word	0x00000000
	.align		4
        /*0004*/ 	.word	0xffffffff
	.align		4
        /*0008*/ 	.word	0x00000000
	.align		4
        /*000c*/ 	.word	0xfffffffe
	.align		4
        /*0010*/ 	.word	0x00000000
	.align		4
        /*0014*/ 	.word	0xfffffffd
	.align		4
        /*0018*/ 	.word	0x00000000
	.align		4
        /*001c*/ 	.word	0xfffffffc


//--------------------- .nv.constant4             --------------------------
	.section	.nv.constant4,"a",@progbits
	.align	8
	.align		8
.nv.constant4:
        /*0000*/ 	.dword	_ZN43_INTERNAL_35134359_12_q4_matmul_cu_1a5c58374cuda3std3__45__cpo5beginE
	.align		8
        /*0008*/ 	.dword	_ZN43_INTERNAL_35134359_12_q4_matmul_cu_1a5c58374cuda3std3__45__cpo3endE
	.align		8
        /*0010*/ 	.dword	_ZN43_INTERNAL_35134359_12_q4_matmul_cu_1a5c58374cuda3std3__45__cpo6cbeginE
	.align		8
        /*0018*/ 	.dword	_ZN43_INTERNAL_35134359_12_q4_matmul_cu_1a5c58374cuda3std3__45__cpo4cendE
	.align		8
        /*0020*/ 	.dword	_ZN43_INTERNAL_35134359_12_q4_matmul_cu_1a5c58374cuda3std3__45__cpo6rbeginE
	.align		8
        /*0028*/ 	.dword	_ZN43_INTERNAL_35134359_12_q4_matmul_cu_1a5c58374cuda3std3__45__cpo4rendE
	.align		8
        /*0030*/ 	.dword	_ZN43_INTERNAL_35134359_12_q4_matmul_cu_1a5c58374cuda3std3__45__cpo7crbeginE
	.align		8
        /*0038*/ 	.dword	_ZN43_INTERNAL_35134359_12_q4_matmul_cu_1a5c58374cuda3std3__45__cpo5crendE
	.align		8
        /*0040*/ 	.dword	_ZN43_INTERNAL_35134359_12_q4_matmul_cu_1a5c58374cuda3std3__445_GLOBAL__N__35134359_12_q4_matmul_cu_1a5c58376ignoreE
	.align		8
        /*0048*/ 	.dword	_ZN43_INTERNAL_35134359_12_q4_matmul_cu_1a5c58374cuda3std3__419piecewise_constructE
	.align		8
        /*0050*/ 	.dword	_ZN43_INTERNAL_35134359_12_q4_matmul_cu_1a5c58374cuda3std3__48in_placeE
	.align		8
        /*0058*/ 	.dword	_ZN43_INTERNAL_35134359_12_q4_matmul_cu_1a5c58374cuda3std3__420unreachable_sentinelE
	.align		8
        /*0060*/ 	.dword	_ZN43_INTERNAL_35134359_12_q4_matmul_cu_1a5c58374cuda3std6ranges3__45__cpo4swapE
	.align		8
        /*0068*/ 	.dword	_ZN43_INTERNAL_35134359_12_q4_matmul_cu_1a5c58374cuda3std6ranges3__45__cpo9iter_moveE
	.align		8
        /*0070*/ 	.dword	_ZN43_INTERNAL_35134359_12_q4_matmul_cu_1a5c58374cuda3std6ranges3__45__cpo5beginE
	.align		8
        /*0078*/ 	.dword	_ZN43_INTERNAL_35134359_12_q4_matmul_cu_1a5c58374cuda3std6ranges3__45__cpo3endE
	.align		8
        /*0080*/ 	.dword	_ZN43_INTERNAL_35134359_12_q4_matmul_cu_1a5c58374cuda3std6ranges3__45__cpo6cbeginE
	.align		8
        /*0088*/ 	.dword	_ZN43_INTERNAL_35134359_12_q4_matmul_cu_1a5c58374cuda3std6ranges3__45__cpo4cendE
	.align		8
        /*0090*/ 	.dword	_ZN43_INTERNAL_35134359_12_q4_matmul_cu_1a5c58374cuda3std6ranges3__45__cpo7advanceE
	.align		8
        /*0098*/ 	.dword	_ZN43_INTERNAL_35134359_12_q4_matmul_cu_1a5c58374cuda3std6ranges3__45__cpo9iter_swapE
	.align		8
        /*00a0*/ 	.dword	_ZN43_INTERNAL_35134359_12_q4_matmul_cu_1a5c58374cuda3std6ranges3__45__cpo4nextE
	.align		8
        /*00a8*/ 	.dword	_ZN43_INTERNAL_35134359_12_q4_matmul_cu_1a5c58374cuda3std6ranges3__45__cpo4prevE
	.align		8
        /*00b0*/ 	.dword	_ZN43_INTERNAL_35134359_12_q4_matmul_cu_1a5c58374cuda3std6ranges3__45__cpo4dataE
	.align		8
        /*00b8*/ 	.dword	_ZN43_INTERNAL_35134359_12_q4_matmul_cu_1a5c58374cuda3std6ranges3__45__cpo5cdataE
	.align		8
        /*00c0*/ 	.dword	_ZN43_INTERNAL_35134359_12_q4_matmul_cu_1a5c58374cuda3std6ranges3__45__cpo4sizeE
	.align		8
        /*00c8*/ 	.dword	_ZN43_INTERNAL_35134359_12_q4_matmul_cu_1a5c58374cuda3std6ranges3__45__cpo5ssizeE
	.align		8
        /*00d0*/ 	.dword	_ZN43_INTERNAL_35134359_12_q4_matmul_cu_1a5c58374cuda3std6ranges3__45__cpo8distanceE
	.align		8
        /*00d8*/ 	.dword	_ZN43_INTERNAL_35134359_12_q4_matmul_cu_1a5c58376thrust24THRUST_300001_SM_1000_NS6system6detail10sequential3seqE


//--------------------- .text._Z16q4_matmul_kernelILb1ELb0ELb0EEvPK6__halfPKjPS0_S2_S4_iiiiiS4_b --------------------------
	.section	.text._Z16q4_matmul_kernelILb1ELb0ELb0EEvPK6__halfPKjPS0_S2_S4_iiiiiS4_b,"ax",@progbits
	.align	128
        .global         _Z16q4_matmul_kernelILb1ELb0ELb0EEvPK6__halfPKjPS0_S2_S4_iiiiiS4_b
        .type           _Z16q4_matmul_kernelILb1ELb0ELb0EEvPK6__halfPKjPS0_S2_S4_iiiiiS4_b,@function
        .size           _Z16q4_matmul_kernelILb1ELb0ELb0EEvPK6__halfPKjPS0_S2_S4_iiiiiS4_b,(.L_x_54 - _Z16q4_matmul_kernelILb1ELb0ELb0EEvPK6__halfPKjPS0_S2_S4_iiiiiS4_b)
        .other          _Z16q4_matmul_kernelILb1ELb0ELb0EEvPK6__halfPKjPS0_S2_S4_iiiiiS4_b,@"STO_CUDA_ENTRY STV_DEFAULT"
_Z16q4_matmul_kernelILb1ELb0ELb0EEvPK6__halfPKjPS0_S2_S4_iiiiiS4_b:
.text._Z16q4_matmul_kernelILb1ELb0ELb0EEvPK6__halfPKjPS0_S2_S4_iiiiiS4_b:
[----:B------:R-:W-:Y:S01]  /*0000*/  LDC R1, c[0x0][0x37c] ;  /* 0x0000df00ff017b82 */ /* 0x000fe20000000800 */
[----:B------:R-:W0:Y:S01]  /*0010*/  S2R R13, SR_CTAID.Z ;  /* 0x00000000000d7919 */ /* 0x000e220000002700 */
[----:B------:R-:W1:Y:S06]  /*0020*/  LDCU.U8 UR4, c[0x0][0x3c8] ;  /* 0x00007900ff0477ac */ /* 0x000e6c0008000000 */
[----:B------:R-:W2:Y:S01]  /*0030*/  S2UR UR6, SR_CTAID.Y ;  /* 0x00000000000679c3 */ /* 0x000ea20000002600 */
[----:B------:R-:W-:Y:S01]  /*0040*/  PRMT R10, RZ, 0x5410, RZ ;  /* 0x00005410ff0a7816 */ /* 0x000fe200000000ff */
[----:B------:R-:W0:Y:S01]  /*0050*/  S2R R7, SR_TID.X ;  /* 0x0000000000077919 */ /* 0x000e220000002100 */
[----:B------:R-:W3:Y:S01]  /*0060*/  LDCU UR7, c[0x0][0x3b8] ;  /* 0x00007700ff0777ac */ /* 0x000ee20008000800 */
[----:B------:R-:W4:Y:S04]  /*0070*/  S2R R18, SR_CTAID.X ;  /* 0x0000000000127919 */ /* 0x000f280000002500 */
[----:B------:R-:W5:Y:S01]  /*0080*/  LDC R8, c[0x0][0x3ac] ;  /* 0x0000eb00ff087b82 */ /* 0x000f620000000800 */
[----:B------:R-:W2:Y:S01]  /*0090*/  S2R R11, SR_TID.Y ;  /* 0x00000000000b7919 */ /* 0x000ea20000002200 */
[----:B-1----:R-:W-:Y:S01]  /*00a0*/  UPRMT UR4, UR4, 0x8880, URZ ;  /* 0x0000888004047896 */ /* 0x002fe200080000ff */
[C---:B0-----:R-:W-:Y:S01]  /*00b0*/  LOP3.LUT P0, RZ, R13.reuse, 0x1, R7, 0xf8, !PT ;  /* 0x000000010dff7812 */ /* 0x041fe2000780f807 */
[----:B---3--:R-:W-:-:S04]  /*00c0*/  IMAD R13, R13, UR7, RZ ;  /* 0x000000070d0d7c24 */ /* 0x008fc8000f8e02ff */
[----:B------:R-:W-:-:S05]  /*00d0*/  ISETP.NE.OR P0, PT, RZ, UR4, P0 ;  /* 0x00000004ff007c0c */ /* 0x000fca0008705670 */
[----:B------:R-:W0:Y:S01]  /*00e0*/  LDCU.64 UR4, c[0x0][0x358] ;  /* 0x00006b00ff0477ac */ /* 0x000e220008000a00 */
[----:B----4-:R-:W-:Y:S01]  /*00f0*/  IMAD R18, R18, 0x20, R7 ;  /* 0x0000002012127824 */ /* 0x010fe200078e0207 */
[----:B-----5:R-:W-:Y:S01]  /*0100*/  VIADDMNMX.U32 R0, R13, UR7, R8, PT ;  /* 0x000000070d007c46 */ /* 0x020fe2000b800008 */
[----:B--2---:R-:W-:-:S04]  /*0110*/  VIADD R11, R11, UR6 ;  /* 0x000000060b0b7c36 */ /* 0x004fc80008000000 */
[----:B------:R-:W-:Y:S01]  /*0120*/  IMAD.IADD R0, R0, 0x1, -R13 ;  /* 0x0000000100007824 */ /* 0x000fe200078e0a0d */
[----:B------:R-:W1:Y:S08]  /*0130*/  @!P0 LDC R5, c[0x0][0x3b0] ;  /* 0x0000ec00ff058b82 */ /* 0x000e700000000800 */
[----:B------:R-:W2:Y:S01]  /*0140*/  @!P0 LDC.64 R2, c[0x0][0x390] ;  /* 0x0000e400ff028b82 */ /* 0x000ea20000000a00 */
[----:B-1----:R-:W-:-:S04]  /*0150*/  @!P0 IMAD R5, R11, R5, R18 ;  /* 0x000000050b058224 */ /* 0x002fc800078e0212 */
[----:B--2---:R-:W-:Y:S01]  /*0160*/  @!P0 IMAD.WIDE R2, R5, 0x2, R2 ;  /* 0x0000000205028825 */ /* 0x004fe200078e0202 */
[----:B------:R-:W-:-:S04]  /*0170*/  SHF.R.S32.HI R5, RZ, 0x1f, R0 ;  /* 0x0000001fff057819 */ /* 0x000fc80000011400 */
[----:B0-----:R0:W-:Y:S01]  /*0180*/  @!P0 STG.E desc[UR4][R2.64], RZ ;  /* 0x000000ff02008986 */ /* 0x0011e2000c101904 */
[----:B------:R-:W-:Y:S01]  /*0190*/  LEA.HI R5, R5, R0, RZ, 0x3 ;  /* 0x0000000005057211 */ /* 0x000fe200078f18ff */
[----:B------:R-:W-:Y:S01]  /*01a0*/  @!P0 BAR.SYNC.DEFER_BLOCKING 0x0 ;  /* 0x0000000000008b1d */ /* 0x000fe20000010000 */
[----:B------:R-:W-:-:S13]  /*01b0*/  ISETP.GE.AND P0, PT, R0, 0x8, PT ;  /* 0x000000080000780c */ /* 0x000fda0003f06270 */
[----:B0-----:R-:W-:Y:S05]  /*01c0*/  @!P0 BRA `(.L_x_0) ;  /* 0x0000001000988947 */ /* 0x001fea0003800000 */
[----:B------:R-:W-:Y:S01]  /*01d0*/  VIADD R3, R13, 0x8 ;  /* 0x000000080d037836 */ /* 0x000fe20000000000 */
[----:B------:R-:W-:Y:S01]  /*01e0*/  LOP3.LUT R2, R5, 0xfffffff8, RZ, 0xc0, !PT ;  /* 0xfffffff805027812 */ /* 0x000fe200078ec0ff */
[----:B------:R-:W-:Y:S01]  /*01f0*/  IMAD.SHL.U32 R7, R7, 0x4, RZ ;  /* 0x0000000407077824 */ /* 0x000fe200078e00ff */
[-C--:B------:R-:W-:Y:S01]  /*0200*/  LOP3.LUT R0, RZ, R13.reuse, RZ, 0x33, !PT ;  /* 0x0000000dff007212 */ /* 0x080fe200078e33ff */
[----:B------:R-:W-:Y:S01]  /*0210*/  IMAD R8, R11, R8, RZ ;  /* 0x000000080b087224 */ /* 0x000fe200078e02ff */
[----:B------:R-:W-:Y:S02]  /*0220*/  VIADDMNMX R9, R2, R13, R3, !PT ;  /* 0x0000000d02097246 */ /* 0x000fe40007800103 */
[----:B------:R-:W-:Y:S02]  /*0230*/  SHF.R.S32.HI R5, RZ, 0x1f, R18 ;  /* 0x0000001fff057819 */ /* 0x000fe40000011412 */
[----:B------:R-:W-:Y:S01]  /*0240*/  PRMT R10, RZ, 0x5410, RZ ;  /* 0x00005410ff0a7816 */ /* 0x000fe200000000ff */
[----:B------:R-:W-:Y:S01]  /*0250*/  IMAD.IADD R9, R9, 0x1, R0 ;  /* 0x0000000109097824 */ /* 0x000fe200078e0200 */
[----:B------:R-:W-:-:S02]  /*0260*/  LEA.HI R5, R5, R18, RZ, 0x3 ;  /* 0x0000001205057211 */ /* 0x000fc400078f18ff */
[----:B------:R-:W-:Y:S02]  /*0270*/  LOP3.LUT R7, R7, 0x1c, RZ, 0xc0, !PT ;  /* 0x0000001c07077812 */ /* 0x000fe400078ec0ff */
[----:B------:R-:W-:Y:S02]  /*0280*/  ISETP.GE.U32.AND P0, PT, R9, 0x8, PT ;  /* 0x000000080900780c */ /* 0x000fe40003f06070 */
[----:B------:R-:W-:-:S11]  /*0290*/  SHF.R.S32.HI R5, RZ, 0x3, R5 ;  /* 0x00000003ff057819 */ /* 0x000fd60000011405 */
[----:B------:R-:W-:Y:S05]  /*02a0*/  @!P0 BRA `(.L_x_1) ;  /* 0x0000000800e88947 */ /* 0x000fea0003800000 */
[----:B------:R-:W0:Y:S01]  /*02b0*/  LDC R6, c[0x0][0x3b4] ;  /* 0x0000ed00ff067b82 */ /* 0x000e220000000800 */
[----:B------:R-:W-:Y:S01]  /*02c0*/  LEA.HI R0, R9, 0x1, RZ, 0x1d ;  /* 0x0000000109007811 */ /* 0x000fe200078fe8ff */
[----:B------:R-:W1:Y:S01]  /*02d0*/  LDCU UR8, c[0x0][0x3b0] ;  /* 0x00007600ff0877ac */ /* 0x000e620008000800 */
[----:B------:R-:W-:Y:S02]  /*02e0*/  PRMT R10, R10, 0x5410, RZ ;  /* 0x000054100a0a7816 */ /* 0x000fe400000000ff */
[----:B------:R-:W-:Y:S01]  /*02f0*/  LOP3.LUT R0, R0, 0x3ffffffe, RZ, 0xc0, !PT ;  /* 0x3ffffffe00007812 */ /* 0x000fe200078ec0ff */
[----:B------:R-:W2:Y:S04]  /*0300*/  LDCU.64 UR6, c[0x0][0x380] ;  /* 0x00007000ff0677ac */ /* 0x000ea80008000a00 */
[----:B------:R-:W-:Y:S01]  /*0310*/  IMAD.MOV R0, RZ, RZ, -R0 ;  /* 0x000000ffff007224 */ /* 0x000fe200078e0a00 */
[----:B0-----:R-:W-:-:S04]  /*0320*/  IABS R4, R6 ;  /* 0x0000000600047213 */ /* 0x001fc80000000000 */
[----:B------:R-:W0:Y:S08]  /*0330*/  I2F.RP R2, R4 ;  /* 0x0000000400027306 */ /* 0x000e300000209400 */
[----:B0-----:R-:W0:Y:S02]  /*0340*/  MUFU.RCP R2, R2 ;  /* 0x0000000200027308 */ /* 0x001e240000001000 */
[----:B0-----:R-:W-:-:S02]  /*0350*/  VIADD R14, R2, 0xffffffe ;  /* 0x0ffffffe020e7836 */ /* 0x001fc40000000000 */
[----:B------:R-:W-:-:S04]  /*0360*/  IMAD.IADD R2, R13, 0x1, R8 ;  /* 0x000000010d027824 */ /* 0x000fc800078e0208 */
[----:B------:R0:W3:Y:S02]  /*0370*/  F2I.FTZ.U32.TRUNC.NTZ R15, R14 ;  /* 0x0000000e000f7305 */ /* 0x0000e4000021f000 */
[----:B0-----:R-:W-:Y:S02]  /*0380*/  IMAD.MOV.U32 R14, RZ, RZ, RZ ;  /* 0x000000ffff0e7224 */ /* 0x001fe400078e00ff */
[----:B---3--:R-:W-:-:S04]  /*0390*/  IMAD.MOV R23, RZ, RZ, -R15 ;  /* 0x000000ffff177224 */ /* 0x008fc800078e0a0f */
[----:B------:R-:W-:-:S04]  /*03a0*/  IMAD R23, R23, R4, RZ ;  /* 0x0000000417177224 */ /* 0x000fc800078e02ff */
[----:B-12---:R-:W-:-:S07]  /*03b0*/  IMAD.HI.U32 R23, R15, R23, R14 ;  /* 0x000000170f177227 */ /* 0x006fce00078e000e */
.L_x_2:
[----:B------:R-:W-:Y:S01]  /*03c0*/  VIADD R13, R3, 0xfffffff8 ;  /* 0xfffffff8030d7836 */ /* 0x000fe20000000000 */
[-C--:B------:R-:W-:Y:S02]  /*03d0*/  IABS R16, R6.reuse ;  /* 0x0000000600107213 */ /* 0x080fe40000000000 */
[----:B------:R-:W-:Y:S02]  /*03e0*/  LOP3.LUT R19, RZ, R6, RZ, 0x33, !PT ;  /* 0x00000006ff137212 */ /* 0x000fe400078e33ff */
[----:B------:R-:W-:-:S05]  /*03f0*/  IABS R14, R13 ;  /* 0x0000000d000e7213 */ /* 0x000fca0000000000 */
[----:B------:R-:W-:-:S04]  /*0400*/  IMAD.HI.U32 R12, R23, R14, RZ ;  /* 0x0000000e170c7227 */ /* 0x000fc800078e00ff */
[----:B------:R-:W-:-:S04]  /*0410*/  IMAD.MOV R15, RZ, RZ, -R12 ;  /* 0x000000ffff0f7224 */ /* 0x000fc800078e0a0c */
[----:B------:R-:W-:-:S05]  /*0420*/  IMAD R15, R16, R15, R14 ;  /* 0x0000000f100f7224 */ /* 0x000fca00078e020e */
[----:B------:R-:W-:-:S13]  /*0430*/  ISETP.GT.U32.AND P1, PT, R4, R15, PT ;  /* 0x0000000f0400720c */ /* 0x000fda0003f24070 */
[----:B------:R-:W-:Y:S02]  /*0440*/  @!P1 IMAD.IADD R15, R15, 0x1, -R16 ;  /* 0x000000010f0f9824 */ /* 0x000fe400078e0a10 */
[----:B------:R-:W-:Y:S01]  /*0450*/  @!P1 VIADD R12, R12, 0x1 ;  /* 0x000000010c0c9836 */ /* 0x000fe20000000000 */
[----:B------:R-:W0:Y:S02]  /*0460*/  LDC.64 R16, c[0x0][0x3a0] ;  /* 0x0000e800ff107b82 */ /* 0x000e240000000a00 */
[----:B------:R-:W-:Y:S02]  /*0470*/  ISETP.GE.U32.AND P0, PT, R15, R4, PT ;  /* 0x000000040f00720c */ /* 0x000fe40003f06070 */
[----:B------:R-:W-:-:S04]  /*0480*/  LOP3.LUT R4, R13, R6, RZ, 0x3c, !PT ;  /* 0x000000060d047212 */ /* 0x000fc800078e3cff */
[----:B------:R-:W-:Y:S01]  /*0490*/  ISETP.GE.AND P2, PT, R4, RZ, PT ;  /* 0x000000ff0400720c */ /* 0x000fe20003f46270 */
[----:B------:R-:W1:Y:S06]  /*04a0*/  LDC.64 R14, c[0x0][0x388] ;  /* 0x0000e200ff0e7b82 */ /* 0x000e6c0000000a00 */
[----:B------:R-:W-:Y:S01]  /*04b0*/  @P0 VIADD R12, R12, 0x1 ;  /* 0x000000010c0c0836 */ /* 0x000fe20000000000 */
[----:B------:R-:W-:-:S05]  /*04c0*/  ISETP.NE.AND P0, PT, R6, RZ, PT ;  /* 0x000000ff0600720c */ /* 0x000fca0003f05270 */
[----:B------:R-:W-:-:S05]  /*04d0*/  @!P2 IMAD.MOV R12, RZ, RZ, -R12 ;  /* 0x000000ffff0ca224 */ /* 0x000fca00078e0a0c */
[----:B------:R-:W-:Y:S02]  /*04e0*/  SEL R19, R19, R12, !P0 ;  /* 0x0000000c13137207 */ /* 0x000fe40004000000 */
[----:B------:R-:W-:-:S03]  /*04f0*/  SHF.R.S32.HI R12, RZ, 0x1f, R13 ;  /* 0x0000001fff0c7819 */ /* 0x000fc6000001140d */
[----:B------:R-:W-:Y:S01]  /*0500*/  IMAD R19, R19, UR8, RZ ;  /* 0x0000000813137c24 */ /* 0x000fe2000f8e02ff */
[----:B------:R-:W-:-:S04]  /*0510*/  LEA.HI R12, R12, R13, RZ, 0x3 ;  /* 0x0000000d0c0c7211 */ /* 0x000fc800078f18ff */
[----:B------:R-:W-:Y:S02]  /*0520*/  SHF.R.S32.HI R4, RZ, 0x1f, R19 ;  /* 0x0000001fff047819 */ /* 0x000fe40000011413 */
[----:B------:R-:W-:Y:S02]  /*0530*/  SHF.R.S32.HI R13, RZ, 0x3, R12 ;  /* 0x00000003ff0d7819 */ /* 0x000fe4000001140c */
[----:B------:R-:W-:-:S03]  /*0540*/  LEA.HI R4, R4, R19, RZ, 0x3 ;  /* 0x0000001304047211 */ /* 0x000fc600078f18ff */
[----:B------:R-:W-:Y:S01]  /*0550*/  IMAD R13, R13, UR8, R18 ;  /* 0x000000080d0d7c24 */ /* 0x000fe2000f8e0212 */
[----:B------:R-:W-:-:S05]  /*0560*/  LEA.HI.SX32 R21, R4, R5, 0x1d ;  /* 0x0000000504157211 */ /* 0x000fca00078feaff */
[----:B0-----:R-:W-:-:S06]  /*0570*/  IMAD.WIDE R20, R21, 0x4, R16 ;  /* 0x0000000415147825 */ /* 0x001fcc00078e0210 */
[----:B------:R-:W2:Y:S01]  /*0580*/  LDG.E.CONSTANT R20, desc[UR4][R20.64] ;  /* 0x0000000414147981 */ /* 0x000ea2000c1e9900 */
[----:B-1----:R-:W-:-:S05]  /*0590*/  IMAD.WIDE R12, R13, 0x4, R14 ;  /* 0x000000040d0c7825 */ /* 0x002fca00078e020e */
[----:B------:R-:W3:Y:S01]  /*05a0*/  LDG.E.CONSTANT R29, desc[UR4][R12.64] ;  /* 0x000000040c1d7981 */ /* 0x000ee2000c1e9900 */
[----:B------:R-:W-:Y:S01]  /*05b0*/  IMAD.IADD R27, R18, 0x1, R19 ;  /* 0x00000001121b7824 */ /* 0x000fe200078e0213 */
[----:B--2---:R-:W-:-:S05]  /*05c0*/  SHF.R.U32.HI R4, RZ, R7, R20 ;  /* 0x00000007ff047219 */ /* 0x004fca0000011614 */
[----:B------:R-:W-:Y:S01]  /*05d0*/  VIADD R4, R4, 0x1 ;  /* 0x0000000104047836 */ /* 0x000fe20000000000 */
[----:B---3--:R-:W-:Y:S02]  /*05e0*/  LOP3.LUT R25, R29, 0xf, RZ, 0xc0, !PT ;  /* 0x0000000f1d197812 */ /* 0x008fe400078ec0ff */
[--C-:B------:R-:W-:Y:S02]  /*05f0*/  SHF.R.U32.HI R12, RZ, 0x8, R29.reuse ;  /* 0x00000008ff0c7819 */ /* 0x100fe4000001161d */
[----:B------:R-:W-:Y:S02]  /*0600*/  LOP3.LUT R4, R4, 0xf, RZ, 0xc0, !PT ;  /* 0x0000000f04047812 */ /* 0x000fe400078ec0ff */
[----:B------:R-:W-:Y:S02]  /*0610*/  SHF.R.U32.HI R24, RZ, 0x4, R29 ;  /* 0x00000004ff187819 */ /* 0x000fe4000001161d */
[----:B------:R-:W-:Y:S01]  /*0620*/  LOP3.LUT R13, R12, 0xf, RZ, 0xc0, !PT ;  /* 0x0000000f0c0d7812 */ /* 0x000fe200078ec0ff */
[----:B------:R-:W-:Y:S01]  /*0630*/  IMAD.IADD R22, R25, 0x1, -R4 ;  /* 0x0000000119167824 */ /* 0x000fe200078e0a04 */
[----:B------:R-:W-:-:S02]  /*0640*/  LOP3.LUT R25, R24, 0xf, RZ, 0xc0, !PT ;  /* 0x0000000f18197812 */ /* 0x000fc400078ec0ff */
[----:B------:R-:W-:Y:S01]  /*0650*/  SHF.R.U32.HI R12, RZ, 0xc, R29 ;  /* 0x0000000cff0c7819 */ /* 0x000fe2000001161d */
[--C-:B------:R-:W-:Y:S02]  /*0660*/  IMAD.IADD R28, R13, 0x1, -R4.reuse ;  /* 0x000000010d1c7824 */ /* 0x100fe400078e0a04 */
[--C-:B------:R-:W-:Y:S01]  /*0670*/  IMAD.IADD R20, R25, 0x1, -R4.reuse ;  /* 0x0000000119147824 */ /* 0x100fe200078e0a04 */
[----:B------:R-:W-:Y:S01]  /*0680*/  LOP3.LUT R13, R12, 0xf, RZ, 0xc0, !PT ;  /* 0x0000000f0c0d7812 */ /* 0x000fe200078ec0ff */
[----:B------:R-:W0:Y:S01]  /*0690*/  LDC.64 R24, c[0x0][0x380] ;  /* 0x0000e000ff187b82 */ /* 0x000e220000000a00 */
[----:B------:R-:W-:Y:S08]  /*06a0*/  I2F.F16 R22, R22 ;  /* 0x0000001600167306 */ /* 0x000ff00000200c00 */
[----:B------:R1:W2:Y:S08]  /*06b0*/  I2F.F16 R21, R20 ;  /* 0x0000001400157306 */ /* 0x0002b00000200c00 */
[----:B------:R-:W-:Y:S01]  /*06c0*/  I2F.F16 R28, R28 ;  /* 0x0000001c001c7306 */ /* 0x000fe20000200c00 */
[----:B-1----:R-:W-:-:S02]  /*06d0*/  IMAD.IADD R20, R13, 0x1, -R4 ;  /* 0x000000010d147824 */ /* 0x002fc400078e0a04 */
[----:B------:R-:W1:Y:S01]  /*06e0*/  LDC.64 R12, c[0x0][0x398] ;  /* 0x0000e600ff0c7b82 */ /* 0x000e620000000a00 */
[----:B0-----:R-:W-:-:S04]  /*06f0*/  IMAD.WIDE R24, R2, 0x2, R24 ;  /* 0x0000000202187825 */ /* 0x001fc800078e0218 */
[----:B------:R-:W0:Y:S01]  /*0700*/  I2F.F16 R20, R20 ;  /* 0x0000001400147306 */ /* 0x000e220000200c00 */
[----:B--2---:R-:W-:Y:S02]  /*0710*/  PRMT R21, R22, 0x5410, R21 ;  /* 0x0000541016157816 */ /* 0x004fe40000000015 */
[----:B------:R-:W2:Y:S01]  /*0720*/  LDG.E.CONSTANT R22, desc[UR4][R24.64+0x8] ;  /* 0x0000080418167981 */ /* 0x000ea2000c1e9900 */
[----:B0-----:R-:W-:-:S03]  /*0730*/  PRMT R20, R28, 0x5410, R20 ;  /* 0x000054101c147816 */ /* 0x001fc60000000014 */
[----:B------:R-:W3:Y:S01]  /*0740*/  LDG.E.CONSTANT R28, desc[UR4][R24.64+0x4] ;  /* 0x00000404181c7981 */ /* 0x000ee2000c1e9900 */
[----:B-1----:R-:W-:-:S05]  /*0750*/  IMAD.WIDE R26, R27, 0x2, R12 ;  /* 0x000000021b1a7825 */ /* 0x002fca00078e020c */
[----:B------:R0:W4:Y:S04]  /*0760*/  LDG.E.U16.CONSTANT R19, desc[UR4][R26.64] ;  /* 0x000000041a137981 */ /* 0x000128000c1e9500 */
[----:B------:R-:W5:Y:S02]  /*0770*/  LDG.E.CONSTANT R26, desc[UR4][R24.64] ;  /* 0x00000004181a7981 */ /* 0x000f64000c1e9900 */
[----:B-----5:R-:W-:Y:S01]  /*0780*/  HFMA2 R21, R26, R21, -RZ ;  /* 0x000000151a157231 */ /* 0x020fe200001000ff */
[----:B0-----:R-:W-:-:S04]  /*0790*/  SHF.R.U32.HI R26, RZ, 0x14, R29 ;  /* 0x00000014ff1a7819 */ /* 0x001fc8000001161d */
[----:B------:R-:W-:Y:S01]  /*07a0*/  LOP3.LUT R27, R26, 0xf, RZ, 0xc0, !PT ;  /* 0x0000000f1a1b7812 */ /* 0x000fe200078ec0ff */
[----:B---3--:R-:W-:Y:S01]  /*07b0*/  HFMA2 R21, R28, R20, R21 ;  /* 0x000000141c157231 */ /* 0x008fe20000000015 */
[--C-:B------:R-:W-:Y:S01]  /*07c0*/  SHF.R.U32.HI R28, RZ, 0x10, R29.reuse ;  /* 0x00000010ff1c7819 */ /* 0x100fe2000001161d */
[----:B------:R0:W3:Y:S03]  /*07d0*/  LDG.E.CONSTANT R20, desc[UR4][R24.64+0xc] ;  /* 0x00000c0418147981 */ /* 0x0000e6000c1e9900 */
[----:B------:R-:W-:Y:S01]  /*07e0*/  LOP3.LUT R28, R28, 0xf, RZ, 0xc0, !PT ;  /* 0x0000000f1c1c7812 */ /* 0x000fe200078ec0ff */
[----:B------:R-:W-:Y:S01]  /*07f0*/  IMAD.IADD R27, R27, 0x1, -R4 ;  /* 0x000000011b1b7824 */ /* 0x000fe200078e0a04 */
[----:B0-----:R-:W-:-:S03]  /*0800*/  SHF.R.U32.HI R24, RZ, 0x18, R29 ;  /* 0x00000018ff187819 */ /* 0x001fc6000001161d */
[----:B------:R-:W-:Y:S01]  /*0810*/  IMAD.IADD R28, R28, 0x1, -R4 ;  /* 0x000000011c1c7824 */ /* 0x000fe200078e0a04 */
[----:B------:R-:W-:-:S03]  /*0820*/  LOP3.LUT R25, R24, 0xf, RZ, 0xc0, !PT ;  /* 0x0000000f18197812 */ /* 0x000fc600078ec0ff */
[----:B------:R-:W-:Y:S01]  /*0830*/  I2F.F16 R26, R28 ;  /* 0x0000001c001a7306 */ /* 0x000fe20000200c00 */
[----:B------:R-:W-:Y:S01]  /*0840*/  LEA.HI R29, R29, -R4, RZ, 0x4 ;  /* 0x800000041d1d7211 */ /* 0x000fe200078f20ff */
[----:B------:R-:W-:-:S06]  /*0850*/  IMAD.IADD R24, R25, 0x1, -R4 ;  /* 0x0000000119187824 */ /* 0x000fcc00078e0a04 */
[----:B------:R-:W0:Y:S08]  /*0860*/  I2F.F16 R27, R27 ;  /* 0x0000001b001b7306 */ /* 0x000e300000200c00 */
[----:B------:R-:W-:Y:S08]  /*0870*/  I2F.F16 R24, R24 ;  /* 0x0000001800187306 */ /* 0x000ff00000200c00 */
[----:B------:R-:W1:Y:S01]  /*0880*/  I2F.F16 R29, R29 ;  /* 0x0000001d001d7306 */ /* 0x000e620000200c00 */
[----:B0-----:R-:W-:-:S02]  /*0890*/  PRMT R26, R26, 0x5410, R27 ;  /* 0x000054101a1a7816 */ /* 0x001fc4000000001b */
[----:B------:R-:W-:-:S03]  /*08a0*/  IABS R25, R3 ;  /* 0x0000000300197213 */ /* 0x000fc60000000000 */
[----:B--2---:R-:W-:Y:S01]  /*08b0*/  HFMA2 R21, R22, R26, R21 ;  /* 0x0000001a16157231 */ /* 0x004fe20000000015 */
[----:B------:R-:W-:Y:S02]  /*08c0*/  IABS R4, R6 ;  /* 0x0000000600047213 */ /* 0x000fe40000000000 */
[----:B-1----:R-:W-:Y:S01]  /*08d0*/  PRMT R22, R24, 0x5410, R29 ;  /* 0x0000541018167816 */ /* 0x002fe2000000001d */
[----:B------:R-:W-:-:S04]  /*08e0*/  IMAD.HI.U32 R24, R23, R25, RZ ;  /* 0x0000001917187227 */ /* 0x000fc800078e00ff */
[----:B------:R-:W-:-:S04]  /*08f0*/  IMAD.MOV R26, RZ, RZ, -R24 ;  /* 0x000000ffff1a7224 */ /* 0x000fc800078e0a18 */
[----:B------:R-:W-:-:S05]  /*0900*/  IMAD R25, R4, R26, R25 ;  /* 0x0000001a04197224 */ /* 0x000fca00078e0219 */
[----:B------:R-:W-:-:S13]  /*0910*/  ISETP.GT.U32.AND P2, PT, R4, R25, PT ;  /* 0x000000190400720c */ /* 0x000fda0003f44070 */
[----:B------:R-:W-:-:S05]  /*0920*/  @!P2 IMAD.IADD R25, R25, 0x1, -R4 ;  /* 0x000000011919a824 */ /* 0x000fca00078e0a04 */
[----:B------:R-:W-:Y:S02]  /*0930*/  ISETP.GE.U32.AND P1, PT, R25, R4, PT ;  /* 0x000000041900720c */ /* 0x000fe40003f26070 */
[----:B------:R-:W-:-:S04]  /*0940*/  LOP3.LUT R25, R3, R6, RZ, 0x3c, !PT ;  /* 0x0000000603197212 */ /* 0x000fc800078e3cff */
[----:B------:R-:W-:Y:S01]  /*0950*/  ISETP.GE.AND P3, PT, R25, RZ, PT ;  /* 0x000000ff1900720c */ /* 0x000fe20003f66270 */
[----:B------:R-:W-:Y:S01]  /*0960*/  @!P2 VIADD R24, R24, 0x1 ;  /* 0x000000011818a836 */ /* 0x000fe20000000000 */
[----:B------:R-:W-:-:S05]  /*0970*/  LOP3.LUT R25, RZ, R6, RZ, 0x33, !PT ;  /* 0x00000006ff197212 */ /* 0x000fca00078e33ff */
[----:B------:R-:W-:-:S06]  /*0980*/  @P1 VIADD R24, R24, 0x1 ;  /* 0x0000000118181836 */ /* 0x000fcc0000000000 */
[----:B------:R-:W-:-:S05]  /*0990*/  @!P3 IMAD.MOV R24, RZ, RZ, -R24 ;  /* 0x000000ffff18b224 */ /* 0x000fca00078e0a18 */
[----:B------:R-:W-:-:S05]  /*09a0*/  SEL R25, R25, R24, !P0 ;  /* 0x0000001819197207 */ /* 0x000fca0004000000 */
[----:B------:R-:W-:-:S05]  /*09b0*/  IMAD R25, R25, UR8, RZ ;  /* 0x0000000819197c24 */ /* 0x000fca000f8e02ff */
[----:B------:R-:W-:-:S04]  /*09c0*/  SHF.R.S32.HI R24, RZ, 0x1f, R25 ;  /* 0x0000001fff187819 */ /* 0x000fc80000011419 */
[----:B------:R-:W-:-:S04]  /*09d0*/  LEA.HI R24, R24, R25, RZ, 0x3 ;  /* 0x0000001918187211 */ /* 0x000fc800078f18ff */
[----:B------:R-:W-:Y:S02]  /*09e0*/  LEA.HI.SX32 R27, R24, R5, 0x1d ;  /* 0x00000005181b7211 */ /* 0x000fe400078feaff */
[----:B------:R-:W-:-:S04]  /*09f0*/  SHF.R.S32.HI R24, RZ, 0x1f, R3 ;  /* 0x0000001fff187819 */ /* 0x000fc80000011403 */
[----:B------:R-:W-:Y:S01]  /*0a00*/  LEA.HI R24, R24, R3, RZ, 0x3 ;  /* 0x0000000318187211 */ /* 0x000fe200078f18ff */
[----:B------:R-:W-:-:S03]  /*0a10*/  IMAD.WIDE R16, R27, 0x4, R16 ;  /* 0x000000041b107825 */ /* 0x000fc600078e0210 */
[----:B------:R-:W-:-:S03]  /*0a20*/  SHF.R.S32.HI R27, RZ, 0x3, R24 ;  /* 0x00000003ff1b7819 */ /* 0x000fc60000011418 */
[----:B------:R-:W2:Y:S02]  /*0a30*/  LDG.E.CONSTANT R16, desc[UR4][R16.64] ;  /* 0x0000000410107981 */ /* 0x000ea4000c1e9900 */
[----:B------:R-:W-:-:S04]  /*0a40*/  IMAD R27, R27, UR8, R18 ;  /* 0x000000081b1b7c24 */ /* 0x000fc8000f8e0212 */
[----:B------:R-:W-:-:S05]  /*0a50*/  IMAD.WIDE R14, R27, 0x4, R14 ;  /* 0x000000041b0e7825 */ /* 0x000fca00078e020e */
[----:B------:R0:W5:Y:S02]  /*0a60*/  LDG.E.CONSTANT R27, desc[UR4][R14.64] ;  /* 0x000000040e1b7981 */ /* 0x000164000c1e9900 */
[----:B0-----:R-:W-:-:S04]  /*0a70*/  IMAD.IADD R15, R18, 0x1, R25 ;  /* 0x00000001120f7824 */ /* 0x001fc800078e0219 */
[----:B------:R-:W-:-:S04]  /*0a80*/  IMAD.WIDE R14, R15, 0x2, R12 ;  /* 0x000000020f0e7825 */ /* 0x000fc800078e020c */
[----:B------:R-:W-:Y:S02]  /*0a90*/  VIADD R13, R3, 0xfffffff8 ;  /* 0xfffffff8030d7836 */ /* 0x000fe40000000000 */
[----:B------:R0:W4:Y:S03]  /*0aa0*/  LDG.E.U16.CONSTANT R14, desc[UR4][R14.64] ;  /* 0x000000040e0e7981 */ /* 0x000126000c1e9500 */
[----:B------:R-:W-:Y:S02]  /*0ab0*/  SHF.R.S32.HI R25, RZ, 0x1f, R13 ;  /* 0x0000001fff197819 */ /* 0x000fe4000001140d */
[----:B------:R-:W-:Y:S02]  /*0ac0*/  IADD3 R13, P0, PT, R8, R13, RZ ;  /* 0x0000000d080d7210 */ /* 0x000fe40007f1e0ff */
[----:B--2---:R-:W-:-:S05]  /*0ad0*/  SHF.R.U32.HI R24, RZ, R7, R16 ;  /* 0x00000007ff187219 */ /* 0x004fca0000011610 */
[----:B------:R-:W-:Y:S01]  /*0ae0*/  VIADD R24, R24, 0x1 ;  /* 0x0000000118187836 */ /* 0x000fe20000000000 */
[----:B-----5:R-:W-:-:S04]  /*0af0*/  SHF.R.U32.HI R26, RZ, 0x4, R27 ;  /* 0x00000004ff1a7819 */ /* 0x020fc8000001161b */
[----:B------:R-:W-:Y:S02]  /*0b00*/  LOP3.LUT R24, R24, 0xf, RZ, 0xc0, !PT ;  /* 0x0000000f18187812 */ /* 0x000fe400078ec0ff */
[----:B------:R-:W-:Y:S02]  /*0b10*/  LOP3.LUT R26, R26, 0xf, RZ, 0xc0, !PT ;  /* 0x0000000f1a1a7812 */ /* 0x000fe400078ec0ff */
[----:B------:R-:W-:-:S03]  /*0b20*/  LOP3.LUT R29, R27, 0xf, RZ, 0xc0, !PT ;  /* 0x0000000f1b1d7812 */ /* 0x000fc600078ec0ff */
[--C-:B------:R-:W-:Y:S02]  /*0b30*/  IMAD.IADD R17, R26, 0x1, -R24.reuse ;  /* 0x000000011a117824 */ /* 0x100fe400078e0a18 */
[----:B------:R-:W-:-:S04]  /*0b40*/  IMAD.IADD R29, R29, 0x1, -R24 ;  /* 0x000000011d1d7824 */ /* 0x000fc800078e0a18 */
[----:B------:R1:W-:Y:S08]  /*0b50*/  I2F.F16 R16, R29 ;  /* 0x0000001d00107306 */ /* 0x0003f00000200c00 */
[----:B------:R-:W2:Y:S01]  /*0b60*/  I2F.F16 R17, R17 ;  /* 0x0000001100117306 */ /* 0x000ea20000200c00 */
[----:B------:R-:W-:Y:S02]  /*0b70*/  LEA.HI.X.SX32 R26, R8, R25, 0x1, P0 ;  /* 0x00000019081a7211 */ /* 0x000fe400000f0eff */
[----:B------:R-:W-:-:S04]  /*0b80*/  LEA R12, P0, R13, UR6, 0x1 ;  /* 0x000000060d0c7c11 */ /* 0x000fc8000f8008ff */
[----:B------:R-:W-:-:S05]  /*0b90*/  LEA.HI.X R13, R13, UR7, R26, 0x1, P0 ;  /* 0x000000070d0d7c11 */ /* 0x000fca00080f0c1a */
[----:B-1----:R-:W5:Y:S01]  /*0ba0*/  LDG.E.CONSTANT R29, desc[UR4][R12.64+0x14] ;  /* 0x000014040c1d7981 */ /* 0x002f62000c1e9900 */
[----:B--2---:R-:W-:Y:S02]  /*0bb0*/  PRMT R16, R16, 0x5410, R17 ;  /* 0x0000541010107816 */ /* 0x004fe40000000011 */
[----:B------:R-:W-:-:S04]  /*0bc0*/  SHF.R.U32.HI R17, RZ, 0xc, R27 ;  /* 0x0000000cff117819 */ /* 0x000fc8000001161b */
[----:B0-----:R-:W-:-:S05]  /*0bd0*/  LOP3.LUT R15, R17, 0xf, RZ, 0xc0, !PT ;  /* 0x0000000f110f7812 */ /* 0x001fca00078ec0ff */
[----:B------:R-:W-:Y:S02]  /*0be0*/  IMAD.IADD R26, R15, 0x1, -R24 ;  /* 0x000000010f1a7824 */ /* 0x000fe400078e0a18 */
[----:B------:R-:W2:Y:S01]  /*0bf0*/  LDG.E.CONSTANT R15, desc[UR4][R12.64+0x10] ;  /* 0x000010040c0f7981 */ /* 0x000ea2000c1e9900 */
[----:B------:R-:W-:-:S04]  /*0c00*/  SHF.R.U32.HI R25, RZ, 0x8, R27 ;  /* 0x00000008ff197819 */ /* 0x000fc8000001161b */
[----:B------:R-:W-:Y:S01]  /*0c10*/  LOP3.LUT R25, R25, 0xf, RZ, 0xc0, !PT ;  /* 0x0000000f19197812 */ /* 0x000fe200078ec0ff */
[----:B------:R-:W-:Y:S04]  /*0c20*/  I2F.F16 R26, R26 ;  /* 0x0000001a001a7306 */ /* 0x000fe80000200c00 */
[----:B------:R-:W-:-:S04]  /*0c30*/  IMAD.IADD R25, R25, 0x1, -R24 ;  /* 0x0000000119197824 */ /* 0x000fc800078e0a18 */
[----:B------:R-:W0:Y:S02]  /*0c40*/  I2F.F16 R17, R25 ;  /* 0x0000001900117306 */ /* 0x000e240000200c00 */
[----:B0-----:R-:W-:Y:S02]  /*0c50*/  PRMT R17, R17, 0x5410, R26 ;  /* 0x0000541011117816 */ /* 0x001fe4000000001a */
[--C-:B------:R-:W-:Y:S01]  /*0c60*/  SHF.R.U32.HI R25, RZ, 0x14, R27.reuse ;  /* 0x00000014ff197819 */ /* 0x100fe2000001161b */
[----:B--2---:R-:W-:Y:S02]  /*0c70*/  HMUL2 R28, R15, R16 ;  /* 0x000000100f1c7232 */ /* 0x004fe40000000000 */
[----:B------:R-:W2:Y:S04]  /*0c80*/  LDG.E.CONSTANT R15, desc[UR4][R12.64+0x18] ;  /* 0x000018040c0f7981 */ /* 0x000ea8000c1e9900 */
[----:B------:R5:W2:Y:S01]  /*0c90*/  LDG.E.CONSTANT R16, desc[UR4][R12.64+0x1c] ;  /* 0x00001c040c107981 */ /* 0x000aa2000c1e9900 */
[----:B------:R-:W-:Y:S01]  /*0ca0*/  LOP3.LUT R25, R25, 0xf, RZ, 0xc0, !PT ;  /* 0x0000000f19197812 */ /* 0x000fe200078ec0ff */
[----:B-----5:R-:W-:Y:S01]  /*0cb0*/  HFMA2 R13, R29, R17, R28 ;  /* 0x000000111d0d7231 */ /* 0x020fe2000000001c */
[----:B------:R-:W-:-:S04]  /*0cc0*/  SHF.R.U32.HI R17, RZ, 0x10, R27 ;  /* 0x00000010ff117819 */ /* 0x000fc8000001161b */
[----:B------:R-:W-:Y:S02]  /*0cd0*/  LOP3.LUT R17, R17, 0xf, RZ, 0xc0, !PT ;  /* 0x0000000f11117812 */ /* 0x000fe400078ec0ff */
[----:B------:R-:W-:Y:S01]  /*0ce0*/  SHF.R.U32.HI R28, RZ, 0x18, R27 ;  /* 0x00000018ff1c7819 */ /* 0x000fe2000001161b */
[--C-:B------:R-:W-:Y:S02]  /*0cf0*/  IMAD.IADD R26, R25, 0x1, -R24.reuse ;  /* 0x00000001191a7824 */ /* 0x100fe400078e0a18 */
[--C-:B------:R-:W-:Y:S01]  /*0d00*/  IMAD.IADD R17, R17, 0x1, -R24.reuse ;  /* 0x0000000111117824 */ /* 0x100fe200078e0a18 */
[----:B------:R-:W-:Y:S01]  /*0d10*/  LOP3.LUT R25, R28, 0xf, RZ, 0xc0, !PT ;  /* 0x0000000f1c197812 */ /* 0x000fe200078ec0ff */
[----:B------:R-:W-:Y:S04]  /*0d20*/  I2F.F16 R12, R26 ;  /* 0x0000001a000c7306 */ /* 0x000fe80000200c00 */
[----:B------:R-:W-:Y:S01]  /*0d30*/  IMAD.IADD R28, R25, 0x1, -R24 ;  /* 0x00000001191c7824 */ /* 0x000fe200078e0a18 */
[----:B------:R-:W-:-:S03]  /*0d40*/  LEA.HI R25, R27, -R24, RZ, 0x4 ;  /* 0x800000181b197211 */ /* 0x000fc600078f20ff */
[----:B------:R-:W0:Y:S08]  /*0d50*/  I2F.F16 R17, R17 ;  /* 0x0000001100117306 */ /* 0x000e300000200c00 */
[----:B------:R-:W-:Y:S08]  /*0d60*/  I2F.F16 R24, R28 ;  /* 0x0000001c00187306 */ /* 0x000ff00000200c00 */
[----:B------:R-:W1:Y:S01]  /*0d70*/  I2F.F16 R25, R25 ;  /* 0x0000001900197306 */ /* 0x000e620000200c00 */
[----:B0-----:R-:W-:Y:S01]  /*0d80*/  PRMT R12, R17, 0x5410, R12 ;  /* 0x00005410110c7816 */ /* 0x001fe2000000000c */
[----:B------:R-:W-:-:S05]  /*0d90*/  VIADD R0, R0, 0x2 ;  /* 0x0000000200007836 */ /* 0x000fca0000000000 */
[----:B------:R-:W-:Y:S02]  /*0da0*/  ISETP.NE.AND P0, PT, R0, RZ, PT ;  /* 0x000000ff0000720c */ /* 0x000fe40003f05270 */
[----:B-1----:R-:W-:Y:S01]  /*0db0*/  PRMT R24, R24, 0x5410, R25 ;  /* 0x0000541018187816 */ /* 0x002fe20000000019 */
[----:B---3--:R-:W-:-:S04]  /*0dc0*/  HFMA2 R21, R20, R22, R21 ;  /* 0x0000001614157231 */ /* 0x008fc80000000015 */
[----:B----4-:R-:W-:Y:S02]  /*0dd0*/  HFMA2 R10, R19.H0_H0, R21, R10 ;  /* 0x00000015130a7231 */ /* 0x010fe4000000080a */
[----:B------:R-:W-:Y:S02]  /*0de0*/  VIADD R3, R3, 0x10 ;  /* 0x0000001003037836 */ /* 0x000fe40000000000 */
[----:B------:R-:W-:Y:S02]  /*0df0*/  VIADD R2, R2, 0x10 ;  /* 0x0000001002027836 */ /* 0x000fe40000000000 */
[----:B--2---:R-:W-:-:S04]  /*0e00*/  HFMA2 R13, R15, R12, R13 ;  /* 0x0000000c0f0d7231 */ /* 0x004fc8000000000d */
[----:B------:R-:W-:-:S04]  /*0e10*/  HFMA2 R13, R16, R24, R13 ;  /* 0x00000018100d7231 */ /* 0x000fc8000000000d */
[----:B------:R-:W-:Y:S01]  /*0e20*/  HFMA2 R10, R14.H0_H0, R13, R10 ;  /* 0x0000000d0e0a7231 */ /* 0x000fe2000000080a */
[----:B------:R-:W-:Y:S06]  /*0e30*/  @P0 BRA `(.L_x_2) ;  /* 0xfffffff400600947 */ /* 0x000fec000383ffff */
[----:B------:R-:W-:-:S07]  /*0e40*/  VIADD R13, R3, 0xfffffff8 ;  /* 0xfffffff8030d7836 */ /* 0x000fce0000000000 */
.L_x_1:
[----:B------:R-:W-:-:S13]  /*0e50*/  LOP3.LUT P0, RZ, R9, 0x8, RZ, 0xc0, !PT ;  /* 0x0000000809ff7812 */ /* 0x000fda000780c0ff */
[----:B------:R-:W-:Y:S05]  /*0e60*/  @P0 BRA `(.L_x_0) ;  /* 0x0000000400700947 */ /* 0x000fea0003800000 */
[----:B------:R-:W0:Y:S01]  /*0e70*/  LDC R4, c[0x0][0x3b4] ;  /* 0x0000ed00ff047b82 */ /* 0x000e220000000800 */
[----:B------:R-:W-:Y:S01]  /*0e80*/  IMAD.MOV.U32 R2, RZ, RZ, RZ ;  /* 0x000000ffff027224 */ /* 0x000fe200078e00ff */
[----:B------:R-:W1:Y:S01]  /*0e90*/  LDCU UR6, c[0x0][0x3b0] ;  /* 0x00007600ff0677ac */ /* 0x000e620008000800 */
[----:B0-----:R-:W-:-:S04]  /*0ea0*/  IABS R9, R4 ;  /* 0x0000000400097213 */ /* 0x001fc80000000000 */
[----:B------:R-:W0:Y:S08]  /*0eb0*/  I2F.RP R6, R9 ;  /* 0x0000000900067306 */ /* 0x000e300000209400 */
[----:B0-----:R-:W0:Y:S02]  /*0ec0*/  MUFU.RCP R6, R6 ;  /* 0x0000000600067308 */ /* 0x001e240000001000 */
[----:B0-----:R-:W-:-:S06]  /*0ed0*/  VIADD R12, R6, 0xffffffe ;  /* 0x0ffffffe060c7836 */ /* 0x001fcc0000000000 */
[----:B------:R-:W0:Y:S02]  /*0ee0*/  F2I.FTZ.U32.TRUNC.NTZ R3, R12 ;  /* 0x0000000c00037305 */ /* 0x000e24000021f000 */
[----:B0-----:R-:W-:-:S04]  /*0ef0*/  IMAD.MOV R0, RZ, RZ, -R3 ;  /* 0x000000ffff007224 */ /* 0x001fc800078e0a03 */
[----:B------:R-:W-:Y:S01]  /*0f00*/  IMAD R15, R0, R9, RZ ;  /* 0x00000009000f7224 */ /* 0x000fe200078e02ff */
[----:B------:R-:W-:-:S03]  /*0f10*/  IABS R0, R13 ;  /* 0x0000000d00007213 */ /* 0x000fc60000000000 */
[----:B------:R-:W-:-:S04]  /*0f20*/  IMAD.HI.U32 R15, R3, R15, R2 ;  /* 0x0000000f030f7227 */ /* 0x000fc800078e0002 */
[----:B------:R-:W-:-:S04]  /*0f30*/  IMAD.MOV.U32 R2, RZ, RZ, R0 ;  /* 0x000000ffff027224 */ /* 0x000fc800078e0000 */
[----:B------:R-:W-:Y:S02]  /*0f40*/  IMAD.HI.U32 R0, R15, R2, RZ ;  /* 0x000000020f007227 */ /* 0x000fe400078e00ff */
[----:B------:R-:W0:Y:S02]  /*0f50*/  LDC.64 R14, c[0x0][0x3a0] ;  /* 0x0000e800ff0e7b82 */ /* 0x000e240000000a00 */
[----:B------:R-:W-:-:S04]  /*0f60*/  IMAD.MOV R3, RZ, RZ, -R0 ;  /* 0x000000ffff037224 */ /* 0x000fc800078e0a00 */
[----:B------:R-:W-:-:S05]  /*0f70*/  IMAD R2, R9, R3, R2 ;  /* 0x0000000309027224 */ /* 0x000fca00078e0202 */
[----:B------:R-:W-:-:S13]  /*0f80*/  ISETP.GT.U32.AND P1, PT, R9, R2, PT ;  /* 0x000000020900720c */ /* 0x000fda0003f24070 */
[----:B------:R-:W-:Y:S02]  /*0f90*/  @!P1 IMAD.IADD R2, R2, 0x1, -R9 ;  /* 0x0000000102029824 */ /* 0x000fe400078e0a09 */
[----:B------:R-:W-:Y:S01]  /*0fa0*/  @!P1 VIADD R0, R0, 0x1 ;  /* 0x0000000100009836 */ /* 0x000fe20000000000 */
[----:B------:R-:W-:Y:S02]  /*0fb0*/  ISETP.NE.AND P1, PT, R4, RZ, PT ;  /* 0x000000ff0400720c */ /* 0x000fe40003f25270 */
[----:B------:R-:W-:Y:S02]  /*0fc0*/  ISETP.GE.U32.AND P0, PT, R2, R9, PT ;  /* 0x000000090200720c */ /* 0x000fe40003f06070 */
[----:B------:R-:W-:-:S04]  /*0fd0*/  LOP3.LUT R2, R13, R4, RZ, 0x3c, !PT ;  /* 0x000000040d027212 */ /* 0x000fc800078e3cff */
[----:B------:R-:W-:Y:S02]  /*0fe0*/  ISETP.GE.AND P2, PT, R2, RZ, PT ;  /* 0x000000ff0200720c */ /* 0x000fe40003f46270 */
[----:B------:R-:W2:Y:S05]  /*0ff0*/  LDC.64 R2, c[0x0][0x388] ;  /* 0x0000e200ff027b82 */ /* 0x000eaa0000000a00 */
[----:B------:R-:W-:-:S06]  /*1000*/  @P0 VIADD R0, R0, 0x1 ;  /* 0x0000000100000836 */ /* 0x000fcc0000000000 */
[----:B------:R-:W-:Y:S01]  /*1010*/  @!P2 IMAD.MOV R0, RZ, RZ, -R0 ;  /* 0x000000ffff00a224 */ /* 0x000fe200078e0a00 */
[----:B------:R-:W-:Y:S02]  /*1020*/  @!P1 LOP3.LUT R0, RZ, R4, RZ, 0x33, !PT ;  /* 0x00000004ff009212 */ /* 0x000fe400078e33ff */
[----:B------:R-:W-:-:S03]  /*1030*/  SHF.R.S32.HI R4, RZ, 0x1f, R13 ;  /* 0x0000001fff047819 */ /* 0x000fc6000001140d */
[----:B-1----:R-:W-:Y:S01]  /*1040*/  IMAD R9, R0, UR6, RZ ;  /* 0x0000000600097c24 */ /* 0x002fe2000f8e02ff */
[----:B------:R-:W-:-:S04]  /*1050*/  LEA.HI R4, R4, R13, RZ, 0x3 ;  /* 0x0000000d04047211 */ /* 0x000fc800078f18ff */
[----:B------:R-:W-:Y:S02]  /*1060*/  SHF.R.S32.HI R0, RZ, 0x1f, R9 ;  /* 0x0000001fff007819 */ /* 0x000fe40000011409 */
[----:B------:R-:W-:Y:S02]  /*1070*/  SHF.R.S32.HI R17, RZ, 0x3, R4 ;  /* 0x00000003ff117819 */ /* 0x000fe40000011404 */
[----:B------:R-:W-:-:S03]  /*1080*/  LEA.HI R0, R0, R9, RZ, 0x3 ;  /* 0x0000000900007211 */ /* 0x000fc600078f18ff */
[----:B------:R-:W-:Y:S01]  /*1090*/  IMAD R17, R17, UR6, R18 ;  /* 0x0000000611117c24 */ /* 0x000fe2000f8e0212 */
[----:B------:R-:W-:-:S05]  /*10a0*/  LEA.HI.SX32 R5, R0, R5, 0x1d ;  /* 0x0000000500057211 */ /* 0x000fca00078feaff */
[----:B0-----:R-:W-:-:S04]  /*10b0*/  IMAD.WIDE R14, R5, 0x4, R14 ;  /* 0x00000004050e7825 */ /* 0x001fc800078e020e */
[----:B--2---:R-:W-:Y:S02]  /*10c0*/  IMAD.WIDE R20, R17, 0x4, R2 ;  /* 0x0000000411147825 */ /* 0x004fe400078e0202 */
[----:B------:R-:W2:Y:S01]  /*10d0*/  LDG.E.CONSTANT R14, desc[UR4][R14.64] ;  /* 0x000000040e0e7981 */ /* 0x000ea2000c1e9900 */
[----:B------:R-:W0:Y:S03]  /*10e0*/  LDC.64 R16, c[0x0][0x380] ;  /* 0x0000e000ff107b82 */ /* 0x000e260000000a00 */
[----:B------:R-:W3:Y:S01]  /*10f0*/  LDG.E.CONSTANT R0, desc[UR4][R20.64] ;  /* 0x0000000414007981 */ /* 0x000ee2000c1e9900 */
[----:B------:R-:W-:-:S04]  /*1100*/  IMAD.IADD R13, R8, 0x1, R13 ;  /* 0x00000001080d7824 */ /* 0x000fc800078e020d */
[----:B------:R-:W1:Y:S01]  /*1110*/  LDC.64 R2, c[0x0][0x398] ;  /* 0x0000e600ff027b82 */ /* 0x000e620000000a00 */
[----:B0-----:R-:W-:-:S05]  /*1120*/  IMAD.WIDE R16, R13, 0x2, R16 ;  /* 0x000000020d107825 */ /* 0x001fca00078e0210 */
[----:B------:R-:W4:Y:S04]  /*1130*/  LDG.E.CONSTANT R5, desc[UR4][R16.64] ;  /* 0x0000000410057981 */ /* 0x000f28000c1e9900 */
[----:B------:R-:W5:Y:S01]  /*1140*/  LDG.E.CONSTANT R4, desc[UR4][R16.64+0x4] ;  /* 0x0000040410047981 */ /* 0x000f62000c1e9900 */
[----:B------:R-:W-:-:S03]  /*1150*/  IMAD.IADD R13, R18, 0x1, R9 ;  /* 0x00000001120d7824 */ /* 0x000fc600078e0209 */
[----:B------:R-:W5:Y:S01]  /*1160*/  LDG.E.CONSTANT R6, desc[UR4][R16.64+0x8] ;  /* 0x0000080410067981 */ /* 0x000f62000c1e9900 */
[----:B-1----:R-:W-:-:S03]  /*1170*/  IMAD.WIDE R12, R13, 0x2, R2 ;  /* 0x000000020d0c7825 */ /* 0x002fc600078e0202 */
[----:B------:R-:W5:Y:S04]  /*1180*/  LDG.E.CONSTANT R2, desc[UR4][R16.64+0xc] ;  /* 0x00000c0410027981 */ /* 0x000f68000c1e9900 */
[----:B------:R0:W5:Y:S01]  /*1190*/  LDG.E.U16.CONSTANT R3, desc[UR4][R12.64] ;  /* 0x000000040c037981 */ /* 0x000162000c1e9500 */
[----:B--2---:R-:W-:Y:S02]  /*11a0*/  SHF.R.U32.HI R14, RZ, R7, R14 ;  /* 0x00000007ff0e7219 */ /* 0x004fe4000001160e */
[----:B---3--:R-:W-:-:S03]  /*11b0*/  SHF.R.U32.HI R9, RZ, 0x4, R0 ;  /* 0x00000004ff097819 */ /* 0x008fc60000011600 */
[----:B------:R-:W-:Y:S01]  /*11c0*/  VIADD R7, R14, 0x1 ;  /* 0x000000010e077836 */ /* 0x000fe20000000000 */
[----:B------:R-:W-:Y:S02]  /*11d0*/  LOP3.LUT R8, R0, 0xf, RZ, 0xc0, !PT ;  /* 0x0000000f00087812 */ /* 0x000fe400078ec0ff */
[----:B------:R-:W-:Y:S02]  /*11e0*/  LOP3.LUT R14, R9, 0xf, RZ, 0xc0, !PT ;  /* 0x0000000f090e7812 */ /* 0x000fe400078ec0ff */
[----:B------:R-:W-:Y:S02]  /*11f0*/  LOP3.LUT R7, R7, 0xf, RZ, 0xc0, !PT ;  /* 0x0000000f07077812 */ /* 0x000fe400078ec0ff */
[--C-:B------:R-:W-:Y:S02]  /*1200*/  SHF.R.U32.HI R15, RZ, 0x8, R0.reuse ;  /* 0x00000008ff0f7819 */ /* 0x100fe40000011600 */
[----:B0-----:R-:W-:Y:S01]  /*1210*/  SHF.R.U32.HI R13, RZ, 0xc, R0 ;  /* 0x0000000cff0d7819 */ /* 0x001fe20000011600 */
[--C-:B------:R-:W-:Y:S01]  /*1220*/  IMAD.IADD R8, R8, 0x1, -R7.reuse ;  /* 0x0000000108087824 */ /* 0x100fe200078e0a07 */
[----:B------:R-:W-:Y:S01]  /*1230*/  LOP3.LUT R12, R15, 0xf, RZ, 0xc0, !PT ;  /* 0x0000000f0f0c7812 */ /* 0x000fe200078ec0ff */
[----:B------:R-:W-:Y:S01]  /*1240*/  IMAD.IADD R9, R14, 0x1, -R7 ;  /* 0x000000010e097824 */ /* 0x000fe200078e0a07 */
[----:B------:R-:W-:-:S02]  /*1250*/  LOP3.LUT R14, R13, 0xf, RZ, 0xc0, !PT ;  /* 0x0000000f0d0e7812 */ /* 0x000fc400078ec0ff */
[--C-:B------:R-:W-:Y:S01]  /*1260*/  SHF.R.U32.HI R13, RZ, 0x10, R0.reuse ;  /* 0x00000010ff0d7819 */ /* 0x100fe20000011600 */
[--C-:B------:R-:W-:Y:S01]  /*1270*/  IMAD.IADD R12, R12, 0x1, -R7.reuse ;  /* 0x000000010c0c7824 */ /* 0x100fe200078e0a07 */
[----:B------:R-:W-:Y:S01]  /*1280*/  I2F.F16 R8, R8 ;  /* 0x0000000800087306 */ /* 0x000fe20000200c00 */
[--C-:B------:R-:W-:Y:S01]  /*1290*/  IMAD.IADD R14, R14, 0x1, -R7.reuse ;  /* 0x000000010e0e7824 */ /* 0x100fe200078e0a07 */
[--C-:B------:R-:W-:Y:S02]  /*12a0*/  SHF.R.U32.HI R15, RZ, 0x14, R0.reuse ;  /* 0x00000014ff0f7819 */ /* 0x100fe40000011600 */
[----:B------:R-:W-:Y:S02]  /*12b0*/  LOP3.LUT R16, R13, 0xf, RZ, 0xc0, !PT ;  /* 0x0000000f0d107812 */ /* 0x000fe400078ec0ff */
[----:B------:R-:W-:Y:S02]  /*12c0*/  LOP3.LUT R20, R15, 0xf, RZ, 0xc0, !PT ;  /* 0x0000000f0f147812 */ /* 0x000fe400078ec0ff */
[----:B------:R-:W0:Y:S01]  /*12d0*/  I2F.F16 R9, R9 ;  /* 0x0000000900097306 */ /* 0x000e220000200c00 */
[----:B------:R-:W-:Y:S01]  /*12e0*/  SHF.R.U32.HI R15, RZ, 0x18, R0 ;  /* 0x00000018ff0f7819 */ /* 0x000fe20000011600 */
[--C-:B------:R-:W-:Y:S01]  /*12f0*/  IMAD.IADD R16, R16, 0x1, -R7.reuse ;  /* 0x0000000110107824 */ /* 0x100fe200078e0a07 */
[----:B------:R-:W-:Y:S01]  /*1300*/  LEA.HI R0, R0, -R7, RZ, 0x4 ;  /* 0x8000000700007211 */ /* 0x000fe200078f20ff */
[----:B------:R-:W-:Y:S01]  /*1310*/  IMAD.IADD R20, R20, 0x1, -R7 ;  /* 0x0000000114147824 */ /* 0x000fe200078e0a07 */
[----:B------:R-:W-:-:S03]  /*1320*/  LOP3.LUT R22, R15, 0xf, RZ, 0xc0, !PT ;  /* 0x0000000f0f167812 */ /* 0x000fc600078ec0ff */
[----:B------:R-:W-:Y:S02]  /*1330*/  I2F.F16 R12, R12 ;  /* 0x0000000c000c7306 */ /* 0x000fe40000200c00 */
[----:B------:R-:W-:Y:S01]  /*1340*/  IMAD.IADD R22, R22, 0x1, -R7 ;  /* 0x0000000116167824 */ /* 0x000fe200078e0a07 */
[----:B0-----:R-:W-:-:S05]  /*1350*/  PRMT R8, R8, 0x5410, R9 ;  /* 0x0000541008087816 */ /* 0x001fca0000000009 */
[----:B------:R-:W0:Y:S01]  /*1360*/  I2F.F16 R13, R14 ;  /* 0x0000000e000d7306 */ /* 0x000e220000200c00 */
[----:B----4-:R-:W-:-:S07]  /*1370*/  HMUL2 R5, R5, R8 ;  /* 0x0000000805057232 */ /* 0x010fce0000000000 */
[----:B------:R-:W-:Y:S01]  /*1380*/  I2F.F16 R16, R16 ;  /* 0x0000001000107306 */ /* 0x000fe20000200c00 */
[----:B0-----:R-:W-:-:S07]  /*1390*/  PRMT R12, R12, 0x5410, R13 ;  /* 0x000054100c0c7816 */ /* 0x001fce000000000d */
[----:B------:R-:W0:Y:S01]  /*13a0*/  I2F.F16 R15, R20 ;  /* 0x00000014000f7306 */ /* 0x000e220000200c00 */
[----:B-----5:R-:W-:-:S07]  /*13b0*/  HFMA2 R5, R4, R12, R5 ;  /* 0x0000000c04057231 */ /* 0x020fce0000000005 */
[----:B------:R-:W-:Y:S01]  /*13c0*/  I2F.F16 R22, R22 ;  /* 0x0000001600167306 */ /* 0x000fe20000200c00 */
[----:B0-----:R-:W-:-:S07]  /*13d0*/  PRMT R16, R16, 0x5410, R15 ;  /* 0x0000541010107816 */ /* 0x001fce000000000f */
[----:B------:R-:W0:Y:S01]  /*13e0*/  I2F.F16 R7, R0 ;  /* 0x0000000000077306 */ /* 0x000e220000200c00 */
[----:B------:R-:W-:Y:S01]  /*13f0*/  HFMA2 R5, R6, R16, R5 ;  /* 0x0000001006057231 */ /* 0x000fe20000000005 */
[----:B0-----:R-:W-:-:S05]  /*1400*/  PRMT R22, R22, 0x5410, R7 ;  /* 0x0000541016167816 */ /* 0x001fca0000000007 */
[----:B------:R-:W-:-:S04]  /*1410*/  HFMA2 R5, R2, R22, R5 ;  /* 0x0000001602057231 */ /* 0x000fc80000000005 */
[----:B------:R-:W-:-:S07]  /*1420*/  HFMA2 R10, R3.H0_H0, R5, R10 ;  /* 0x00000005030a7231 */ /* 0x000fce000000080a */
.L_x_0:
[----:B------:R-:W0:Y:S01]  /*1430*/  LDC.64 R2, c[0x0][0x390] ;  /* 0x0000e400ff027b82 */ /* 0x000e220000000a00 */
[----:B------:R-:W1:Y:S01]  /*1440*/  LDCU UR6, c[0x0][0x3b0] ;  /* 0x00007600ff0677ac */ /* 0x000e620008000800 */
[----:B------:R-:W-:Y:S02]  /*1450*/  HADD2 R10, R10.H0_H0, R10.H1_H1 ;  /* 0x3000000a0a0a7230 */ /* 0x000fe40000000800 */
[----:B-1----:R-:W-:-:S04]  /*1460*/  IMAD R5, R11, UR6, R18 ;  /* 0x000000060b057c24 */ /* 0x002fc8000f8e0212 */
[----:B0-----:R-:W-:-:S04]  /*1470*/  IMAD.WIDE R4, R5, 0x2, R2 ;  /* 0x0000000205047825 */ /* 0x001fc800078e0202 */
[----:B------:R-:W-:Y:S01]  /*1480*/  IMAD.MOV.U32 R3, RZ, RZ, R5 ;  /* 0x000000ffff037224 */ /* 0x000fe200078e0005 */
[C---:B------:R-:W-:Y:S02]  /*1490*/  LOP3.LUT R2, R4.reuse, 0xfffffffd, RZ, 0xc0, !PT ;  /* 0xfffffffd04027812 */ /* 0x040fe400078ec0ff */
[----:B------:R-:W-:-:S03]  /*14a0*/  LOP3.LUT R0, R4, 0x2, RZ, 0xc0, !PT ;  /* 0x0000000204007812 */ /* 0x000fc600078ec0ff */
[----:B------:R0:W5:Y:S01]  /*14b0*/  LD.E R7, desc[UR4][R2.64] ;  /* 0x0000000402077980 */ /* 0x000162000c101900 */
[----:B------:R-:W-:Y:S01]  /*14c0*/  ISETP.EQ.U32.AND P0, PT, R0, RZ, PT ;  /* 0x000000ff0000720c */ /* 0x000fe20003f02070 */
[----:B------:R-:W-:-:S05]  /*14d0*/  IMAD.MOV.U32 R0, RZ, RZ, 0x3254 ;  /* 0x00003254ff007424 */ /* 0x000fca00078e00ff */
[----:B------:R-:W-:-:S07]  /*14e0*/  SEL R0, R0, 0x7610, P0 ;  /* 0x0000761000007807 */ /* 0x000fce0000000000 */
.L_x_3:
[----:B-----5:R-:W-:-:S05]  /*14f0*/  HADD2 R6, R7, R10.H0_H0 ;  /* 0x2000000a07067230 */ /* 0x020fca0000000000 */
[----:B------:R-:W-:-:S05]  /*1500*/  PRMT R9, R7, R0, R6 ;  /* 0x0000000007097216 */ /* 0x000fca0000000006 */
[----:B------:R-:W2:Y:S02]  /*1510*/  ATOM.E.CAS.STRONG.GPU PT, R6, [R2], R7, R9 ;  /* 0x000000070206738b */ /* 0x000ea400001ee109 */
[----:B--2---:R-:W-:Y:S01]  /*1520*/  ISETP.NE.U32.AND P0, PT, R6, R7, PT ;  /* 0x000000070600720c */ /* 0x004fe20003f05070 */
[----:B------:R-:W-:-:S12]  /*1530*/  IMAD.MOV.U32 R7, RZ, RZ, R6 ;  /* 0x000000ffff077224 */ /* 0x000fd800078e0006 */
[----:B------:R-:W-:Y:S05]  /*1540*/  @P0 BRA `(.L_x_3) ;  /* 0xfffffffc00e80947 */ /* 0x000fea000383ffff */
[----:B------:R-:W-:Y:S05]  /*1550*/  EXIT ;  /* 0x000000000000794d */ /* 0x000fea0003800000 */
.L_x_4:
[----:B------:R-:W-:-:S00]  /*1560*/  BRA `(.L_x_4) ;  /* 0xfffffffc00fc7947 */ /* 0x000fc0000383ffff */
[----:B------:R-:W-:-:S00]  /*1570*/  NOP ;  /* 0x0000000000007918 */ /* 0x000fc00000000000 */
        /* <DEDUP_REMOVED lines=8> */
.L_x_54:


//--------------------- .text._Z16q4_matmul_kernelILb1ELb0ELb1EEvPK6__halfPKjPS0_S2_S4_iiiiiS4_b --------------------------
	.section	.text._Z16q4_matmul_kernelILb1ELb0ELb1EEvPK6__halfPKjPS0_S2_S4_iiiiiS4_b,"ax",@progbits
	.align	128
        .global         _Z16q4_matmul_kernelILb1ELb0ELb1EEvPK6__halfPKjPS0_S2_S4_iiiiiS4_b
        .type           _Z16q4_matmul_kernelILb1ELb0ELb1EEvPK6__halfPKjPS0_S2_S4_iiiiiS4_b,@function
        .size           _Z16q4_matmul_kernelILb1ELb0ELb1EEvPK6__halfPKjPS0_S2_S4_iiiiiS4_b,(.L_x_55 - _Z16q4_matmul_kernelILb1ELb0ELb1EEvPK6__halfPKjPS0_S2_S4_iiiiiS4_b)
        .other          _Z16q4_matmul_kernelILb1ELb0ELb1EEvPK6__halfPKjPS0_S2_S4_iiiiiS4_b,@"STO_CUDA_ENTRY STV_DEFAULT"
_Z16q4_matmul_kernelILb1ELb0ELb1EEvPK6__halfPKjPS0_S2_S4_iiiiiS4_b:
.text._Z16q4_matmul_kernelILb1ELb0ELb1EEvPK6__halfPKjPS0_S2_S4_iiiiiS4_b:
        /* <DEDUP_REMOVED lines=15> */
[----:B----4-:R-:W-:Y:S02]  /*00f0*/  IMAD R0, R0, 0x20, R9 ;  /* 0x0000002000007824 */ /* 0x010fe400078e0209 */
[----:B--2---:R-:W-:-:S05]  /*0100*/  VIADD R3, R3, UR6 ;  /* 0x0000000603037c36 */ /* 0x004fca0008000000 */
[----:B------:R-:W1:Y:S08]  /*0110*/  @!P0 LDC R7, c[0x0][0x3b0] ;  /* 0x0000ec00ff078b82 */ /* 0x000e700000000800 */
[----:B------:R-:W2:Y:S01]  /*0120*/  @!P0 LDC.64 R4, c[0x0][0x390] ;  /* 0x0000e400ff048b82 */ /* 0x000ea20000000a00 */
[----:B-1----:R-:W-:-:S04]  /*0130*/  @!P0 IMAD R7, R3, R7, R0 ;  /* 0x0000000703078224 */ /* 0x002fc800078e0200 */
[----:B--2---:R-:W-:Y:S01]  /*0140*/  @!P0 IMAD.WIDE R4, R7, 0x2, R4 ;  /* 0x0000000207048825 */ /* 0x004fe200078e0204 */
[----:B-----5:R-:W-:-:S04]  /*0150*/  VIADDMNMX.U32 R7, R2, UR7, R8, PT ;  /* 0x0000000702077c46 */ /* 0x020fc8000b800008 */
[----:B0-----:R0:W-:Y:S01]  /*0160*/  @!P0 STG.E desc[UR4][R4.64], RZ ;  /* 0x000000ff04008986 */ /* 0x0011e2000c101904 */
[----:B------:R-:W-:Y:S01]  /*0170*/  IMAD.IADD R7, R7, 0x1, -R2 ;  /* 0x0000000107077824 */ /* 0x000fe200078e0a02 */
[----:B------:R-:W-:Y:S04]  /*0180*/  @!P0 BAR.SYNC.DEFER_BLOCKING 0x0 ;  /* 0x0000000000008b1d */ /* 0x000fe80000010000 */
[----:B------:R-:W-:Y:S02]  /*0190*/  ISETP.GE.AND P0, PT, R7, 0x8, PT ;  /* 0x000000080700780c */ /* 0x000fe40003f06270 */
[----:B------:R-:W-:-:S04]  /*01a0*/  SHF.R.S32.HI R6, RZ, 0x1f, R7 ;  /* 0x0000001fff067819 */ /* 0x000fc80000011407 */
[----:B------:R-:W-:-:S07]  /*01b0*/  LEA.HI R6, R6, R7, RZ, 0x3 ;  /* 0x0000000706067211 */ /* 0x000fce00078f18ff */
[----:B0-----:R-:W-:Y:S05]  /*01c0*/  @!P0 BRA `(.L_x_5) ;  /* 0x0000001400d48947 */ /* 0x001fea0003800000 */
[----:B------:R-:W-:Y:S01]  /*01d0*/  VIADD R11, R2, 0x8 ;  /* 0x00000008020b7836 */ /* 0x000fe20000000000 */
[----:B------:R-:W-:Y:S01]  /*01e0*/  LOP3.LUT R4, R6, 0xfffffff8, RZ, 0xc0, !PT ;  /* 0xfffffff806047812 */ /* 0x000fe200078ec0ff */
[----:B------:R-:W0:Y:S01]  /*01f0*/  LDC.64 R12, c[0x0][0x380] ;  /* 0x0000e000ff0c7b82 */ /* 0x000e220000000a00 */
[----:B------:R-:W-:Y:S01]  /*0200*/  LOP3.LUT R5, RZ, R2, RZ, 0x33, !PT ;  /* 0x00000002ff057212 */ /* 0x000fe200078e33ff */
[----:B------:R-:W-:Y:S01]  /*0210*/  IMAD R7, R3, R8, RZ ;  /* 0x0000000803077224 */ /* 0x000fe200078e02ff */
[----:B------:R-:W-:Y:S02]  /*0220*/  VIADDMNMX R4, R4, R2, R11, !PT ;  /* 0x0000000204047246 */ /* 0x000fe4000780010b */
[----:B------:R-:W-:-:S03]  /*0230*/  PRMT R27, RZ, 0x5410, RZ ;  /* 0x00005410ff1b7816 */ /* 0x000fc600000000ff */
[----:B------:R-:W-:Y:S02]  /*0240*/  IMAD.IADD R4, R4, 0x1, R5 ;  /* 0x0000000104047824 */ /* 0x000fe400078e0205 */
[----:B------:R-:W-:-:S03]  /*0250*/  IMAD.SHL.U32 R5, R9, 0x4, RZ ;  /* 0x0000000409057824 */ /* 0x000fc600078e00ff */
[----:B------:R-:W-:Y:S02]  /*0260*/  ISETP.GE.U32.AND P0, PT, R4, 0x8, PT ;  /* 0x000000080400780c */ /* 0x000fe40003f06070 */
[----:B------:R-:W-:Y:S01]  /*0270*/  LOP3.LUT R5, R5, 0x1c, RZ, 0xc0, !PT ;  /* 0x0000001c05057812 */ /* 0x000fe200078ec0ff */
[----:B0-----:R-:W-:-:S10]  /*0280*/  IMAD.WIDE R12, R7, 0x2, R12 ;  /* 0x00000002070c7825 */ /* 0x001fd400078e020c */
[----:B------:R-:W-:Y:S05]  /*0290*/  @!P0 BRA `(.L_x_6) ;  /* 0x0000000c00c08947 */ /* 0x000fea0003800000 */
[----:B------:R-:W0:Y:S01]  /*02a0*/  LDC R6, c[0x0][0x3b4] ;  /* 0x0000ed00ff067b82 */ /* 0x000e220000000800 */
[----:B------:R-:W-:Y:S01]  /*02b0*/  LEA.HI R2, R4, 0x1, RZ, 0x1d ;  /* 0x0000000104027811 */ /* 0x000fe200078fe8ff */
[----:B------:R-:W1:Y:S01]  /*02c0*/  LDCU UR6, c[0x0][0x3b0] ;  /* 0x00007600ff0677ac */ /* 0x000e620008000800 */
[----:B------:R-:W-:Y:S02]  /*02d0*/  PRMT R27, R27, 0x5410, RZ ;  /* 0x000054101b1b7816 */ /* 0x000fe400000000ff */
[----:B------:R-:W-:-:S05]  /*02e0*/  LOP3.LUT R2, R2, 0x3ffffffe, RZ, 0xc0, !PT ;  /* 0x3ffffffe02027812 */ /* 0x000fca00078ec0ff */
[----:B------:R-:W-:Y:S01]  /*02f0*/  IMAD.MOV R26, RZ, RZ, -R2 ;  /* 0x000000ffff1a7224 */ /* 0x000fe200078e0a02 */
[----:B0-----:R-:W-:-:S04]  /*0300*/  IABS R7, R6 ;  /* 0x0000000600077213 */ /* 0x001fc80000000000 */
[----:B------:R-:W0:Y:S08]  /*0310*/  I2F.RP R10, R7 ;  /* 0x00000007000a7306 */ /* 0x000e300000209400 */
[----:B0-----:R-:W0:Y:S02]  /*0320*/  MUFU.RCP R10, R10 ;  /* 0x0000000a000a7308 */ /* 0x001e240000001000 */
[----:B0-----:R-:W-:-:S06]  /*0330*/  VIADD R9, R10, 0xffffffe ;  /* 0x0ffffffe0a097836 */ /* 0x001fcc0000000000 */
[----:B------:R-:W0:Y:S02]  /*0340*/  F2I.FTZ.U32.TRUNC.NTZ R9, R9 ;  /* 0x0000000900097305 */ /* 0x000e24000021f000 */
[----:B0-----:R-:W-:-:S04]  /*0350*/  IMAD.MOV R8, RZ, RZ, -R9 ;  /* 0x000000ffff087224 */ /* 0x001fc800078e0a09 */
[----:B------:R-:W-:Y:S02]  /*0360*/  IMAD R15, R8, R7, RZ ;  /* 0x00000007080f7224 */ /* 0x000fe400078e02ff */
[----:B------:R-:W-:-:S04]  /*0370*/  IMAD.MOV.U32 R8, RZ, RZ, RZ ;  /* 0x000000ffff087224 */ /* 0x000fc800078e00ff */
[----:B-1----:R-:W-:-:S07]  /*0380*/  IMAD.HI.U32 R8, R9, R15, R8 ;  /* 0x0000000f09087227 */ /* 0x002fce00078e0008 */
.L_x_7:
[----:B------:R-:W0:Y:S01]  /*0390*/  LDC.64 R20, c[0x0][0x3c0] ;  /* 0x0000f000ff147b82 */ /* 0x000e220000000a00 */
[----:B------:R-:W-:Y:S01]  /*03a0*/  VIADD R19, R11, 0xfffffff8 ;  /* 0xfffffff80b137836 */ /* 0x000fe20000000000 */
[----:B------:R-:W-:-:S06]  /*03b0*/  IABS R23, R6 ;  /* 0x0000000600177213 */ /* 0x000fcc0000000000 */
[----:B------:R-:W1:Y:S01]  /*03c0*/  LDC.64 R28, c[0x0][0x388] ;  /* 0x0000e200ff1c7b82 */ /* 0x000e620000000a00 */
[----:B0-----:R-:W-:-:S05]  /*03d0*/  IMAD.WIDE R20, R19, 0x4, R20 ;  /* 0x0000000413147825 */ /* 0x001fca00078e0214 */
[----:B------:R-:W2:Y:S04]  /*03e0*/  LDG.E.CONSTANT R15, desc[UR4][R20.64] ;  /* 0x00000004140f7981 */ /* 0x000ea8000c1e9900 */
[----:B------:R-:W3:Y:S01]  /*03f0*/  LDG.E.CONSTANT R9, desc[UR4][R20.64+0x4] ;  /* 0x0000040414097981 */ /* 0x000ee2000c1e9900 */
[----:B------:R-:W-:-:S03]  /*0400*/  IABS R17, R19 ;  /* 0x0000001300117213 */ /* 0x000fc60000000000 */
[----:B------:R-:W4:Y:S02]  /*0410*/  LDG.E.CONSTANT R10, desc[UR4][R20.64+0xc] ;  /* 0x00000c04140a7981 */ /* 0x000f24000c1e9900 */
[----:B------:R-:W-:-:S04]  /*0420*/  IMAD.HI.U32 R8, R8, R17, RZ ;  /* 0x0000001108087227 */ /* 0x000fc800078e00ff */
[----:B------:R-:W-:-:S04]  /*0430*/  IMAD.MOV R2, RZ, RZ, -R8 ;  /* 0x000000ffff027224 */ /* 0x000fc800078e0a08 */
[----:B------:R-:W-:Y:S01]  /*0440*/  IMAD R2, R23, R2, R17 ;  /* 0x0000000217027224 */ /* 0x000fe200078e0211 */
[----:B------:R-:W-:-:S04]  /*0450*/  LOP3.LUT R17, RZ, R6, RZ, 0x33, !PT ;  /* 0x00000006ff117212 */ /* 0x000fc800078e33ff */
[----:B------:R-:W-:-:S13]  /*0460*/  ISETP.GT.U32.AND P1, PT, R7, R2, PT ;  /* 0x000000020700720c */ /* 0x000fda0003f24070 */
[----:B------:R-:W-:Y:S02]  /*0470*/  @!P1 IMAD.IADD R2, R2, 0x1, -R23 ;  /* 0x0000000102029824 */ /* 0x000fe400078e0a17 */
[----:B------:R-:W-:Y:S01]  /*0480*/  @!P1 VIADD R8, R8, 0x1 ;  /* 0x0000000108089836 */ /* 0x000fe20000000000 */
[----:B------:R-:W0:Y:S02]  /*0490*/  LDC.64 R22, c[0x0][0x3a0] ;  /* 0x0000e800ff167b82 */ /* 0x000e240000000a00 */
[----:B------:R-:W-:Y:S02]  /*04a0*/  ISETP.GE.U32.AND P0, PT, R2, R7, PT ;  /* 0x000000070200720c */ /* 0x000fe40003f06070 */
[----:B------:R-:W-:Y:S02]  /*04b0*/  LOP3.LUT R2, R19, R6, RZ, 0x3c, !PT ;  /* 0x0000000613027212 */ /* 0x000fe400078e3cff */
[----:B------:R-:W-:Y:S02]  /*04c0*/  SHF.R.S32.HI R7, RZ, 0x1f, R0 ;  /* 0x0000001fff077819 */ /* 0x000fe40000011400 */
[----:B------:R-:W-:-:S02]  /*04d0*/  ISETP.GE.AND P2, PT, R2, RZ, PT ;  /* 0x000000ff0200720c */ /* 0x000fc40003f46270 */
[----:B------:R-:W-:-:S04]  /*04e0*/  LEA.HI R7, R7, R0, RZ, 0x3 ;  /* 0x0000000007077211 */ /* 0x000fc800078f18ff */
[----:B------:R-:W-:Y:S01]  /*04f0*/  SHF.R.S32.HI R7, RZ, 0x3, R7 ;  /* 0x00000003ff077819 */ /* 0x000fe20000011407 */
[----:B------:R-:W-:Y:S01]  /*0500*/  @P0 VIADD R8, R8, 0x1 ;  /* 0x0000000108080836 */ /* 0x000fe20000000000 */
[----:B------:R-:W-:-:S05]  /*0510*/  ISETP.NE.AND P0, PT, R6, RZ, PT ;  /* 0x000000ff0600720c */ /* 0x000fca0003f05270 */
[----:B------:R-:W-:-:S05]  /*0520*/  @!P2 IMAD.MOV R8, RZ, RZ, -R8 ;  /* 0x000000ffff08a224 */ /* 0x000fca00078e0a08 */
[----:B------:R-:W-:Y:S02]  /*0530*/  SEL R17, R17, R8, !P0 ;  /* 0x0000000811117207 */ /* 0x000fe40004000000 */
[----:B------:R-:W-:-:S03]  /*0540*/  SHF.R.S32.HI R8, RZ, 0x1f, R19 ;  /* 0x0000001fff087819 */ /* 0x000fc60000011413 */
[----:B------:R-:W-:Y:S01]  /*0550*/  IMAD R17, R17, UR6, RZ ;  /* 0x0000000611117c24 */ /* 0x000fe2000f8e02ff */
[----:B------:R-:W-:-:S04]  /*0560*/  LEA.HI R8, R8, R19, RZ, 0x3 ;  /* 0x0000001308087211 */ /* 0x000fc800078f18ff */
[----:B------:R-:W-:-:S04]  /*0570*/  SHF.R.S32.HI R2, RZ, 0x1f, R17 ;  /* 0x0000001fff027819 */ /* 0x000fc80000011411 */
[----:B------:R-:W-:-:S04]  /*0580*/  LEA.HI R2, R2, R17, RZ, 0x3 ;  /* 0x0000001102027211 */ /* 0x000fc800078f18ff */
[----:B------:R-:W-:Y:S02]  /*0590*/  LEA.HI.SX32 R19, R2, R7, 0x1d ;  /* 0x0000000702137211 */ /* 0x000fe400078feaff */
[----:B------:R-:W-:-:S03]  /*05a0*/  SHF.R.S32.HI R7, RZ, 0x3, R8 ;  /* 0x00000003ff077819 */ /* 0x000fc60000011408 */
[----:B0-----:R-:W-:-:S04]  /*05b0*/  IMAD.WIDE R18, R19, 0x4, R22 ;  /* 0x0000000413127825 */ /* 0x001fc800078e0216 */
[----:B------:R-:W-:Y:S02]  /*05c0*/  IMAD R7, R7, UR6, R0 ;  /* 0x0000000607077c24 */ /* 0x000fe4000f8e0200 */
[----:B------:R-:W5:Y:S02]  /*05d0*/  LDG.E.CONSTANT R18, desc[UR4][R18.64] ;  /* 0x0000000412127981 */ /* 0x000f64000c1e9900 */
[----:B-1----:R-:W-:-:S05]  /*05e0*/  IMAD.WIDE R24, R7, 0x4, R28 ;  /* 0x0000000407187825 */ /* 0x002fca00078e021c */
[----:B------:R-:W4:Y:S01]  /*05f0*/  LDG.E.CONSTANT R7, desc[UR4][R24.64] ;  /* 0x0000000418077981 */ /* 0x000f22000c1e9900 */
[----:B--2---:R-:W-:-:S04]  /*0600*/  IMAD.WIDE.U32 R14, R15, 0x2, R12 ;  /* 0x000000020f0e7825 */ /* 0x004fc800078e000c */
[----:B---3--:R-:W-:Y:S02]  /*0610*/  IMAD.WIDE.U32 R8, R9, 0x2, R12 ;  /* 0x0000000209087825 */ /* 0x008fe400078e000c */
[----:B------:R0:W2:Y:S04]  /*0620*/  LDG.E.U16.CONSTANT R14, desc[UR4][R14.64] ;  /* 0x000000040e0e7981 */ /* 0x0000a8000c1e9500 */
[----:B------:R-:W2:Y:S04]  /*0630*/  LDG.E.U16.CONSTANT R8, desc[UR4][R8.64] ;  /* 0x0000000408087981 */ /* 0x000ea8000c1e9500 */
[----:B------:R-:W3:Y:S01]  /*0640*/  LDG.E.CONSTANT R9, desc[UR4][R20.64+0x8] ;  /* 0x0000080414097981 */ /* 0x000ee2000c1e9900 */
[----:B-----5:R-:W-:-:S05]  /*0650*/  SHF.R.U32.HI R2, RZ, R5, R18 ;  /* 0x00000005ff027219 */ /* 0x020fca0000011612 */
[----:B------:R-:W-:Y:S01]  /*0660*/  VIADD R2, R2, 0x1 ;  /* 0x0000000102027836 */ /* 0x000fe20000000000 */
[----:B----4-:R-:W-:-:S04]  /*0670*/  SHF.R.U32.HI R16, RZ, 0x4, R7 ;  /* 0x00000004ff107819 */ /* 0x010fc80000011607 */
[----:B------:R-:W-:Y:S02]  /*0680*/  LOP3.LUT R2, R2, 0xf, RZ, 0xc0, !PT ;  /* 0x0000000f02027812 */ /* 0x000fe400078ec0ff */
[----:B------:R-:W-:Y:S02]  /*0690*/  LOP3.LUT R25, R16, 0xf, RZ, 0xc0, !PT ;  /* 0x0000000f10197812 */ /* 0x000fe400078ec0ff */
[----:B------:R-:W-:-:S03]  /*06a0*/  LOP3.LUT R19, R7, 0xf, RZ, 0xc0, !PT ;  /* 0x0000000f07137812 */ /* 0x000fc600078ec0ff */
[--C-:B------:R-:W-:Y:S02]  /*06b0*/  IMAD.IADD R18, R25, 0x1, -R2.reuse ;  /* 0x0000000119127824 */ /* 0x100fe400078e0a02 */
[----:B------:R-:W-:-:S04]  /*06c0*/  IMAD.IADD R19, R19, 0x1, -R2 ;  /* 0x0000000113137824 */ /* 0x000fc800078e0a02 */
[----:B0-----:R-:W-:Y:S08]  /*06d0*/  I2F.F16 R15, R19 ;  /* 0x00000013000f7306 */ /* 0x001ff00000200c00 */
[----:B------:R-:W0:Y:S02]  /*06e0*/  I2F.F16 R18, R18 ;  /* 0x0000001200127306 */ /* 0x000e240000200c00 */
[----:B0-----:R-:W-:-:S02]  /*06f0*/  PRMT R15, R15, 0x5410, R18 ;  /* 0x000054100f0f7816 */ /* 0x001fc40000000012 */
[----:B------:R-:W4:Y:S01]  /*0700*/  LDG.E.CONSTANT R18, desc[UR4][R20.64+0x10] ;  /* 0x0000100414127981 */ /* 0x000f22000c1e9900 */
[----:B--2---:R-:W-:Y:S02]  /*0710*/  PRMT R14, R14, 0x5410, R8 ;  /* 0x000054100e0e7816 */ /* 0x004fe40000000008 */
[----:B------:R-:W-:-:S04]  /*0720*/  SHF.R.U32.HI R8, RZ, 0x8, R7 ;  /* 0x00000008ff087819 */ /* 0x000fc80000011607 */
[----:B------:R-:W-:Y:S02]  /*0730*/  LOP3.LUT R25, R8, 0xf, RZ, 0xc0, !PT ;  /* 0x0000000f08197812 */ /* 0x000fe400078ec0ff */
[----:B------:R-:W-:-:S03]  /*0740*/  SHF.R.U32.HI R8, RZ, 0xc, R7 ;  /* 0x0000000cff087819 */ /* 0x000fc60000011607 */
[----:B------:R-:W-:Y:S01]  /*0750*/  IMAD.IADD R16, R25, 0x1, -R2 ;  /* 0x0000000119107824 */ /* 0x000fe200078e0a02 */
[----:B------:R-:W-:Y:S01]  /*0760*/  LOP3.LUT R25, R8, 0xf, RZ, 0xc0, !PT ;  /* 0x0000000f08197812 */ /* 0x000fe200078ec0ff */
[----:B---3--:R-:W-:-:S04]  /*0770*/  IMAD.WIDE.U32 R8, R9, 0x2, R12 ;  /* 0x0000000209087825 */ /* 0x008fc800078e000c */
[----:B------:R-:W-:Y:S02]  /*0780*/  IMAD.IADD R19, R25, 0x1, -R2 ;  /* 0x0000000119137824 */ /* 0x000fe400078e0a02 */
[----:B------:R-:W-:Y:S01]  /*0790*/  IMAD.WIDE.U32 R24, R10, 0x2, R12 ;  /* 0x000000020a187825 */ /* 0x000fe200078e000c */
[----:B------:R-:W2:Y:S03]  /*07a0*/  LDG.E.U16.CONSTANT R8, desc[UR4][R8.64] ;  /* 0x0000000408087981 */ /* 0x000ea6000c1e9500 */
[----:B------:R-:W-:Y:S02]  /*07b0*/  HFMA2 R14, R14, R15, -RZ ;  /* 0x0000000f0e0e7231 */ /* 0x000fe400001000ff */
[----:B------:R-:W3:Y:S04]  /*07c0*/  LDG.E.CONSTANT R15, desc[UR4][R20.64+0x1c] ;  /* 0x00001c04140f7981 */ /* 0x000ee8000c1e9900 */
[----:B------:R0:W2:Y:S04]  /*07d0*/  LDG.E.U16.CONSTANT R24, desc[UR4][R24.64] ;  /* 0x0000000418187981 */ /* 0x0000a8000c1e9500 */
[----:B------:R-:W5:Y:S04]  /*07e0*/  LDG.E.CONSTANT R9, desc[UR4][R20.64+0x14] ;  /* 0x0000140414097981 */ /* 0x000f68000c1e9900 */
[----:B------:R-:W3:Y:S01]  /*07f0*/  LDG.E.CONSTANT R10, desc[UR4][R20.64+0x18] ;  /* 0x00001804140a7981 */ /* 0x000ee2000c1e9900 */
[----:B------:R-:W-:Y:S08]  /*0800*/  I2F.F16 R16, R16 ;  /* 0x0000001000107306 */ /* 0x000ff00000200c00 */
[----:B------:R-:W0:Y:S02]  /*0810*/  I2F.F16 R19, R19 ;  /* 0x0000001300137306 */ /* 0x000e240000200c00 */
[----:B0-----:R-:W-:Y:S01]  /*0820*/  PRMT R25, R16, 0x5410, R19 ;  /* 0x0000541010197816 */ /* 0x001fe20000000013 */
[----:B----4-:R-:W-:-:S06]  /*0830*/  IMAD.WIDE.U32 R18, R18, 0x2, R12 ;  /* 0x0000000212127825 */ /* 0x010fcc00078e000c */
[----:B------:R-:W4:Y:S01]  /*0840*/  LDG.E.U16.CONSTANT R18, desc[UR4][R18.64] ;  /* 0x0000000412127981 */ /* 0x000f22000c1e9500 */
[----:B--2---:R-:W-:Y:S01]  /*0850*/  PRMT R16, R8, 0x5410, R24 ;  /* 0x0000541008107816 */ /* 0x004fe20000000018 */
[----:B-----5:R-:W-:-:S05]  /*0860*/  IMAD.WIDE.U32 R8, R9, 0x2, R12 ;  /* 0x0000000209087825 */ /* 0x020fca00078e000c */
[----:B------:R3:W4:Y:S01]  /*0870*/  LDG.E.U16.CONSTANT R19, desc[UR4][R8.64] ;  /* 0x0000000408137981 */ /* 0x000722000c1e9500 */
[----:B------:R-:W-:Y:S01]  /*0880*/  HFMA2 R16, R16, R25, R14 ;  /* 0x0000001910107231 */ /* 0x000fe2000000000e */
[----:B------:R-:W-:-:S04]  /*0890*/  SHF.R.U32.HI R14, RZ, 0x10, R7 ;  /* 0x00000010ff0e7819 */ /* 0x000fc80000011607 */
[----:B------:R-:W-:Y:S02]  /*08a0*/  LOP3.LUT R25, R14, 0xf, RZ, 0xc0, !PT ;  /* 0x0000000f0e197812 */ /* 0x000fe400078ec0ff */
[----:B------:R-:W-:-:S04]  /*08b0*/  SHF.R.U32.HI R14, RZ, 0x14, R7 ;  /* 0x00000014ff0e7819 */ /* 0x000fc80000011607 */
[----:B------:R-:W-:Y:S01]  /*08c0*/  LOP3.LUT R14, R14, 0xf, RZ, 0xc0, !PT ;  /* 0x0000000f0e0e7812 */ /* 0x000fe200078ec0ff */
[----:B------:R-:W-:-:S04]  /*08d0*/  IMAD.IADD R25, R25, 0x1, -R2 ;  /* 0x0000000119197824 */ /* 0x000fc800078e0a02 */
[----:B------:R-:W-:Y:S02]  /*08e0*/  IMAD.IADD R14, R14, 0x1, -R2 ;  /* 0x000000010e0e7824 */ /* 0x000fe400078e0a02 */
[----:B------:R-:W-:Y:S08]  /*08f0*/  I2F.F16 R25, R25 ;  /* 0x0000001900197306 */ /* 0x000ff00000200c00 */
[----:B------:R-:W0:Y:S01]  /*0900*/  I2F.F16 R14, R14 ;  /* 0x0000000e000e7306 */ /* 0x000e220000200c00 */
[----:B---3--:R-:W-:-:S05]  /*0910*/  IMAD.WIDE.U32 R8, R10, 0x2, R12 ;  /* 0x000000020a087825 */ /* 0x008fca00078e000c */
[----:B------:R1:W2:Y:S01]  /*0920*/  LDG.E.U16.CONSTANT R10, desc[UR4][R8.64] ;  /* 0x00000004080a7981 */ /* 0x0002a2000c1e9500 */
[----:B0-----:R-:W-:Y:S01]  /*0930*/  PRMT R25, R25, 0x5410, R14 ;  /* 0x0000541019197816 */ /* 0x001fe2000000000e */
[----:B------:R-:W-:-:S06]  /*0940*/  IMAD.WIDE.U32 R14, R15, 0x2, R12 ;  /* 0x000000020f0e7825 */ /* 0x000fcc00078e000c */
[----:B------:R0:W2:Y:S01]  /*0950*/  LDG.E.U16.CONSTANT R15, desc[UR4][R14.64] ;  /* 0x000000040e0f7981 */ /* 0x0000a2000c1e9500 */
[----:B------:R-:W-:Y:S02]  /*0960*/  IABS R24, R6 ;  /* 0x0000000600187213 */ /* 0x000fe40000000000 */
[----:B-1----:R-:W-:Y:S02]  /*0970*/  SHF.R.U32.HI R8, RZ, 0x18, R7 ;  /* 0x00000018ff087819 */ /* 0x002fe40000011607 */
[----:B----4-:R-:W-:Y:S02]  /*0980*/  PRMT R9, R18, 0x5410, R19 ;  /* 0x0000541012097816 */ /* 0x010fe40000000013 */
[----:B------:R-:W1:Y:S08]  /*0990*/  I2F.RP R18, R24 ;  /* 0x0000001800127306 */ /* 0x000e700000209400 */
[----:B-1----:R-:W1:Y:S02]  /*09a0*/  MUFU.RCP R18, R18 ;  /* 0x0000001200127308 */ /* 0x002e640000001000 */
[----:B-1----:R-:W-:-:S06]  /*09b0*/  VIADD R19, R18, 0xffffffe ;  /* 0x0ffffffe12137836 */ /* 0x002fcc0000000000 */
[----:B------:R-:W1:Y:S01]  /*09c0*/  F2I.FTZ.U32.TRUNC.NTZ R19, R19 ;  /* 0x0000001300137305 */ /* 0x000e62000021f000 */
[----:B------:R-:W-:Y:S01]  /*09d0*/  HFMA2 R16, R9, R25, R16 ;  /* 0x0000001909107231 */ /* 0x000fe20000000010 */
[----:B------:R-:W-:Y:S01]  /*09e0*/  LOP3.LUT R9, R8, 0xf, RZ, 0xc0, !PT ;  /* 0x0000000f08097812 */ /* 0x000fe200078ec0ff */
[----:B------:R-:W-:-:S04]  /*09f0*/  IMAD.MOV.U32 R18, RZ, RZ, RZ ;  /* 0x000000ffff127224 */ /* 0x000fc800078e00ff */
[----:B0-----:R-:W-:Y:S01]  /*0a00*/  IMAD.IADD R14, R9, 0x1, -R2 ;  /* 0x00000001090e7824 */ /* 0x001fe200078e0a02 */
[----:B------:R-:W-:Y:S01]  /*0a10*/  LEA.HI R2, R7, -R2, RZ, 0x4 ;  /* 0x8000000207027211 */ /* 0x000fe200078f20ff */
[----:B-1----:R-:W-:-:S04]  /*0a20*/  IMAD.MOV R25, RZ, RZ, -R19 ;  /* 0x000000ffff197224 */ /* 0x002fc800078e0a13 */
[----:B------:R-:W-:-:S04]  /*0a30*/  IMAD R7, R25, R24, RZ ;  /* 0x0000001819077224 */ /* 0x000fc800078e02ff */
[----:B------:R-:W-:Y:S01]  /*0a40*/  IMAD.HI.U32 R8, R19, R7, R18 ;  /* 0x0000000713087227 */ /* 0x000fe200078e0012 */
[----:B------:R-:W-:-:S05]  /*0a50*/  IABS R7, R11 ;  /* 0x0000000b00077213 */ /* 0x000fca0000000000 */
[----:B------:R-:W-:-:S04]  /*0a60*/  IMAD.HI.U32 R9, R8, R7, RZ ;  /* 0x0000000708097227 */ /* 0x000fc800078e00ff */
[----:B------:R-:W-:-:S04]  /*0a70*/  IMAD.MOV R18, RZ, RZ, -R9 ;  /* 0x000000ffff127224 */ /* 0x000fc800078e0a09 */
[----:B------:R-:W-:Y:S02]  /*0a80*/  IMAD R18, R24, R18, R7 ;  /* 0x0000001218127224 */ /* 0x000fe400078e0207 */
[----:B------:R-:W-:-:S05]  /*0a90*/  IMAD.MOV.U32 R7, RZ, RZ, R24 ;  /* 0x000000ffff077224 */ /* 0x000fca00078e0018 */
[----:B------:R-:W-:-:S13]  /*0aa0*/  ISETP.GT.U32.AND P2, PT, R7, R18, PT ;  /* 0x000000120700720c */ /* 0x000fda0003f44070 */
[----:B------:R-:W-:-:S05]  /*0ab0*/  @!P2 IMAD.IADD R18, R18, 0x1, -R24 ;  /* 0x000000011212a824 */ /* 0x000fca00078e0a18 */
[----:B------:R-:W-:Y:S02]  /*0ac0*/  ISETP.GE.U32.AND P1, PT, R18, R7, PT ;  /* 0x000000071200720c */ /* 0x000fe40003f26070 */
[----:B------:R-:W-:-:S04]  /*0ad0*/  LOP3.LUT R18, R11, R6, RZ, 0x3c, !PT ;  /* 0x000000060b127212 */ /* 0x000fc800078e3cff */
[----:B------:R-:W-:Y:S01]  /*0ae0*/  ISETP.GE.AND P3, PT, R18, RZ, PT ;  /* 0x000000ff1200720c */ /* 0x000fe20003f66270 */
[----:B------:R-:W-:Y:S01]  /*0af0*/  @!P2 VIADD R9, R9, 0x1 ;  /* 0x000000010909a836 */ /* 0x000fe20000000000 */
[----:B------:R-:W-:Y:S05]  /*0b00*/  I2F.F16 R14, R14 ;  /* 0x0000000e000e7306 */ /* 0x000fea0000200c00 */
[----:B------:R-:W-:-:S03]  /*0b10*/  @P1 VIADD R9, R9, 0x1 ;  /* 0x0000000109091836 */ /* 0x000fc60000000000 */
[----:B------:R-:W0:Y:S01]  /*0b20*/  I2F.F16 R19, R2 ;  /* 0x0000000200137306 */ /* 0x000e220000200c00 */
[----:B------:R-:W-:Y:S02]  /*0b30*/  LOP3.LUT R18, RZ, R6, RZ, 0x33, !PT ;  /* 0x00000006ff127212 */ /* 0x000fe400078e33ff */
[----:B------:R-:W-:-:S05]  /*0b40*/  @!P3 IMAD.MOV R9, RZ, RZ, -R9 ;  /* 0x000000ffff09b224 */ /* 0x000fca00078e0a09 */
[----:B------:R-:W-:Y:S02]  /*0b50*/  SEL R9, R18, R9, !P0 ;  /* 0x0000000912097207 */ /* 0x000fe40004000000 */
[----:B------:R-:W-:Y:S01]  /*0b60*/  SHF.R.S32.HI R25, RZ, 0x1f, R0 ;  /* 0x0000001fff197819 */ /* 0x000fe20000011400 */
[----:B------:R-:W3:Y:S02]  /*0b70*/  LDG.E.CONSTANT R18, desc[UR4][R20.64+0x20] ;  /* 0x0000200414127981 */ /* 0x000ee4000c1e9900 */
[----:B------:R-:W-:Y:S01]  /*0b80*/  IMAD R9, R9, UR6, RZ ;  /* 0x0000000609097c24 */ /* 0x000fe2000f8e02ff */
[----:B--2---:R-:W-:Y:S02]  /*0b90*/  PRMT R15, R10, 0x5410, R15 ;  /* 0x000054100a0f7816 */ /* 0x004fe4000000000f */
[----:B0-----:R-:W-:Y:S02]  /*0ba0*/  PRMT R19, R14, 0x5410, R19 ;  /* 0x000054100e137816 */ /* 0x001fe40000000013 */
[----:B------:R-:W-:-:S02]  /*0bb0*/  LEA.HI R25, R25, R0, RZ, 0x3 ;  /* 0x0000000019197211 */ /* 0x000fc400078f18ff */
[----:B------:R-:W-:Y:S01]  /*0bc0*/  SHF.R.S32.HI R10, RZ, 0x1f, R9 ;  /* 0x0000001fff0a7819 */ /* 0x000fe20000011409 */
[----:B------:R-:W-:Y:S01]  /*0bd0*/  HFMA2 R24, R15, R19, R16 ;  /* 0x000000130f187231 */ /* 0x000fe20000000010 */
[----:B------:R-:W-:Y:S01]  /*0be0*/  SHF.R.S32.HI R19, RZ, 0x3, R25 ;  /* 0x00000003ff137819 */ /* 0x000fe20000011419 */
[----:B------:R-:W0:Y:S01]  /*0bf0*/  LDC.64 R14, c[0x0][0x398] ;  /* 0x0000e600ff0e7b82 */ /* 0x000e220000000a00 */
[----:B------:R-:W-:Y:S01]  /*0c00*/  LEA.HI R10, R10, R9, RZ, 0x3 ;  /* 0x000000090a0a7211 */ /* 0x000fe200078f18ff */
[----:B------:R-:W2:Y:S01]  /*0c10*/  LDG.E.CONSTANT R25, desc[UR4][R20.64+0x24] ;  /* 0x0000240414197981 */ /* 0x000ea2000c1e9900 */
[----:B------:R-:W-:Y:S02]  /*0c20*/  SHF.R.S32.HI R2, RZ, 0x1f, R11 ;  /* 0x0000001fff027819 */ /* 0x000fe4000001140b */
[----:B------:R-:W-:Y:S02]  /*0c30*/  LEA.HI.SX32 R19, R10, R19, 0x1d ;  /* 0x000000130a137211 */ /* 0x000fe400078feaff */
[----:B------:R-:W-:-:S03]  /*0c40*/  LEA.HI R2, R2, R11, RZ, 0x3 ;  /* 0x0000000b02027211 */ /* 0x000fc600078f18ff */
[----:B------:R-:W-:Y:S01]  /*0c50*/  IMAD.WIDE R22, R19, 0x4, R22 ;  /* 0x0000000413167825 */ /* 0x000fe200078e0216 */
[----:B------:R-:W-:-:S04]  /*0c60*/  SHF.R.S32.HI R19, RZ, 0x3, R2 ;  /* 0x00000003ff137819 */ /* 0x000fc80000011402 */
[----:B------:R-:W4:Y:S01]  /*0c70*/  LDG.E.CONSTANT R2, desc[UR4][R22.64] ;  /* 0x0000000416027981 */ /* 0x000f22000c1e9900 */
[----:B------:R-:W-:-:S04]  /*0c80*/  IMAD R19, R19, UR6, R0 ;  /* 0x0000000613137c24 */ /* 0x000fc8000f8e0200 */
[----:B------:R-:W-:Y:S02]  /*0c90*/  IMAD.WIDE R28, R19, 0x4, R28 ;  /* 0x00000004131c7825 */ /* 0x000fe400078e021c */
[----:B------:R-:W5:Y:S04]  /*0ca0*/  LDG.E.CONSTANT R19, desc[UR4][R20.64+0x28] ;  /* 0x0000280414137981 */ /* 0x000f68000c1e9900 */
[----:B------:R-:W4:Y:S01]  /*0cb0*/  LDG.E.CONSTANT R23, desc[UR4][R20.64+0x2c] ;  /* 0x00002c0414177981 */ /* 0x000f22000c1e9900 */
[----:B------:R-:W-:-:S03]  /*0cc0*/  IMAD.IADD R17, R0, 0x1, R17 ;  /* 0x0000000100117824 */ /* 0x000fc600078e0211 */
[----:B------:R3:W4:Y:S01]  /*0cd0*/  LDG.E.CONSTANT R10, desc[UR4][R28.64] ;  /* 0x000000041c0a7981 */ /* 0x000722000c1e9900 */
[----:B0-----:R-:W-:-:S06]  /*0ce0*/  IMAD.WIDE R16, R17, 0x2, R14 ;  /* 0x0000000211107825 */ /* 0x001fcc00078e020e */
[----:B------:R-:W4:Y:S01]  /*0cf0*/  LDG.E.U16.CONSTANT R17, desc[UR4][R16.64] ;  /* 0x0000000410117981 */ /* 0x000f22000c1e9500 */
[----:B---3--:R-:W-:-:S05]  /*0d00*/  IMAD.WIDE.U32 R28, R18, 0x2, R12 ;  /* 0x00000002121c7825 */ /* 0x008fca00078e000c */
[----:B------:R2:W3:Y:S02]  /*0d10*/  LDG.E.U16.CONSTANT R16, desc[UR4][R28.64] ;  /* 0x000000041c107981 */ /* 0x0004e4000c1e9500 */
[----:B--2---:R-:W-:-:S05]  /*0d20*/  IMAD.WIDE.U32 R28, R25, 0x2, R12 ;  /* 0x00000002191c7825 */ /* 0x004fca00078e000c */
[----:B------:R-:W3:Y:S01]  /*0d30*/  LDG.E.U16.CONSTANT R25, desc[UR4][R28.64] ;  /* 0x000000041c197981 */ /* 0x000ee2000c1e9500 */
[----:B-----5:R-:W-:-:S04]  /*0d40*/  IMAD.WIDE.U32 R18, R19, 0x2, R12 ;  /* 0x0000000213127825 */ /* 0x020fc800078e000c */
[----:B----4-:R-:W-:Y:S02]  /*0d50*/  IMAD.WIDE.U32 R22, R23, 0x2, R12 ;  /* 0x0000000217167825 */ /* 0x010fe400078e000c */
[----:B------:R0:W2:Y:S04]  /*0d60*/  LDG.E.U16.CONSTANT R18, desc[UR4][R18.64] ;  /* 0x0000000412127981 */ /* 0x0000a8000c1e9500 */
[----:B------:R1:W2:Y:S01]  /*0d70*/  LDG.E.U16.CONSTANT R23, desc[UR4][R22.64] ;  /* 0x0000000416177981 */ /* 0x0002a2000c1e9500 */
[----:B------:R-:W-:-:S05]  /*0d80*/  SHF.R.U32.HI R2, RZ, R5, R2 ;  /* 0x00000005ff027219 */ /* 0x000fca0000011602 */
[----:B0-----:R-:W-:Y:S02]  /*0d90*/  VIADD R19, R2, 0x1 ;  /* 0x0000000102137836 */ /* 0x001fe40000000000 */
[----:B------:R-:W-:Y:S01]  /*0da0*/  HFMA2 R2, R17.H0_H0, R24, R27 ;  /* 0x0000001811027231 */ /* 0x000fe2000000081b */
[----:B------:R-:W-:Y:S02]  /*0db0*/  LOP3.LUT R24, R10, 0xf, RZ, 0xc0, !PT ;  /* 0x0000000f0a187812 */ /* 0x000fe400078ec0ff */
[----:B------:R-:W-:Y:S01]  /*0dc0*/  LOP3.LUT R17, R19, 0xf, RZ, 0xc0, !PT ;  /* 0x0000000f13117812 */ /* 0x000fe200078ec0ff */
[----:B------:R-:W-:Y:S01]  /*0dd0*/  IMAD.IADD R9, R0, 0x1, R9 ;  /* 0x0000000100097824 */ /* 0x000fe200078e0209 */
[----:B------:R-:W-:-:S03]  /*0de0*/  SHF.R.U32.HI R27, RZ, 0x4, R10 ;  /* 0x00000004ff1b7819 */ /* 0x000fc6000001160a */
[----:B------:R-:W-:Y:S01]  /*0df0*/  IMAD.IADD R19, R24, 0x1, -R17 ;  /* 0x0000000118137824 */ /* 0x000fe200078e0a11 */
[----:B------:R-:W-:Y:S01]  /*0e00*/  LOP3.LUT R24, R27, 0xf, RZ, 0xc0, !PT ;  /* 0x0000000f1b187812 */ /* 0x000fe200078ec0ff */
[----:B------:R-:W-:Y:S01]  /*0e10*/  IMAD.WIDE R14, R9, 0x2, R14 ;  /* 0x00000002090e7825 */ /* 0x000fe200078e020e */
[----:B------:R-:W-:-:S03]  /*0e20*/  SHF.R.U32.HI R9, RZ, 0x8, R10 ;  /* 0x00000008ff097819 */ /* 0x000fc6000001160a */
[----:B-1----:R-:W-:Y:S01]  /*0e30*/  IMAD.IADD R22, R24, 0x1, -R17 ;  /* 0x0000000118167824 */ /* 0x002fe200078e0a11 */
[----:B------:R-:W-:Y:S02]  /*0e40*/  LOP3.LUT R24, R9, 0xf, RZ, 0xc0, !PT ;  /* 0x0000000f09187812 */ /* 0x000fe400078ec0ff */
[----:B------:R-:W-:-:S04]  /*0e50*/  SHF.R.U32.HI R9, RZ, 0xc, R10 ;  /* 0x0000000cff097819 */ /* 0x000fc8000001160a */
[----:B------:R-:W-:Y:S01]  /*0e60*/  LOP3.LUT R28, R9, 0xf, RZ, 0xc0, !PT ;  /* 0x0000000f091c7812 */ /* 0x000fe200078ec0ff */
[--C-:B------:R-:W-:Y:S01]  /*0e70*/  IMAD.IADD R24, R24, 0x1, -R17.reuse ;  /* 0x0000000118187824 */ /* 0x100fe200078e0a11 */
[----:B------:R-:W-:Y:S01]  /*0e80*/  I2F.F16 R19, R19 ;  /* 0x0000001300137306 */ /* 0x000fe20000200c00 */
[----:B------:R0:W4:Y:S02]  /*0e90*/  LDG.E.U16.CONSTANT R9, desc[UR4][R14.64] ;  /* 0x000000040e097981 */ /* 0x000124000c1e9500 */
[----:B------:R-:W-:-:S05]  /*0ea0*/  IMAD.IADD R28, R28, 0x1, -R17 ;  /* 0x000000011c1c7824 */ /* 0x000fca00078e0a11 */
[----:B------:R1:W-:Y:S01]  /*0eb0*/  I2F.F16 R29, R24 ;  /* 0x00000018001d7306 */ /* 0x0003e20000200c00 */
[----:B------:R-:W5:Y:S07]  /*0ec0*/  LDG.E.CONSTANT R15, desc[UR4][R20.64+0x38] ;  /* 0x00003804140f7981 */ /* 0x000f6e000c1e9900 */
[----:B------:R-:W0:Y:S08]  /*0ed0*/  I2F.F16 R28, R28 ;  /* 0x0000001c001c7306 */ /* 0x000e300000200c00 */
[----:B------:R-:W0:Y:S01]  /*0ee0*/  I2F.F16 R22, R22 ;  /* 0x0000001600167306 */ /* 0x000e220000200c00 */
[----:B-1----:R-:W-:-:S02]  /*0ef0*/  SHF.R.U32.HI R24, RZ, 0x18, R10 ;  /* 0x00000018ff187819 */ /* 0x002fc4000001160a */
[----:B0-----:R-:W-:Y:S02]  /*0f00*/  PRMT R29, R29, 0x5410, R28 ;  /* 0x000054101d1d7816 */ /* 0x001fe4000000001c */
[----:B------:R-:W-:Y:S02]  /*0f10*/  LOP3.LUT R24, R24, 0xf, RZ, 0xc0, !PT ;  /* 0x0000000f18187812 */ /* 0x000fe400078ec0ff */
[----:B------:R-:W-:Y:S02]  /*0f20*/  PRMT R14, R19, 0x5410, R22 ;  /* 0x00005410130e7816 */ /* 0x000fe40000000016 */
[----:B------:R-:W-:-:S04]  /*0f30*/  SHF.R.U32.HI R19, RZ, 0x14, R10 ;  /* 0x00000014ff137819 */ /* 0x000fc8000001160a */
[----:B------:R-:W-:Y:S01]  /*0f40*/  LOP3.LUT R22, R19, 0xf, RZ, 0xc0, !PT ;  /* 0x0000000f13167812 */ /* 0x000fe200078ec0ff */
[----:B------:R-:W-:-:S04]  /*0f50*/  IMAD.IADD R27, R24, 0x1, -R17 ;  /* 0x00000001181b7824 */ /* 0x000fc800078e0a11 */
[----:B------:R-:W-:Y:S01]  /*0f60*/  IMAD.IADD R19, R22, 0x1, -R17 ;  /* 0x0000000116137824 */ /* 0x000fe200078e0a11 */
[----:B---3--:R-:W-:Y:S02]  /*0f70*/  PRMT R16, R16, 0x5410, R25 ;  /* 0x0000541010107816 */ /* 0x008fe40000000019 */
[----:B------:R-:W3:Y:S01]  /*0f80*/  LDG.E.CONSTANT R25, desc[UR4][R20.64+0x34] ;  /* 0x0000340414197981 */ /* 0x000ee2000c1e9900 */
[----:B--2---:R-:W-:Y:S02]  /*0f90*/  PRMT R28, R18, 0x5410, R23 ;  /* 0x00005410121c7816 */ /* 0x004fe40000000017 */
[----:B------:R-:W-:Y:S01]  /*0fa0*/  SHF.R.U32.HI R18, RZ, 0x10, R10 ;  /* 0x00000010ff127819 */ /* 0x000fe2000001160a */
[----:B------:R-:W2:Y:S03]  /*0fb0*/  LDG.E.CONSTANT R23, desc[UR4][R20.64+0x30] ;  /* 0x0000300414177981 */ /* 0x000ea6000c1e9900 */
[----:B------:R-:W-:-:S02]  /*0fc0*/  LOP3.LUT R18, R18, 0xf, RZ, 0xc0, !PT ;  /* 0x0000000f12127812 */ /* 0x000fc400078ec0ff */
[----:B------:R-:W-:-:S03]  /*0fd0*/  LEA.HI R10, R10, -R17, RZ, 0x4 ;  /* 0x800000110a0a7211 */ /* 0x000fc600078f20ff */
[----:B------:R-:W-:Y:S02]  /*0fe0*/  IMAD.IADD R18, R18, 0x1, -R17 ;  /* 0x0000000112127824 */ /* 0x000fe400078e0a11 */
[----:B------:R0:W4:Y:S02]  /*0ff0*/  LDG.E.CONSTANT R17, desc[UR4][R20.64+0x3c] ;  /* 0x00003c0414117981 */ /* 0x000124000c1e9900 */
[----:B0-----:R-:W-:Y:S02]  /*1000*/  HMUL2 R21, R16, R14 ;  /* 0x0000000e10157232 */ /* 0x001fe40000000000 */
[----:B-----5:R-:W-:-:S06]  /*1010*/  IMAD.WIDE.U32 R14, R15, 0x2, R12 ;  /* 0x000000020f0e7825 */ /* 0x020fcc00078e000c */
[----:B------:R-:W5:Y:S01]  /*1020*/  LDG.E.U16.CONSTANT R14, desc[UR4][R14.64] ;  /* 0x000000040e0e7981 */ /* 0x000f62000c1e9500 */
[----:B---3--:R-:W-:-:S06]  /*1030*/  IMAD.WIDE.U32 R24, R25, 0x2, R12 ;  /* 0x0000000219187825 */ /* 0x008fcc00078e000c */
[----:B------:R-:W3:Y:S01]  /*1040*/  LDG.E.U16.CONSTANT R25, desc[UR4][R24.64] ;  /* 0x0000000418197981 */ /* 0x000ee2000c1e9500 */
[----:B--2---:R-:W-:-:S06]  /*1050*/  IMAD.WIDE.U32 R22, R23, 0x2, R12 ;  /* 0x0000000217167825 */ /* 0x004fcc00078e000c */
[----:B------:R-:W3:Y:S01]  /*1060*/  LDG.E.U16.CONSTANT R22, desc[UR4][R22.64] ;  /* 0x0000000416167981 */ /* 0x000ee2000c1e9500 */
[----:B----4-:R-:W-:-:S06]  /*1070*/  IMAD.WIDE.U32 R16, R17, 0x2, R12 ;  /* 0x0000000211107825 */ /* 0x010fcc00078e000c */
[----:B------:R-:W5:Y:S01]  /*1080*/  LDG.E.U16.CONSTANT R17, desc[UR4][R16.64] ;  /* 0x0000000410117981 */ /* 0x000f62000c1e9500 */
[----:B------:R-:W-:Y:S08]  /*1090*/  I2F.F16 R18, R18 ;  /* 0x0000001200127306 */ /* 0x000ff00000200c00 */
[----:B------:R-:W0:Y:S01]  /*10a0*/  I2F.F16 R19, R19 ;  /* 0x0000001300137306 */ /* 0x000e220000200c00 */
[----:B------:R-:W-:-:S07]  /*10b0*/  HFMA2 R21, R28, R29, R21 ;  /* 0x0000001d1c157231 */ /* 0x000fce0000000015 */
[----:B------:R-:W-:Y:S08]  /*10c0*/  I2F.F16 R27, R27 ;  /* 0x0000001b001b7306 */ /* 0x000ff00000200c00 */
[----:B------:R-:W1:Y:S01]  /*10d0*/  I2F.F16 R10, R10 ;  /* 0x0000000a000a7306 */ /* 0x000e620000200c00 */
[----:B0-----:R-:W-:Y:S01]  /*10e0*/  PRMT R18, R18, 0x5410, R19 ;  /* 0x0000541012127816 */ /* 0x001fe20000000013 */
[----:B------:R-:W-:-:S05]  /*10f0*/  VIADD R26, R26, 0x2 ;  /* 0x000000021a1a7836 */ /* 0x000fca0000000000 */
[----:B------:R-:W-:Y:S02]  /*1100*/  ISETP.NE.AND P0, PT, R26, RZ, PT ;  /* 0x000000ff1a00720c */ /* 0x000fe40003f05270 */
[----:B-1----:R-:W-:Y:S01]  /*1110*/  PRMT R10, R27, 0x5410, R10 ;  /* 0x000054101b0a7816 */ /* 0x002fe2000000000a */
[----:B------:R-:W-:Y:S01]  /*1120*/  VIADD R11, R11, 0x10 ;  /* 0x000000100b0b7836 */ /* 0x000fe20000000000 */
[----:B---3--:R-:W-:-:S05]  /*1130*/  PRMT R22, R22, 0x5410, R25 ;  /* 0x0000541016167816 */ /* 0x008fca0000000019 */
[----:B------:R-:W-:Y:S01]  /*1140*/  HFMA2 R21, R22, R18, R21 ;  /* 0x0000001216157231 */ /* 0x000fe20000000015 */
[----:B-----5:R-:W-:-:S05]  /*1150*/  PRMT R14, R14, 0x5410, R17 ;  /* 0x000054100e0e7816 */ /* 0x020fca0000000011 */
[----:B------:R-:W-:-:S04]  /*1160*/  HFMA2 R21, R14, R10, R21 ;  /* 0x0000000a0e157231 */ /* 0x000fc80000000015 */
[----:B------:R-:W-:Y:S01]  /*1170*/  HFMA2 R27, R9.H0_H0, R21, R2 ;  /* 0x00000015091b7231 */ /* 0x000fe20000000802 */
[----:B------:R-:W-:Y:S06]  /*1180*/  @P0 BRA `(.L_x_7) ;  /* 0xfffffff000800947 */ /* 0x000fec000383ffff */
[----:B------:R-:W-:-:S07]  /*1190*/  VIADD R2, R11, 0xfffffff8 ;  /* 0xfffffff80b027836 */ /* 0x000fce0000000000 */
.L_x_6:
[----:B------:R-:W-:-:S13]  /*11a0*/  LOP3.LUT P0, RZ, R4, 0x8, RZ, 0xc0, !PT ;  /* 0x0000000804ff7812 */ /* 0x000fda000780c0ff */
[----:B------:R-:W-:Y:S05]  /*11b0*/  @P0 BRA `(.L_x_5) ;  /* 0x0000000400d80947 */ /* 0x000fea0003800000 */
[----:B------:R-:W0:Y:S08]  /*11c0*/  LDC.64 R18, c[0x0][0x3c0] ;  /* 0x0000f000ff127b82 */ /* 0x000e300000000a00 */
[----:B------:R-:W1:Y:S01]  /*11d0*/  LDC R21, c[0x0][0x3b4] ;  /* 0x0000ed00ff157b82 */ /* 0x000e620000000800 */
[----:B------:R-:W-:Y:S01]  /*11e0*/  IMAD.MOV.U32 R6, RZ, RZ, RZ ;  /* 0x000000ffff067224 */ /* 0x000fe200078e00ff */
[----:B------:R-:W2:Y:S01]  /*11f0*/  LDCU UR6, c[0x0][0x3b0] ;  /* 0x00007600ff0677ac */ /* 0x000ea20008000800 */
[----:B0-----:R-:W-:-:S05]  /*1200*/  IMAD.WIDE R18, R2, 0x4, R18 ;  /* 0x0000000402127825 */ /* 0x001fca00078e0212 */
[----:B------:R-:W3:Y:S04]  /*1210*/  LDG.E.CONSTANT R10, desc[UR4][R18.64] ;  /* 0x00000004120a7981 */ /* 0x000ee8000c1e9900 */
[----:B------:R-:W4:Y:S04]  /*1220*/  LDG.E.CONSTANT R8, desc[UR4][R18.64+0x4] ;  /* 0x0000040412087981 */ /* 0x000f28000c1e9900 */
[----:B------:R-:W5:Y:S04]  /*1230*/  LDG.E.CONSTANT R11, desc[UR4][R18.64+0xc] ;  /* 0x00000c04120b7981 */ /* 0x000f68000c1e9900 */
[----:B------:R-:W5:Y:S04]  /*1240*/  LDG.E.CONSTANT R9, desc[UR4][R18.64+0x8] ;  /* 0x0000080412097981 */ /* 0x000f68000c1e9900 */
[----:B------:R-:W5:Y:S04]  /*1250*/  LDG.E.CONSTANT R15, desc[UR4][R18.64+0x10] ;  /* 0x00001004120f7981 */ /* 0x000f68000c1e9900 */
[----:B------:R-:W5:Y:S04]  /*1260*/  LDG.E.CONSTANT R17, desc[UR4][R18.64+0x14] ;  /* 0x0000140412117981 */ /* 0x000f68000c1e9900 */
[----:B------:R-:W5:Y:S04]  /*1270*/  LDG.E.CONSTANT R23, desc[UR4][R18.64+0x18] ;  /* 0x0000180412177981 */ /* 0x000f68000c1e9900 */
[----:B------:R0:W5:Y:S01]  /*1280*/  LDG.E.CONSTANT R25, desc[UR4][R18.64+0x1c] ;  /* 0x00001c0412197981 */ /* 0x000162000c1e9900 */
[----:B-1----:R-:W-:-:S04]  /*1290*/  IABS R4, R21 ;  /* 0x0000001500047213 */ /* 0x002fc80000000000 */
[----:B------:R-:W1:Y:S08]  /*12a0*/  I2F.RP R14, R4 ;  /* 0x00000004000e7306 */ /* 0x000e700000209400 */
[----:B-1----:R-:W1:Y:S02]  /*12b0*/  MUFU.RCP R14, R14 ;  /* 0x0000000e000e7308 */ /* 0x002e640000001000 */
[----:B-1----:R-:W-:-:S06]  /*12c0*/  VIADD R16, R14, 0xffffffe ;  /* 0x0ffffffe0e107836 */ /* 0x002fcc0000000000 */
[----:B------:R-:W1:Y:S01]  /*12d0*/  F2I.FTZ.U32.TRUNC.NTZ R7, R16 ;  /* 0x0000001000077305 */ /* 0x000e62000021f000 */
[----:B0-----:R-:W-:Y:S01]  /*12e0*/  IABS R18, R2 ;  /* 0x0000000200127213 */ /* 0x001fe20000000000 */
[----:B-1----:R-:W-:-:S04]  /*12f0*/  IMAD.MOV R29, RZ, RZ, -R7 ;  /* 0x000000ffff1d7224 */ /* 0x002fc800078e0a07 */
[----:B------:R-:W-:-:S04]  /*1300*/  IMAD R29, R29, R4, RZ ;  /* 0x000000041d1d7224 */ /* 0x000fc800078e02ff */
[----:B------:R-:W-:-:S04]  /*1310*/  IMAD.HI.U32 R6, R7, R29, R6 ;  /* 0x0000001d07067227 */ /* 0x000fc800078e0006 */
[----:B------:R-:W-:Y:S02]  /*1320*/  IMAD.MOV.U32 R7, RZ, RZ, R18 ;  /* 0x000000ffff077224 */ /* 0x000fe400078e0012 */
[----:B------:R-:W0:Y:S02]  /*1330*/  LDC.64 R18, c[0x0][0x3a0] ;  /* 0x0000e800ff127b82 */ /* 0x000e240000000a00 */
[----:B------:R-:W-:-:S04]  /*1340*/  IMAD.HI.U32 R6, R6, R7, RZ ;  /* 0x0000000706067227 */ /* 0x000fc800078e00ff */
[----:B------:R-:W-:-:S04]  /*1350*/  IMAD.MOV R14, RZ, RZ, -R6 ;  /* 0x000000ffff0e7224 */ /* 0x000fc800078e0a06 */
[----:B------:R-:W-:-:S05]  /*1360*/  IMAD R7, R4, R14, R7 ;  /* 0x0000000e04077224 */ /* 0x000fca00078e0207 */
[----:B------:R-:W-:-:S13]  /*1370*/  ISETP.GT.U32.AND P1, PT, R4, R7, PT ;  /* 0x000000070400720c */ /* 0x000fda0003f24070 */
[----:B------:R-:W-:-:S05]  /*1380*/  @!P1 IMAD.IADD R7, R7, 0x1, -R4 ;  /* 0x0000000107079824 */ /* 0x000fca00078e0a04 */
[----:B------:R-:W-:Y:S02]  /*1390*/  ISETP.GE.U32.AND P0, PT, R7, R4, PT ;  /* 0x000000040700720c */ /* 0x000fe40003f06070 */
[----:B------:R-:W-:Y:S01]  /*13a0*/  LOP3.LUT R4, R2, R21, RZ, 0x3c, !PT ;  /* 0x0000001502047212 */ /* 0x000fe200078e3cff */
[----:B------:R-:W-:Y:S01]  /*13b0*/  @!P1 VIADD R6, R6, 0x1 ;  /* 0x0000000106069836 */ /* 0x000fe20000000000 */
[----:B------:R-:W-:Y:S02]  /*13c0*/  ISETP.NE.AND P1, PT, R21, RZ, PT ;  /* 0x000000ff1500720c */ /* 0x000fe40003f25270 */
[----:B------:R-:W-:-:S07]  /*13d0*/  ISETP.GE.AND P2, PT, R4, RZ, PT ;  /* 0x000000ff0400720c */ /* 0x000fce0003f46270 */
[----:B------:R-:W-:-:S06]  /*13e0*/  @P0 VIADD R6, R6, 0x1 ;  /* 0x0000000106060836 */ /* 0x000fcc0000000000 */
[----:B------:R-:W-:Y:S01]  /*13f0*/  @!P2 IMAD.MOV R6, RZ, RZ, -R6 ;  /* 0x000000ffff06a224 */ /* 0x000fe200078e0a06 */
[----:B------:R-:W-:Y:S02]  /*1400*/  @!P1 LOP3.LUT R6, RZ, R21, RZ, 0x33, !PT ;  /* 0x00000015ff069212 */ /* 0x000fe400078e33ff */
[----:B------:R-:W-:-:S03]  /*1410*/  SHF.R.S32.HI R21, RZ, 0x1f, R0 ;  /* 0x0000001fff157819 */ /* 0x000fc60000011400 */
[----:B--2---:R-:W-:Y:S01]  /*1420*/  IMAD R29, R6, UR6, RZ ;  /* 0x00000006061d7c24 */ /* 0x004fe2000f8e02ff */
[----:B------:R-:W-:Y:S01]  /*1430*/  LEA.HI R14, R21, R0, RZ, 0x3 ;  /* 0x00000000150e7211 */ /* 0x000fe200078f18ff */
[----:B------:R-:W1:Y:S03]  /*1440*/  LDC.64 R6, c[0x0][0x388] ;  /* 0x0000e200ff067b82 */ /* 0x000e660000000a00 */
[----:B------:R-:W-:Y:S02]  /*1450*/  SHF.R.S32.HI R4, RZ, 0x1f, R29 ;  /* 0x0000001fff047819 */ /* 0x000fe4000001141d */
[----:B------:R-:W-:Y:S02]  /*1460*/  SHF.R.S32.HI R21, RZ, 0x1f, R2 ;  /* 0x0000001fff157819 */ /* 0x000fe40000011402 */
[----:B------:R-:W-:Y:S02]  /*1470*/  SHF.R.S32.HI R14, RZ, 0x3, R14 ;  /* 0x00000003ff0e7819 */ /* 0x000fe4000001140e */
[----:B------:R-:W-:-:S02]  /*1480*/  LEA.HI R4, R4, R29, RZ, 0x3 ;  /* 0x0000001d04047211 */ /* 0x000fc400078f18ff */
[----:B------:R-:W-:Y:S02]  /*1490*/  LEA.HI R2, R21, R2, RZ, 0x3 ;  /* 0x0000000215027211 */ /* 0x000fe400078f18ff */
[----:B------:R-:W-:Y:S02]  /*14a0*/  LEA.HI.SX32 R21, R4, R14, 0x1d ;  /* 0x0000000e04157211 */ /* 0x000fe400078feaff */
[----:B------:R-:W-:-:S03]  /*14b0*/  SHF.R.S32.HI R2, RZ, 0x3, R2 ;  /* 0x00000003ff027819 */ /* 0x000fc60000011402 */
[----:B0-----:R-:W-:-:S04]  /*14c0*/  IMAD.WIDE R20, R21, 0x4, R18 ;  /* 0x0000000415147825 */ /* 0x001fc800078e0212 */
[----:B------:R-:W-:Y:S02]  /*14d0*/  IMAD R19, R2, UR6, R0 ;  /* 0x0000000602137c24 */ /* 0x000fe4000f8e0200 */
[----:B------:R-:W2:Y:S02]  /*14e0*/  LDG.E.CONSTANT R2, desc[UR4][R20.64] ;  /* 0x0000000414027981 */ /* 0x000ea4000c1e9900 */
[----:B-1----:R-:W-:-:S05]  /*14f0*/  IMAD.WIDE R6, R19, 0x4, R6 ;  /* 0x0000000413067825 */ /* 0x002fca00078e0206 */
[----:B------:R0:W2:Y:S02]  /*1500*/  LDG.E.CONSTANT R4, desc[UR4][R6.64] ;  /* 0x0000000406047981 */ /* 0x0000a4000c1e9900 */
[----:B0-----:R-:W0:Y:S01]  /*1510*/  LDC.64 R6, c[0x0][0x398] ;  /* 0x0000e600ff067b82 */ /* 0x001e220000000a00 */
[----:B------:R-:W-:-:S04]  /*1520*/  IMAD.IADD R29, R0, 0x1, R29 ;  /* 0x00000001001d7824 */ /* 0x000fc800078e021d */
[----:B0-----:R-:W-:-:S06]  /*1530*/  IMAD.WIDE R6, R29, 0x2, R6 ;  /* 0x000000021d067825 */ /* 0x001fcc00078e0206 */
[----:B------:R-:W2:Y:S01]  /*1540*/  LDG.E.U16.CONSTANT R6, desc[UR4][R6.64] ;  /* 0x0000000406067981 */ /* 0x000ea2000c1e9500 */
[----:B---3--:R-:W-:-:S04]  /*1550*/  IMAD.WIDE.U32 R18, R10, 0x2, R12 ;  /* 0x000000020a127825 */ /* 0x008fc800078e000c */
[--C-:B----4-:R-:W-:Y:S02]  /*1560*/  IMAD.WIDE.U32 R20, R8, 0x2, R12.reuse ;  /* 0x0000000208147825 */ /* 0x110fe400078e000c */
[----:B------:R-:W3:Y:S02]  /*1570*/  LDG.E.U16.CONSTANT R18, desc[UR4][R18.64] ;  /* 0x0000000412127981 */ /* 0x000ee4000c1e9500 */
[--C-:B-----5:R-:W-:Y:S02]  /*1580*/  IMAD.WIDE.U32 R10, R11, 0x2, R12.reuse ;  /* 0x000000020b0a7825 */ /* 0x120fe400078e000c */
[----:B------:R-:W3:Y:S02]  /*1590*/  LDG.E.U16.CONSTANT R22, desc[UR4][R20.64] ;  /* 0x0000000414167981 */ /* 0x000ee4000c1e9500 */
[--C-:B------:R-:W-:Y:S02]  /*15a0*/  IMAD.WIDE.U32 R8, R9, 0x2, R12.reuse ;  /* 0x0000000209087825 */ /* 0x100fe400078e000c */
[----:B------:R-:W4:Y:S04]  /*15b0*/  LDG.E.U16.CONSTANT R11, desc[UR4][R10.64] ;  /* 0x000000040a0b7981 */ /* 0x000f28000c1e9500 */
[----:B------:R0:W4:Y:S01]  /*15c0*/  LDG.E.U16.CONSTANT R24, desc[UR4][R8.64] ;  /* 0x0000000408187981 */ /* 0x000122000c1e9500 */
[----:B------:R-:W-:-:S04]  /*15d0*/  IMAD.WIDE.U32 R14, R15, 0x2, R12 ;  /* 0x000000020f0e7825 */ /* 0x000fc800078e000c */
[--C-:B------:R-:W-:Y:S02]  /*15e0*/  IMAD.WIDE.U32 R16, R17, 0x2, R12.reuse ;  /* 0x0000000211107825 */ /* 0x100fe400078e000c */
[----:B------:R1:W5:Y:S02]  /*15f0*/  LDG.E.U16.CONSTANT R14, desc[UR4][R14.64] ;  /* 0x000000040e0e7981 */ /* 0x000364000c1e9500 */
[--C-:B0-----:R-:W-:Y:S02]  /*1600*/  IMAD.WIDE.U32 R8, R23, 0x2, R12.reuse ;  /* 0x0000000217087825 */ /* 0x101fe400078e000c */
[----:B------:R-:W5:Y:S02]  /*1610*/  LDG.E.U16.CONSTANT R17, desc[UR4][R16.64] ;  /* 0x0000000410117981 */ /* 0x000f64000c1e9500 */
[----:B------:R-:W-:Y:S02]  /*1620*/  IMAD.WIDE.U32 R12, R25, 0x2, R12 ;  /* 0x00000002190c7825 */ /* 0x000fe400078e000c */
[----:B------:R0:W5:Y:S04]  /*1630*/  LDG.E.U16.CONSTANT R19, desc[UR4][R8.64] ;  /* 0x0000000408137981 */ /* 0x000168000c1e9500 */
[----:B------:R0:W5:Y:S01]  /*1640*/  LDG.E.U16.CONSTANT R12, desc[UR4][R12.64] ;  /* 0x000000040c0c7981 */ /* 0x000162000c1e9500 */
[----:B--2---:R-:W-:-:S05]  /*1650*/  SHF.R.U32.HI R2, RZ, R5, R2 ;  /* 0x00000005ff027219 */ /* 0x004fca0000011602 */
[----:B------:R-:W-:Y:S01]  /*1660*/  VIADD R2, R2, 0x1 ;  /* 0x0000000102027836 */ /* 0x000fe20000000000 */
[----:B------:R-:W-:-:S04]  /*1670*/  LOP3.LUT R10, R4, 0xf, RZ, 0xc0, !PT ;  /* 0x0000000f040a7812 */ /* 0x000fc800078ec0ff */
[----:B------:R-:W-:Y:S02]  /*1680*/  LOP3.LUT R5, R2, 0xf, RZ, 0xc0, !PT ;  /* 0x0000000f02057812 */ /* 0x000fe400078ec0ff */
[--C-:B-1----:R-:W-:Y:S02]  /*1690*/  SHF.R.U32.HI R15, RZ, 0x4, R4.reuse ;  /* 0x00000004ff0f7819 */ /* 0x102fe40000011604 */
[--C-:B0-----:R-:W-:Y:S01]  /*16a0*/  SHF.R.U32.HI R9, RZ, 0xc, R4.reuse ;  /* 0x0000000cff097819 */ /* 0x101fe20000011604 */
[----:B------:R-:W-:Y:S01]  /*16b0*/  IMAD.IADD R2, R10, 0x1, -R5 ;  /* 0x000000010a027824 */ /* 0x000fe200078e0a05 */
[----:B------:R-:W-:Y:S02]  /*16c0*/  SHF.R.U32.HI R8, RZ, 0x8, R4 ;  /* 0x00000008ff087819 */ /* 0x000fe40000011604 */
[----:B------:R-:W-:Y:S02]  /*16d0*/  LOP3.LUT R10, R15, 0xf, RZ, 0xc0, !PT ;  /* 0x0000000f0f0a7812 */ /* 0x000fe400078ec0ff */
[----:B------:R-:W-:-:S02]  /*16e0*/  LOP3.LUT R16, R9, 0xf, RZ, 0xc0, !PT ;  /* 0x0000000f09107812 */ /* 0x000fc400078ec0ff */
[----:B------:R-:W-:Y:S01]  /*16f0*/  LOP3.LUT R8, R8, 0xf, RZ, 0xc0, !PT ;  /* 0x0000000f08087812 */ /* 0x000fe200078ec0ff */
[--C-:B------:R-:W-:Y:S01]  /*1700*/  IMAD.IADD R10, R10, 0x1, -R5.reuse ;  /* 0x000000010a0a7824 */ /* 0x100fe200078e0a05 */
[--C-:B------:R-:W-:Y:S01]  /*1710*/  SHF.R.U32.HI R13, RZ, 0x10, R4.reuse ;  /* 0x00000010ff0d7819 */ /* 0x100fe20000011604 */
[--C-:B------:R-:W-:Y:S01]  /*1720*/  IMAD.IADD R9, R16, 0x1, -R5.reuse ;  /* 0x0000000110097824 */ /* 0x100fe200078e0a05 */
[----:B------:R-:W-:Y:S01]  /*1730*/  I2F.F16 R2, R2 ;  /* 0x0000000200027306 */ /* 0x000fe20000200c00 */
[----:B------:R-:W-:Y:S01]  /*1740*/  IMAD.IADD R8, R8, 0x1, -R5 ;  /* 0x0000000108087824 */ /* 0x000fe200078e0a05 */
[----:B------:R-:W-:Y:S02]  /*1750*/  LOP3.LUT R16, R13, 0xf, RZ, 0xc0, !PT ;  /* 0x0000000f0d107812 */ /* 0x000fe400078ec0ff */
[----:B------:R-:W-:-:S04]  /*1760*/  SHF.R.U32.HI R13, RZ, 0x14, R4 ;  /* 0x00000014ff0d7819 */ /* 0x000fc80000011604 */
[----:B------:R-:W0:Y:S01]  /*1770*/  I2F.F16 R7, R10 ;  /* 0x0000000a00077306 */ /* 0x000e220000200c00 */
[----:B------:R-:W-:Y:S02]  /*1780*/  LOP3.LUT R20, R13, 0xf, RZ, 0xc0, !PT ;  /* 0x0000000f0d147812 */ /* 0x000fe400078ec0ff */
[----:B------:R-:W-:-:S05]  /*1790*/  SHF.R.U32.HI R15, RZ, 0x18, R4 ;  /* 0x00000018ff0f7819 */ /* 0x000fca0000011604 */
[----:B------:R-:W-:Y:S01]  /*17a0*/  I2F.F16 R8, R8 ;  /* 0x0000000800087306 */ /* 0x000fe20000200c00 */
[----:B------:R-:W-:Y:S01]  /*17b0*/  IMAD.IADD R13, R20, 0x1, -R5 ;  /* 0x00000001140d7824 */ /* 0x000fe200078e0a05 */
[----:B------:R-:W-:-:S06]  /*17c0*/  LOP3.LUT R20, R15, 0xf, RZ, 0xc0, !PT ;  /* 0x0000000f0f147812 */ /* 0x000fcc00078ec0ff */
[----:B------:R-:W1:Y:S01]  /*17d0*/  I2F.F16 R9, R9 ;  /* 0x0000000900097306 */ /* 0x000e620000200c00 */
[--C-:B------:R-:W-:Y:S01]  /*17e0*/  IMAD.IADD R16, R16, 0x1, -R5.reuse ;  /* 0x0000000110107824 */ /* 0x100fe200078e0a05 */
[----:B------:R-:W-:Y:S01]  /*17f0*/  LEA.HI R4, R4, -R5, RZ, 0x4 ;  /* 0x8000000504047211 */ /* 0x000fe200078f20ff */
[----:B------:R-:W-:Y:S01]  /*1800*/  IMAD.IADD R15, R20, 0x1, -R5 ;  /* 0x00000001140f7824 */ /* 0x000fe200078e0a05 */
[----:B0-----:R-:W-:-:S04]  /*1810*/  PRMT R7, R2, 0x5410, R7 ;  /* 0x0000541002077816 */ /* 0x001fc80000000007 */
[----:B------:R-:W-:Y:S08]  /*1820*/  I2F.F16 R10, R16 ;  /* 0x00000010000a7306 */ /* 0x000ff00000200c00 */
[----:B------:R-:W0:Y:S01]  /*1830*/  I2F.F16 R13, R13 ;  /* 0x0000000d000d7306 */ /* 0x000e220000200c00 */
[----:B-1----:R-:W-:-:S07]  /*1840*/  PRMT R9, R8, 0x5410, R9 ;  /* 0x0000541008097816 */ /* 0x002fce0000000009 */
[----:B------:R-:W-:Y:S08]  /*1850*/  I2F.F16 R15, R15 ;  /* 0x0000000f000f7306 */ /* 0x000ff00000200c00 */
[----:B------:R-:W1:Y:S01]  /*1860*/  I2F.F16 R4, R4 ;  /* 0x0000000400047306 */ /* 0x000e620000200c00 */
[----:B0-----:R-:W-:Y:S02]  /*1870*/  PRMT R13, R10, 0x5410, R13 ;  /* 0x000054100a0d7816 */ /* 0x001fe4000000000d */
[----:B-1----:R-:W-:-:S02]  /*1880*/  PRMT R15, R15, 0x5410, R4 ;  /* 0x000054100f0f7816 */ /* 0x002fc40000000004 */
[----:B---3--:R-:W-:-:S05]  /*1890*/  PRMT R18, R18, 0x5410, R22 ;  /* 0x0000541012127816 */ /* 0x008fca0000000016 */
[----:B------:R-:W-:Y:S01]  /*18a0*/  HMUL2 R2, R18, R7 ;  /* 0x0000000712027232 */ /* 0x000fe20000000000 */
[----:B----4-:R-:W-:-:S05]  /*18b0*/  PRMT R11, R24, 0x5410, R11 ;  /* 0x00005410180b7816 */ /* 0x010fca000000000b */
[----:B------:R-:W-:Y:S01]  /*18c0*/  HFMA2 R2, R11, R9, R2 ;  /* 0x000000090b027231 */ /* 0x000fe20000000002 */
[----:B-----5:R-:W-:-:S05]  /*18d0*/  PRMT R17, R14, 0x5410, R17 ;  /* 0x000054100e117816 */ /* 0x020fca0000000011 */
[----:B------:R-:W-:Y:S01]  /*18e0*/  HFMA2 R2, R17, R13, R2 ;  /* 0x0000000d11027231 */ /* 0x000fe20000000002 */
[----:B------:R-:W-:-:S05]  /*18f0*/  PRMT R19, R19, 0x5410, R12 ;  /* 0x0000541013137816 */ /* 0x000fca000000000c */
[----:B------:R-:W-:-:S04]  /*1900*/  HFMA2 R2, R19, R15, R2 ;  /* 0x0000000f13027231 */ /* 0x000fc80000000002 */
[----:B------:R-:W-:-:S07]  /*1910*/  HFMA2 R27, R6.H0_H0, R2, R27 ;  /* 0x00000002061b7231 */ /* 0x000fce000000081b */
.L_x_5:
        /* <DEDUP_REMOVED lines=12> */
.L_x_8:
[----:B-----5:R-:W-:-:S05]  /*19e0*/  HADD2 R6, R7, R27.H0_H0 ;  /* 0x2000001b07067230 */ /* 0x020fca0000000000 */
[----:B------:R-:W-:-:S05]  /*19f0*/  PRMT R9, R7, R0, R6 ;  /* 0x0000000007097216 */ /* 0x000fca0000000006 */
[----:B------:R-:W2:Y:S02]  /*1a00*/  ATOM.E.CAS.STRONG.GPU PT, R6, [R2], R7, R9 ;  /* 0x000000070206738b */ /* 0x000ea400001ee109 */
[----:B--2---:R-:W-:Y:S01]  /*1a10*/  ISETP.NE.U32.AND P0, PT, R6, R7, PT ;  /* 0x000000070600720c */ /* 0x004fe20003f05070 */
[----:B------:R-:W-:-:S12]  /*1a20*/  IMAD.MOV.U32 R7, RZ, RZ, R6 ;  /* 0x000000ffff077224 */ /* 0x000fd800078e0006 */
[----:B------:R-:W-:Y:S05]  /*1a30*/  @P0 BRA `(.L_x_8) ;  /* 0xfffffffc00e80947 */ /* 0x000fea000383ffff */
[----:B------:R-:W-:Y:S05]  /*1a40*/  EXIT ;  /* 0x000000000000794d */ /* 0x000fea0003800000 */
.L_x_9:
        /* <DEDUP_REMOVED lines=11> */
.L_x_55:


//--------------------- .text._Z16q4_matmul_kernelILb1ELb1ELb0EEvPK6__halfPKjPS0_S2_S4_iiiiiS4_b --------------------------
	.section	.text._Z16q4_matmul_kernelILb1ELb1ELb0EEvPK6__halfPKjPS0_S2_S4_iiiiiS4_b,"ax",@progbits
	.align	128
        .global         _Z16q4_matmul_kernelILb1ELb1ELb0EEvPK6__halfPKjPS0_S2_S4_iiiiiS4_b
        .type           _Z16q4_matmul_kernelILb1ELb1ELb0EEvPK6__halfPKjPS0_S2_S4_iiiiiS4_b,@function
        .size           _Z16q4_matmul_kernelILb1ELb1ELb0EEvPK6__halfPKjPS0_S2_S4_iiiiiS4_b,(.L_x_56 - _Z16q4_matmul_kernelILb1ELb1ELb0EEvPK6__halfPKjPS0_S2_S4_iiiiiS4_b)
        .other          _Z16q4_matmul_kernelILb1ELb1ELb0EEvPK6__halfPKjPS0_S2_S4_iiiiiS4_b,@"STO_CUDA_ENTRY STV_DEFAULT"
_Z16q4_matmul_kernelILb1ELb1ELb0EEvPK6__halfPKjPS0_S2_S4_iiiiiS4_b:
.text._Z16q4_matmul_kernelILb1ELb1ELb0EEvPK6__halfPKjPS0_S2_S4_iiiiiS4_b:
[----:B------:R-:W-:Y:S01]  /*0000*/  LDC R1, c[0x0][0x37c] ;  /* 0x0000df00ff017b82 */ /* 0x000fe20000000800 */
[----:B------:R-:W0:Y:S01]  /*0010*/  S2R R7, SR_TID.X ;  /* 0x0000000000077919 */ /* 0x000e220000002100 */
[----:B------:R-:W1:Y:S06]  /*0020*/  LDCU.U8 UR4, c[0x0][0x3c8] ;  /* 0x00007900ff0477ac */ /* 0x000e6c0008000000 */
[----:B------:R-:W2:Y:S01]  /*0030*/  S2UR UR5, SR_CTAID.Y ;  /* 0x00000000000579c3 */ /* 0x000ea20000002600 */
[----:B------:R-:W-:Y:S01]  /*0040*/  PRMT R15, RZ, 0x5410, RZ ;  /* 0x00005410ff0f7816 */ /* 0x000fe200000000ff */
[----:B------:R-:W0:Y:S01]  /*0050*/  S2R R0, SR_CTAID.Z ;  /* 0x0000000000007919 */ /* 0x000e220000002700 */
[----:B------:R-:W3:Y:S01]  /*0060*/  LDCU UR6, c[0x0][0x3b8] ;  /* 0x00007700ff0677ac */ /* 0x000ee20008000800 */
[----:B------:R-:W2:Y:S01]  /*0070*/  S2R R9, SR_TID.Y ;  /* 0x0000000000097919 */ /* 0x000ea20000002200 */
[----:B------:R-:W4:Y:S03]  /*0080*/  LDCU.64 UR8, c[0x0][0x358] ;  /* 0x00006b00ff0877ac */ /* 0x000f260008000a00 */
[----:B------:R-:W5:Y:S01]  /*0090*/  LDC R4, c[0x0][0x3ac] ;  /* 0x0000eb00ff047b82 */ /* 0x000f620000000800 */
[----:B-1----:R-:W-:Y:S01]  /*00a0*/  UPRMT UR4, UR4, 0x8880, URZ ;  /* 0x0000888004047896 */ /* 0x002fe200080000ff */
[----:B0-----:R-:W-:-:S02]  /*00b0*/  LOP3.LUT P0, RZ, R0, 0x1, R7, 0xf8, !PT ;  /* 0x0000000100ff7812 */ /* 0x001fc4000780f807 */
[----:B------:R-:W0:Y:S03]  /*00c0*/  S2R R0, SR_CTAID.X ;  /* 0x0000000000007919 */ /* 0x000e260000002500 */
[----:B------:R-:W-:-:S05]  /*00d0*/  ISETP.NE.OR P0, PT, RZ, UR4, P0 ;  /* 0x00000004ff007c0c */ /* 0x000fca0008705670 */
[----:B------:R-:W3:Y:S01]  /*00e0*/  S2UR UR4, SR_CTAID.Z ;  /* 0x00000000000479c3 */ /* 0x000ee20000002700 */
[----:B--2---:R-:W-:-:S07]  /*00f0*/  VIADD R9, R9, UR5 ;  /* 0x0000000509097c36 */ /* 0x004fce0008000000 */
[----:B------:R-:W1:Y:S08]  /*0100*/  @!P0 LDC R5, c[0x0][0x3b0] ;  /* 0x0000ec00ff058b82 */ /* 0x000e700000000800 */
[----:B------:R-:W2:Y:S01]  /*0110*/  @!P0 LDC.64 R2, c[0x0][0x390] ;  /* 0x0000e400ff028b82 */ /* 0x000ea20000000a00 */
[----:B---3--:R-:W-:Y:S01]  /*0120*/  UIMAD UR4, UR4, UR6, URZ ;  /* 0x00000006040472a4 */ /* 0x008fe2000f8e02ff */
[----:B0-----:R-:W-:-:S04]  /*0130*/  IMAD R0, R0, 0x20, R7 ;  /* 0x0000002000007824 */ /* 0x001fc800078e0207 */
[----:B-1----:R-:W-:-:S04]  /*0140*/  @!P0 IMAD R5, R9, R5, R0 ;  /* 0x0000000509058224 */ /* 0x002fc800078e0200 */
[----:B--2---:R-:W-:-:S04]  /*0150*/  @!P0 IMAD.WIDE R2, R5, 0x2, R2 ;  /* 0x0000000205028825 */ /* 0x004fc800078e0202 */
[----:B------:R-:W-:Y:S01]  /*0160*/  IMAD.U32 R5, RZ, RZ, UR6 ;  /* 0x00000006ff057e24 */ /* 0x000fe2000f8e00ff */
[----:B----4-:R0:W-:Y:S04]  /*0170*/  @!P0 STG.E desc[UR8][R2.64], RZ ;  /* 0x000000ff02008986 */ /* 0x0101e8000c101908 */
[----:B-----5:R-:W-:-:S05]  /*0180*/  VIADDMNMX.U32 R4, R5, UR4, R4, PT ;  /* 0x0000000405047c46 */ /* 0x020fca000b800004 */
[----:B------:R-:W-:Y:S01]  /*0190*/  VIADD R4, R4, -UR4 ;  /* 0x8000000404047c36 */ /* 0x000fe20008000000 */
[----:B------:R-:W-:Y:S04]  /*01a0*/  @!P0 BAR.SYNC.DEFER_BLOCKING 0x0 ;  /* 0x0000000000008b1d */ /* 0x000fe80000010000 */
[----:B------:R-:W-:Y:S02]  /*01b0*/  ISETP.GE.AND P0, PT, R4, 0x8, PT ;  /* 0x000000080400780c */ /* 0x000fe40003f06270 */
[----:B------:R-:W-:-:S04]  /*01c0*/  SHF.R.S32.HI R5, RZ, 0x1f, R4 ;  /* 0x0000001fff057819 */ /* 0x000fc80000011404 */
[----:B------:R-:W-:-:S07]  /*01d0*/  LEA.HI R5, R5, R4, RZ, 0x3 ;  /* 0x0000000405057211 */ /* 0x000fce00078f18ff */
[----:B0-----:R-:W-:Y:S05]  /*01e0*/  @!P0 BRA `(.L_x_10) ;  /* 0x00000018005c8947 */ /* 0x001fea0003800000 */
[----:B------:R-:W0:Y:S01]  /*01f0*/  LDCU UR11, c[0x0][0x3b4] ;  /* 0x00007680ff0b77ac */ /* 0x000e220008000800 */
[----:B------:R-:W-:Y:S01]  /*0200*/  LOP3.LUT R5, R5, 0xfffffff8, RZ, 0xc0, !PT ;  /* 0xfffffff805057812 */ /* 0x000fe200078ec0ff */
[----:B------:R-:W-:-:S04]  /*0210*/  IMAD.SHL.U32 R10, R7, 0x4, RZ ;  /* 0x00000004070a7824 */ /* 0x000fc800078e00ff */
[----:B------:R-:W-:Y:S01]  /*0220*/  VIADD R8, R5, UR4 ;  /* 0x0000000405087c36 */ /* 0x000fe20008000000 */
[----:B0-----:R-:W-:-:S09]  /*0230*/  UISETP.GT.AND UP0, UPT, UR11, 0x7, UPT ;  /* 0x000000070b00788c */ /* 0x001fd2000bf04270 */
[----:B------:R-:W-:Y:S05]  /*0240*/  BRA.U UP0, `(.L_x_11) ;  /* 0x0000000100087547 */ /* 0x000fea000b800000 */
[----:B------:R-:W-:Y:S01]  /*0250*/  PRMT R15, R15, 0x5410, RZ ;  /* 0x000054100f0f7816 */ /* 0x000fe200000000ff */
[----:B------:R-:W-:Y:S06]  /*0260*/  BRA `(.L_x_10) ;  /* 0x00000018003c7947 */ /* 0x000fec0003800000 */
.L_x_11:
[----:B------:R-:W-:Y:S01]  /*0270*/  IMAD.U32 R2, RZ, RZ, UR11 ;  /* 0x0000000bff027e24 */ /* 0x000fe2000f8e00ff */
[----:B------:R-:W-:Y:S01]  /*0280*/  ULOP3.LUT UR5, UR4, UR11, URZ, 0x3c, !UPT ;  /* 0x0000000b04057292 */ /* 0x000fe2000f8e3cff */
[----:B------:R-:W-:Y:S02]  /*0290*/  LOP3.LUT R10, R10, 0x1c, RZ, 0xc0, !PT ;  /* 0x0000001c0a0a7812 */ /* 0x000fe400078ec0ff */
[----:B------:R-:W-:Y:S02]  /*02a0*/  PRMT R15, RZ, 0x5410, RZ ;  /* 0x00005410ff0f7816 */ /* 0x000fe400000000ff */
[----:B------:R-:W-:Y:S02]  /*02b0*/  IABS R5, R2 ;  /* 0x0000000200057213 */ /* 0x000fe40000000000 */
[----:B------:R-:W-:Y:S01]  /*02c0*/  ISETP.LE.AND P1, PT, RZ, UR5, PT ;  /* 0x00000005ff007c0c */ /* 0x000fe2000bf23270 */
[----:B------:R-:W-:Y:S01]  /*02d0*/  USHF.R.U32.HI UR5, URZ, 0x3, UR11 ;  /* 0x00000003ff057899 */ /* 0x000fe2000801160b */
[----:B------:R-:W0:Y:S03]  /*02e0*/  I2F.RP R4, R5 ;  /* 0x0000000500047306 */ /* 0x000e260000209400 */
[----:B------:R-:W-:-:S02]  /*02f0*/  ULOP3.LUT UR7, UR5, 0xffffffc, URZ, 0xc0, !UPT ;  /* 0x0ffffffc05077892 */ /* 0x000fc4000f8ec0ff */
[----:B------:R-:W-:Y:S02]  /*0300*/  UIADD3 UR10, UPT, UPT, UR5, -0x1, URZ ;  /* 0xffffffff050a7890 */ /* 0x000fe4000fffe0ff */
[----:B------:R-:W-:Y:S02]  /*0310*/  ULOP3.LUT UR6, UR5, 0x3, URZ, 0xc0, !UPT ;  /* 0x0000000305067892 */ /* 0x000fe4000f8ec0ff */
[----:B------:R-:W-:Y:S01]  /*0320*/  UIADD3 UR7, UPT, UPT, -UR7, URZ, URZ ;  /* 0x000000ff07077290 */ /* 0x000fe2000fffe1ff */
[----:B0-----:R-:W0:Y:S02]  /*0330*/  MUFU.RCP R4, R4 ;  /* 0x0000000400047308 */ /* 0x001e240000001000 */
[----:B0-----:R-:W-:-:S06]  /*0340*/  VIADD R2, R4, 0xffffffe ;  /* 0x0ffffffe04027836 */ /* 0x001fcc0000000000 */
[----:B------:R0:W1:Y:S02]  /*0350*/  F2I.FTZ.U32.TRUNC.NTZ R3, R2 ;  /* 0x0000000200037305 */ /* 0x000064000021f000 */
[----:B0-----:R-:W-:Y:S02]  /*0360*/  IMAD.MOV.U32 R2, RZ, RZ, RZ ;  /* 0x000000ffff027224 */ /* 0x001fe400078e00ff */
[----:B-1----:R-:W-:-:S04]  /*0370*/  IMAD.MOV R6, RZ, RZ, -R3 ;  /* 0x000000ffff067224 */ /* 0x002fc800078e0a03 */
[----:B------:R-:W-:Y:S01]  /*0380*/  IMAD R7, R6, R5, RZ ;  /* 0x0000000506077224 */ /* 0x000fe200078e02ff */
[----:B------:R-:W-:-:S03]  /*0390*/  IABS R6, UR4 ;  /* 0x0000000400067c13 */ /* 0x000fc60008000000 */
[----:B------:R-:W-:-:S06]  /*03a0*/  IMAD.HI.U32 R3, R3, R7, R2 ;  /* 0x0000000703037227 */ /* 0x000fcc00078e0002 */
[----:B------:R-:W-:-:S04]  /*03b0*/  IMAD.HI.U32 R3, R3, R6, RZ ;  /* 0x0000000603037227 */ /* 0x000fc800078e00ff */
[----:B------:R-:W-:-:S04]  /*03c0*/  IMAD.MOV R4, RZ, RZ, -R3 ;  /* 0x000000ffff047224 */ /* 0x000fc800078e0a03 */
[----:B------:R-:W-:-:S05]  /*03d0*/  IMAD R4, R5, R4, R6 ;  /* 0x0000000405047224 */ /* 0x000fca00078e0206 */
[----:B------:R-:W-:-:S13]  /*03e0*/  ISETP.GT.U32.AND P2, PT, R5, R4, PT ;  /* 0x000000040500720c */ /* 0x000fda0003f44070 */
[----:B------:R-:W-:Y:S02]  /*03f0*/  @!P2 IMAD.IADD R4, R4, 0x1, -R5 ;  /* 0x000000010404a824 */ /* 0x000fe400078e0a05 */
[----:B------:R-:W-:Y:S01]  /*0400*/  @!P2 VIADD R3, R3, 0x1 ;  /* 0x000000010303a836 */ /* 0x000fe20000000000 */
[----:B------:R-:W-:Y:S02]  /*0410*/  ISETP.NE.AND P2, PT, RZ, UR11, PT ;  /* 0x0000000bff007c0c */ /* 0x000fe4000bf45270 */
[----:B------:R-:W-:-:S13]  /*0420*/  ISETP.GE.U32.AND P0, PT, R4, R5, PT ;  /* 0x000000050400720c */ /* 0x000fda0003f06070 */
[----:B------:R-:W-:-:S04]  /*0430*/  @P0 VIADD R3, R3, 0x1 ;  /* 0x0000000103030836 */ /* 0x000fc80000000000 */
[----:B------:R-:W-:Y:S01]  /*0440*/  @!P1 IMAD.MOV R3, RZ, RZ, -R3 ;  /* 0x000000ffff039224 */ /* 0x000fe200078e0a03 */
[----:B------:R-:W-:-:S05]  /*0450*/  @!P2 LOP3.LUT R3, RZ, UR11, RZ, 0x33, !PT ;  /* 0x0000000bff03ac12 */ /* 0x000fca000f8e33ff */
[----:B------:R-:W-:-:S07]  /*0460*/  IMAD.MOV.U32 R11, RZ, RZ, R3 ;  /* 0x000000ffff0b7224 */ /* 0x000fce00078e0003 */
.L_x_16:
[----:B------:R-:W0:Y:S01]  /*0470*/  LDC R13, c[0x0][0x3b0] ;  /* 0x0000ec00ff0d7b82 */ /* 0x000e220000000800 */
[----:B------:R-:W-:Y:S01]  /*0480*/  SHF.R.S32.HI R3, RZ, 0x1f, R0 ;  /* 0x0000001fff037819 */ /* 0x000fe20000011400 */
[----:B------:R-:W1:Y:S03]  /*0490*/  LDCU UR11, c[0x0][0x3ac] ;  /* 0x00007580ff0b77ac */ /* 0x000e660008000800 */
[----:B-----5:R-:W-:-:S03]  /*04a0*/  LEA.HI R12, R3, R0, RZ, 0x3 ;  /* 0x00000000030c7211 */ /* 0x020fc600078f18ff */
[----:B------:R-:W2:Y:S01]  /*04b0*/  LDC.64 R4, c[0x0][0x3a0] ;  /* 0x0000e800ff047b82 */ /* 0x000ea20000000a00 */
[----:B------:R-:W-:-:S07]  /*04c0*/  SHF.R.S32.HI R17, RZ, 0x3, R12 ;  /* 0x00000003ff117819 */ /* 0x000fce000001140c */
[----:B------:R-:W3:Y:S01]  /*04d0*/  LDC.64 R2, c[0x0][0x398] ;  /* 0x0000e600ff027b82 */ /* 0x000ee20000000a00 */
[----:B0-----:R-:W-:-:S05]  /*04e0*/  IMAD R7, R11, R13, RZ ;  /* 0x0000000d0b077224 */ /* 0x001fca00078e02ff */
[----:B------:R-:W-:-:S04]  /*04f0*/  SHF.R.S32.HI R6, RZ, 0x1f, R7 ;  /* 0x0000001fff067819 */ /* 0x000fc80000011407 */
[----:B------:R-:W-:-:S04]  /*0500*/  LEA.HI R6, R6, R7, RZ, 0x3 ;  /* 0x0000000706067211 */ /* 0x000fc800078f18ff */
[----:B------:R-:W-:-:S05]  /*0510*/  LEA.HI.SX32 R17, R6, R17, 0x1d ;  /* 0x0000001106117211 */ /* 0x000fca00078feaff */
[----:B--2---:R-:W-:-:S06]  /*0520*/  IMAD.WIDE R16, R17, 0x4, R4 ;  /* 0x0000000411107825 */ /* 0x004fcc00078e0204 */
[----:B------:R-:W2:Y:S01]  /*0530*/  LDG.E.CONSTANT R17, desc[UR8][R16.64] ;  /* 0x0000000810117981 */ /* 0x000ea2000c1e9900 */
[----:B------:R-:W-:Y:S02]  /*0540*/  IMAD.IADD R5, R0, 0x1, R7 ;  /* 0x0000000100057824 */ /* 0x000fe400078e0207 */
[----:B------:R-:W0:Y:S02]  /*0550*/  LDC.64 R6, c[0x0][0x388] ;  /* 0x0000e200ff067b82 */ /* 0x000e240000000a00 */
[----:B---3--:R-:W-:Y:S01]  /*0560*/  IMAD.WIDE R4, R5, 0x2, R2 ;  /* 0x0000000205047825 */ /* 0x008fe200078e0202 */
[----:B------:R-:W-:-:S05]  /*0570*/  USHF.R.S32.HI UR5, URZ, 0x1f, UR4 ;  /* 0x0000001fff057899 */ /* 0x000fca0008011404 */
[----:B------:R-:W3:Y:S01]  /*0580*/  LDC.64 R2, c[0x0][0x380] ;  /* 0x0000e000ff027b82 */ /* 0x000ee20000000a00 */
[----:B------:R-:W-:Y:S01]  /*0590*/  ULEA.HI UR5, UR5, UR4, URZ, 0x3 ;  /* 0x0000000405057291 */ /* 0x000fe2000f8f18ff */
[----:B-1----:R-:W-:Y:S01]  /*05a0*/  IMAD.U32 R14, RZ, RZ, UR11 ;  /* 0x0000000bff0e7e24 */ /* 0x002fe2000f8e00ff */
[----:B------:R-:W-:Y:S01]  /*05b0*/  UISETP.GE.U32.AND UP0, UPT, UR10, 0x3, UPT ;  /* 0x000000030a00788c */ /* 0x000fe2000bf06070 */
[----:B------:R1:W5:Y:S01]  /*05c0*/  LDG.E.U16.CONSTANT R12, desc[UR8][R4.64] ;  /* 0x00000008040c7981 */ /* 0x000362000c1e9500 */
[----:B------:R-:W-:Y:S01]  /*05d0*/  USHF.R.S32.HI UR5, URZ, 0x3, UR5 ;  /* 0x00000003ff057899 */ /* 0x000fe20008011405 */
[----:B------:R-:W-:-:S05]  /*05e0*/  IMAD R19, R9, R14, UR4 ;  /* 0x0000000409137e24 */ /* 0x000fca000f8e020e */
[----:B-1----:R-:W-:-:S04]  /*05f0*/  IMAD R5, R13, UR5, R0 ;  /* 0x000000050d057c24 */ /* 0x002fc8000f8e0200 */
[----:B0-----:R-:W-:-:S04]  /*0600*/  IMAD.WIDE R6, R5, 0x4, R6 ;  /* 0x0000000405067825 */ /* 0x001fc800078e0206 */
[----:B---3--:R-:W-:Y:S01]  /*0610*/  IMAD.WIDE R2, R19, 0x2, R2 ;  /* 0x0000000213027825 */ /* 0x008fe200078e0202 */
[----:B--2---:R-:W-:-:S05]  /*0620*/  SHF.R.U32.HI R17, RZ, R10, R17 ;  /* 0x0000000aff117219 */ /* 0x004fca0000011611 */
[----:B------:R-:W-:-:S05]  /*0630*/  VIADD R14, R17, 0x1 ;  /* 0x00000001110e7836 */ /* 0x000fca0000000000 */
[----:B------:R-:W-:Y:S01]  /*0640*/  LOP3.LUT R14, R14, 0xf, RZ, 0xc0, !PT ;  /* 0x0000000f0e0e7812 */ /* 0x000fe200078ec0ff */
[----:B------:R-:W-:Y:S06]  /*0650*/  BRA.U !UP0, `(.L_x_12) ;  /* 0x0000000908fc7547 */ /* 0x000fec000b800000 */
[----:B------:R-:W-:Y:S01]  /*0660*/  IMAD.MOV.U32 R4, RZ, RZ, R2 ;  /* 0x000000ffff047224 */ /* 0x000fe200078e0002 */
[----:B------:R-:W-:Y:S01]  /*0670*/  UMOV UR5, UR7 ;  /* 0x0000000700057c82 */ /* 0x000fe20008000000 */
[----:B------:R-:W-:Y:S02]  /*0680*/  IMAD.MOV.U32 R5, RZ, RZ, R3 ;  /* 0x000000ffff057224 */ /* 0x000fe400078e0003 */
[----:B------:R-:W-:Y:S02]  /*0690*/  IMAD.MOV.U32 R2, RZ, RZ, R6 ;  /* 0x000000ffff027224 */ /* 0x000fe400078e0006 */
[----:B------:R-:W-:-:S07]  /*06a0*/  IMAD.MOV.U32 R3, RZ, RZ, R7 ;  /* 0x000000ffff037224 */ /* 0x000fce00078e0007 */
.L_x_13:
[----:B------:R-:W2:Y:S04]  /*06b0*/  LDG.E.CONSTANT R19, desc[UR8][R2.64] ;  /* 0x0000000802137981 */ /* 0x000ea8000c1e9900 */
[----:B------:R-:W3:Y:S04]  /*06c0*/  LDG.E.CONSTANT R23, desc[UR8][R4.64] ;  /* 0x0000000804177981 */ /* 0x000ee8000c1e9900 */
[----:B------:R-:W4:Y:S04]  /*06d0*/  LDG.E.CONSTANT R20, desc[UR8][R4.64+0x4] ;  /* 0x0000040804147981 */ /* 0x000f28000c1e9900 */
[----:B------:R-:W4:Y:S01]  /*06e0*/  LDG.E.CONSTANT R17, desc[UR8][R4.64+0x8] ;  /* 0x0000080804117981 */ /* 0x000f22000c1e9900 */
[----:B------:R-:W-:-:S03]  /*06f0*/  IMAD.WIDE R6, R13, 0x4, R2 ;  /* 0x000000040d067825 */ /* 0x000fc600078e0202 */
[----:B------:R-:W4:Y:S04]  /*0700*/  LDG.E.CONSTANT R16, desc[UR8][R4.64+0xc] ;  /* 0x00000c0804107981 */ /* 0x000f28000c1e9900 */
[----:B------:R0:W4:Y:S04]  /*0710*/  LDG.E.CONSTANT R21, desc[UR8][R6.64] ;  /* 0x0000000806157981 */ /* 0x000128000c1e9900 */
[----:B------:R-:W4:Y:S01]  /*0720*/  LDG.E.CONSTANT R18, desc[UR8][R4.64+0x10] ;  /* 0x0000100804127981 */ /* 0x000f22000c1e9900 */
[----:B0-----:R-:W-:Y:S01]  /*0730*/  IMAD.WIDE R6, R13, 0x4, R6 ;  /* 0x000000040d067825 */ /* 0x001fe200078e0206 */
[----:B--2---:R-:W-:-:S04]  /*0740*/  SHF.R.U32.HI R22, RZ, 0x4, R19 ;  /* 0x00000004ff167819 */ /* 0x004fc80000011613 */
[----:B------:R-:W-:Y:S02]  /*0750*/  LOP3.LUT R27, R22, 0xf, RZ, 0xc0, !PT ;  /* 0x0000000f161b7812 */ /* 0x000fe400078ec0ff */
[--C-:B------:R-:W-:Y:S02]  /*0760*/  SHF.R.U32.HI R22, RZ, 0x8, R19.reuse ;  /* 0x00000008ff167819 */ /* 0x100fe40000011613 */
[----:B------:R-:W-:Y:S02]  /*0770*/  LOP3.LUT R25, R19, 0xf, RZ, 0xc0, !PT ;  /* 0x0000000f13197812 */ /* 0x000fe400078ec0ff */
[----:B------:R-:W-:Y:S01]  /*0780*/  LOP3.LUT R29, R22, 0xf, RZ, 0xc0, !PT ;  /* 0x0000000f161d7812 */ /* 0x000fe200078ec0ff */
[--C-:B------:R-:W-:Y:S01]  /*0790*/  IMAD.IADD R27, R27, 0x1, -R14.reuse ;  /* 0x000000011b1b7824 */ /* 0x100fe200078e0a0e */
[----:B------:R-:W-:Y:S01]  /*07a0*/  SHF.R.U32.HI R22, RZ, 0xc, R19 ;  /* 0x0000000cff167819 */ /* 0x000fe20000011613 */
[----:B------:R-:W-:-:S03]  /*07b0*/  IMAD.IADD R25, R25, 0x1, -R14 ;  /* 0x0000000119197824 */ /* 0x000fc600078e0a0e */
[----:B------:R-:W-:Y:S01]  /*07c0*/  LOP3.LUT R26, R22, 0xf, RZ, 0xc0, !PT ;  /* 0x0000000f161a7812 */ /* 0x000fe200078ec0ff */
[----:B------:R-:W-:Y:S01]  /*07d0*/  I2F.F16 R24, R25 ;  /* 0x0000001900187306 */ /* 0x000fe20000200c00 */
[--C-:B------:R-:W-:Y:S01]  /*07e0*/  IMAD.IADD R29, R29, 0x1, -R14.reuse ;  /* 0x000000011d1d7824 */ /* 0x100fe200078e0a0e */
[----:B------:R-:W2:Y:S02]  /*07f0*/  LDG.E.CONSTANT R22, desc[UR8][R4.64+0x14] ;  /* 0x0000140804167981 */ /* 0x000ea4000c1e9900 */
[----:B------:R-:W-:-:S04]  /*0800*/  IMAD.IADD R26, R26, 0x1, -R14 ;  /* 0x000000011a1a7824 */ /* 0x000fc800078e0a0e */
[----:B------:R-:W0:Y:S08]  /*0810*/  I2F.F16 R27, R27 ;  /* 0x0000001b001b7306 */ /* 0x000e300000200c00 */
[----:B------:R-:W-:Y:S08]  /*0820*/  I2F.F16 R29, R29 ;  /* 0x0000001d001d7306 */ /* 0x000ff00000200c00 */
[----:B------:R-:W1:Y:S01]  /*0830*/  I2F.F16 R26, R26 ;  /* 0x0000001a001a7306 */ /* 0x000e620000200c00 */
[----:B0-----:R-:W-:-:S05]  /*0840*/  PRMT R24, R24, 0x5410, R27 ;  /* 0x0000541018187816 */ /* 0x001fca000000001b */
[----:B---3--:R-:W-:Y:S01]  /*0850*/  HFMA2 R23, R23, R24, -RZ ;  /* 0x0000001817177231 */ /* 0x008fe200001000ff */
[----:B------:R-:W-:Y:S02]  /*0860*/  SHF.R.U32.HI R27, RZ, 0x14, R19 ;  /* 0x00000014ff1b7819 */ /* 0x000fe40000011613 */
[----:B-1----:R-:W-:-:S05]  /*0870*/  PRMT R26, R29, 0x5410, R26 ;  /* 0x000054101d1a7816 */ /* 0x002fca000000001a */
[----:B----4-:R-:W-:Y:S01]  /*0880*/  HFMA2 R23, R20, R26, R23 ;  /* 0x0000001a14177231 */ /* 0x010fe20000000017 */
[--C-:B------:R-:W-:Y:S02]  /*0890*/  SHF.R.U32.HI R20, RZ, 0x10, R19.reuse ;  /* 0x00000010ff147819 */ /* 0x100fe40000011613 */
[----:B------:R-:W-:Y:S02]  /*08a0*/  LOP3.LUT R27, R27, 0xf, RZ, 0xc0, !PT ;  /* 0x0000000f1b1b7812 */ /* 0x000fe400078ec0ff */
[----:B------:R-:W-:Y:S02]  /*08b0*/  LOP3.LUT R25, R20, 0xf, RZ, 0xc0, !PT ;  /* 0x0000000f14197812 */ /* 0x000fe400078ec0ff */
[----:B------:R-:W-:Y:S01]  /*08c0*/  LEA.HI R28, R19, -R14, RZ, 0x4 ;  /* 0x8000000e131c7211 */ /* 0x000fe200078f20ff */
[--C-:B------:R-:W-:Y:S01]  /*08d0*/  IMAD.IADD R27, R27, 0x1, -R14.reuse ;  /* 0x000000011b1b7824 */ /* 0x100fe200078e0a0e */
[----:B------:R-:W-:Y:S01]  /*08e0*/  SHF.R.U32.HI R19, RZ, 0x18, R19 ;  /* 0x00000018ff137819 */ /* 0x000fe20000011613 */
[----:B------:R-:W-:-:S03]  /*08f0*/  IMAD.IADD R24, R25, 0x1, -R14 ;  /* 0x0000000119187824 */ /* 0x000fc600078e0a0e */
[----:B------:R-:W-:Y:S01]  /*0900*/  LOP3.LUT R19, R19, 0xf, RZ, 0xc0, !PT ;  /* 0x0000000f13137812 */ /* 0x000fe200078ec0ff */
[----:B------:R-:W-:Y:S04]  /*0910*/  I2F.F16 R27, R27 ;  /* 0x0000001b001b7306 */ /* 0x000fe80000200c00 */
[----:B------:R-:W-:-:S04]  /*0920*/  IMAD.IADD R19, R19, 0x1, -R14 ;  /* 0x0000000113137824 */ /* 0x000fc800078e0a0e */
[----:B------:R-:W0:Y:S08]  /*0930*/  I2F.F16 R24, R24 ;  /* 0x0000001800187306 */ /* 0x000e300000200c00 */
[----:B------:R-:W-:Y:S08]  /*0940*/  I2F.F16 R20, R28 ;  /* 0x0000001c00147306 */ /* 0x000ff00000200c00 */
[----:B------:R-:W1:Y:S01]  /*0950*/  I2F.F16 R19, R19 ;  /* 0x0000001300137306 */ /* 0x000e620000200c00 */
[----:B0-----:R-:W-:-:S05]  /*0960*/  PRMT R24, R24, 0x5410, R27 ;  /* 0x0000541018187816 */ /* 0x001fca000000001b */
[----:B------:R-:W-:Y:S02]  /*0970*/  HFMA2 R25, R17, R24, R23 ;  /* 0x0000001811197231 */ /* 0x000fe40000000017 */
[----:B------:R-:W3:Y:S04]  /*0980*/  LDG.E.CONSTANT R23, desc[UR8][R4.64+0x18] ;  /* 0x0000180804177981 */ /* 0x000ee8000c1e9900 */
[----:B------:R0:W4:Y:S01]  /*0990*/  LDG.E.CONSTANT R17, desc[UR8][R6.64] ;  /* 0x0000000806117981 */ /* 0x000122000c1e9900 */
[----:B-1----:R-:W-:-:S03]  /*09a0*/  PRMT R20, R19, 0x5410, R20 ;  /* 0x0000541013147816 */ /* 0x002fc60000000014 */
[----:B------:R-:W4:Y:S02]  /*09b0*/  LDG.E.CONSTANT R24, desc[UR8][R4.64+0x1c] ;  /* 0x00001c0804187981 */ /* 0x000f24000c1e9900 */
[----:B------:R-:W-:Y:S01]  /*09c0*/  HFMA2 R16, R16, R20, R25 ;  /* 0x0000001410107231 */ /* 0x000fe20000000019 */
[--C-:B------:R-:W-:Y:S02]  /*09d0*/  SHF.R.U32.HI R20, RZ, 0x4, R21.reuse ;  /* 0x00000004ff147819 */ /* 0x100fe40000011615 */
[----:B------:R-:W-:Y:S02]  /*09e0*/  LOP3.LUT R29, R21, 0xf, RZ, 0xc0, !PT ;  /* 0x0000000f151d7812 */ /* 0x000fe400078ec0ff */
[----:B------:R-:W-:Y:S02]  /*09f0*/  LOP3.LUT R25, R20, 0xf, RZ, 0xc0, !PT ;  /* 0x0000000f14197812 */ /* 0x000fe400078ec0ff */
[----:B------:R-:W-:Y:S01]  /*0a00*/  SHF.R.U32.HI R20, RZ, 0x8, R21 ;  /* 0x00000008ff147819 */ /* 0x000fe20000011615 */
[----:B------:R-:W-:-:S02]  /*0a10*/  IMAD.IADD R29, R29, 0x1, -R14 ;  /* 0x000000011d1d7824 */ /* 0x000fc400078e0a0e */
[----:B------:R-:W-:Y:S01]  /*0a20*/  IMAD.IADD R25, R25, 0x1, -R14 ;  /* 0x0000000119197824 */ /* 0x000fe200078e0a0e */
[----:B------:R-:W-:Y:S01]  /*0a30*/  LOP3.LUT R27, R20, 0xf, RZ, 0xc0, !PT ;  /* 0x0000000f141b7812 */ /* 0x000fe200078ec0ff */
[----:B------:R-:W-:Y:S08]  /*0a40*/  I2F.F16 R19, R29 ;  /* 0x0000001d00137306 */ /* 0x000ff00000200c00 */
[----:B------:R-:W1:Y:S02]  /*0a50*/  I2F.F16 R20, R25 ;  /* 0x0000001900147306 */ /* 0x000e640000200c00 */
[----:B-1----:R-:W-:-:S02]  /*0a60*/  PRMT R25, R19, 0x5410, R20 ;  /* 0x0000541013197816 */ /* 0x002fc40000000014 */
[----:B------:R-:W4:Y:S04]  /*0a70*/  LDG.E.CONSTANT R19, desc[UR8][R4.64+0x20] ;  /* 0x0000200804137981 */ /* 0x000f28000c1e9900 */
[----:B------:R-:W4:Y:S01]  /*0a80*/  LDG.E.CONSTANT R20, desc[UR8][R4.64+0x24] ;  /* 0x0000240804147981 */ /* 0x000f22000c1e9900 */
[----:B------:R-:W-:-:S03]  /*0a90*/  HMUL2 R25, R18, R25 ;  /* 0x0000001912197232 */ /* 0x000fc60000000000 */
[----:B------:R-:W4:Y:S01]  /*0aa0*/  LDG.E.CONSTANT R18, desc[UR8][R4.64+0x28] ;  /* 0x0000280804127981 */ /* 0x000f22000c1e9900 */
[----:B------:R-:W-:-:S04]  /*0ab0*/  SHF.R.U32.HI R26, RZ, 0xc, R21 ;  /* 0x0000000cff1a7819 */ /* 0x000fc80000011615 */
[----:B------:R-:W-:Y:S01]  /*0ac0*/  LOP3.LUT R26, R26, 0xf, RZ, 0xc0, !PT ;  /* 0x0000000f1a1a7812 */ /* 0x000fe200078ec0ff */
[----:B------:R-:W-:-:S04]  /*0ad0*/  IMAD.IADD R27, R27, 0x1, -R14 ;  /* 0x000000011b1b7824 */ /* 0x000fc800078e0a0e */
[----:B------:R-:W-:Y:S02]  /*0ae0*/  IMAD.IADD R26, R26, 0x1, -R14 ;  /* 0x000000011a1a7824 */ /* 0x000fe400078e0a0e */
[----:B------:R-:W-:Y:S08]  /*0af0*/  I2F.F16 R27, R27 ;  /* 0x0000001b001b7306 */ /* 0x000ff00000200c00 */
[----:B------:R-:W1:Y:S02]  /*0b00*/  I2F.F16 R26, R26 ;  /* 0x0000001a001a7306 */ /* 0x000e640000200c00 */
[----:B-1----:R-:W-:-:S02]  /*0b10*/  PRMT R26, R27, 0x5410, R26 ;  /* 0x000054101b1a7816 */ /* 0x002fc4000000001a */
[----:B------:R-:W-:-:S04]  /*0b20*/  SHF.R.U32.HI R27, RZ, 0x14, R21 ;  /* 0x00000014ff1b7819 */ /* 0x000fc80000011615 */
[----:B------:R-:W-:-:S05]  /*0b30*/  LOP3.LUT R27, R27, 0xf, RZ, 0xc0, !PT ;  /* 0x0000000f1b1b7812 */ /* 0x000fca00078ec0ff */
[----:B------:R-:W-:Y:S02]  /*0b40*/  IMAD.IADD R27, R27, 0x1, -R14 ;  /* 0x000000011b1b7824 */ /* 0x000fe400078e0a0e */
[----:B0-----:R-:W-:-:S04]  /*0b50*/  IMAD.WIDE R6, R13, 0x4, R6 ;  /* 0x000000040d067825 */ /* 0x001fc800078e0206 */
[----:B--2---:R-:W-:Y:S01]  /*0b60*/  HFMA2 R22, R22, R26, R25 ;  /* 0x0000001a16167231 */ /* 0x004fe20000000019 */
[----:B------:R-:W-:-:S04]  /*0b70*/  SHF.R.U32.HI R25, RZ, 0x10, R21 ;  /* 0x00000010ff197819 */ /* 0x000fc80000011615 */
[----:B------:R-:W-:-:S05]  /*0b80*/  LOP3.LUT R25, R25, 0xf, RZ, 0xc0, !PT ;  /* 0x0000000f19197812 */ /* 0x000fca00078ec0ff */
[----:B------:R-:W-:Y:S01]  /*0b90*/  IMAD.IADD R25, R25, 0x1, -R14 ;  /* 0x0000000119197824 */ /* 0x000fe200078e0a0e */
[----:B------:R-:W-:Y:S08]  /*0ba0*/  I2F.F16 R26, R27 ;  /* 0x0000001b001a7306 */ /* 0x000ff00000200c00 */
[----:B------:R-:W0:Y:S02]  /*0bb0*/  I2F.F16 R25, R25 ;  /* 0x0000001900197306 */ /* 0x000e240000200c00 */
[----:B0-----:R-:W-:-:S02]  /*0bc0*/  PRMT R25, R25, 0x5410, R26 ;  /* 0x0000541019197816 */ /* 0x001fc4000000001a */
[----:B------:R-:W-:-:S04]  /*0bd0*/  SHF.R.U32.HI R26, RZ, 0x18, R21 ;  /* 0x00000018ff1a7819 */ /* 0x000fc80000011615 */
[----:B------:R-:W-:Y:S02]  /*0be0*/  LOP3.LUT R29, R26, 0xf, RZ, 0xc0, !PT ;  /* 0x0000000f1a1d7812 */ /* 0x000fe400078ec0ff */
[----:B------:R-:W-:-:S03]  /*0bf0*/  LEA.HI R21, R21, -R14, RZ, 0x4 ;  /* 0x8000000e15157211 */ /* 0x000fc600078f20ff */
[----:B------:R-:W-:-:S03]  /*0c00*/  IMAD.IADD R29, R29, 0x1, -R14 ;  /* 0x000000011d1d7824 */ /* 0x000fc600078e0a0e */
[----:B------:R-:W-:Y:S08]  /*0c10*/  I2F.F16 R21, R21 ;  /* 0x0000001500157306 */ /* 0x000ff00000200c00 */
[----:B------:R-:W0:Y:S02]  /*0c20*/  I2F.F16 R26, R29 ;  /* 0x0000001d001a7306 */ /* 0x000e240000200c00 */
[----:B0-----:R-:W-:-:S02]  /*0c30*/  PRMT R26, R26, 0x5410, R21 ;  /* 0x000054101a1a7816 */ /* 0x001fc40000000015 */
[----:B------:R-:W2:Y:S01]  /*0c40*/  LDG.E.CONSTANT R21, desc[UR8][R6.64] ;  /* 0x0000000806157981 */ /* 0x000ea2000c1e9900 */
[----:B---3--:R-:W-:Y:S01]  /*0c50*/  HFMA2 R23, R23, R25, R22 ;  /* 0x0000001917177231 */ /* 0x008fe20000000016 */
[----:B----4-:R-:W-:Y:S02]  /*0c60*/  LOP3.LUT R25, R17, 0xf, RZ, 0xc0, !PT ;  /* 0x0000000f11197812 */ /* 0x010fe400078ec0ff */
[----:B------:R-:W-:-:S03]  /*0c70*/  SHF.R.U32.HI R27, RZ, 0x4, R17 ;  /* 0x00000004ff1b7819 */ /* 0x000fc60000011611 */
[--C-:B------:R-:W-:Y:S01]  /*0c80*/  IMAD.IADD R22, R25, 0x1, -R14.reuse ;  /* 0x0000000119167824 */ /* 0x100fe200078e0a0e */
[----:B------:R-:W-:Y:S01]  /*0c90*/  LOP3.LUT R27, R27, 0xf, RZ, 0xc0, !PT ;  /* 0x0000000f1b1b7812 */ /* 0x000fe200078ec0ff */
[----:B------:R-:W-:Y:S01]  /*0ca0*/  HFMA2 R24, R24, R26, R23 ;  /* 0x0000001a18187231 */ /* 0x000fe20000000017 */
[--C-:B------:R-:W-:Y:S02]  /*0cb0*/  SHF.R.U32.HI R25, RZ, 0x8, R17.reuse ;  /* 0x00000008ff197819 */ /* 0x100fe40000011611 */
[----:B------:R-:W-:Y:S01]  /*0cc0*/  SHF.R.U32.HI R26, RZ, 0xc, R17 ;  /* 0x0000000cff1a7819 */ /* 0x000fe20000011611 */
[--C-:B------:R-:W-:Y:S01]  /*0cd0*/  IMAD.IADD R23, R27, 0x1, -R14.reuse ;  /* 0x000000011b177824 */ /* 0x100fe200078e0a0e */
[----:B------:R-:W-:Y:S02]  /*0ce0*/  LOP3.LUT R25, R25, 0xf, RZ, 0xc0, !PT ;  /* 0x0000000f19197812 */ /* 0x000fe400078ec0ff */
[----:B------:R-:W-:Y:S01]  /*0cf0*/  LOP3.LUT R27, R26, 0xf, RZ, 0xc0, !PT ;  /* 0x0000000f1a1b7812 */ /* 0x000fe200078ec0ff */
[----:B------:R-:W-:Y:S02]  /*0d00*/  I2F.F16 R22, R22 ;  /* 0x0000001600167306 */ /* 0x000fe40000200c00 */
[----:B------:R-:W-:-:S02]  /*0d10*/  IMAD.IADD R25, R25, 0x1, -R14 ;  /* 0x0000000119197824 */ /* 0x000fc400078e0a0e */
[----:B------:R-:W-:-:S04]  /*0d20*/  IMAD.IADD R27, R27, 0x1, -R14 ;  /* 0x000000011b1b7824 */ /* 0x000fc800078e0a0e */
[----:B------:R-:W0:Y:S08]  /*0d30*/  I2F.F16 R23, R23 ;  /* 0x0000001700177306 */ /* 0x000e300000200c00 */
[----:B------:R-:W-:Y:S08]  /*0d40*/  I2F.F16 R25, R25 ;  /* 0x0000001900197306 */ /* 0x000ff00000200c00 */
[----:B------:R-:W1:Y:S01]  /*0d50*/  I2F.F16 R26, R27 ;  /* 0x0000001b001a7306 */ /* 0x000e620000200c00 */
[----:B0-----:R-:W-:-:S02]  /*0d60*/  PRMT R28, R22, 0x5410, R23 ;  /* 0x00005410161c7816 */ /* 0x001fc40000000017 */
[----:B------:R-:W3:Y:S03]  /*0d70*/  LDG.E.CONSTANT R22, desc[UR8][R4.64+0x2c] ;  /* 0x00002c0804167981 */ /* 0x000ee6000c1e9900 */
[----:B------:R-:W-:Y:S02]  /*0d80*/  HMUL2 R23, R19, R28 ;  /* 0x0000001c13177232 */ /* 0x000fe40000000000 */
[----:B------:R-:W4:Y:S01]  /*0d90*/  LDG.E.CONSTANT R19, desc[UR8][R4.64+0x30] ;  /* 0x0000300804137981 */ /* 0x000f22000c1e9900 */
[----:B-1----:R-:W-:-:S05]  /*0da0*/  PRMT R26, R25, 0x5410, R26 ;  /* 0x00005410191a7816 */ /* 0x002fca000000001a */
[----:B------:R-:W-:Y:S01]  /*0db0*/  HFMA2 R23, R20, R26, R23 ;  /* 0x0000001a14177231 */ /* 0x000fe20000000017 */
[----:B------:R-:W-:-:S04]  /*0dc0*/  SHF.R.U32.HI R20, RZ, 0x10, R17 ;  /* 0x00000010ff147819 */ /* 0x000fc80000011611 */
[----:B------:R-:W-:Y:S02]  /*0dd0*/  LOP3.LUT R29, R20, 0xf, RZ, 0xc0, !PT ;  /* 0x0000000f141d7812 */ /* 0x000fe400078ec0ff */
[----:B------:R-:W-:-:S04]  /*0de0*/  SHF.R.U32.HI R20, RZ, 0x14, R17 ;  /* 0x00000014ff147819 */ /* 0x000fc80000011611 */
[----:B------:R-:W-:Y:S01]  /*0df0*/  LOP3.LUT R25, R20, 0xf, RZ, 0xc0, !PT ;  /* 0x0000000f14197812 */ /* 0x000fe200078ec0ff */
[--C-:B------:R-:W-:Y:S01]  /*0e00*/  IMAD.IADD R29, R29, 0x1, -R14.reuse ;  /* 0x000000011d1d7824 */ /* 0x100fe200078e0a0e */
[----:B------:R-:W4:Y:S03]  /*0e10*/  LDG.E.CONSTANT R20, desc[UR8][R4.64+0x34] ;  /* 0x0000340804147981 */ /* 0x000f26000c1e9900 */
[----:B------:R-:W-:Y:S02]  /*0e20*/  IMAD.IADD R26, R25, 0x1, -R14 ;  /* 0x00000001191a7824 */ /* 0x000fe400078e0a0e */
[----:B------:R-:W-:Y:S08]  /*0e30*/  I2F.F16 R29, R29 ;  /* 0x0000001d001d7306 */ /* 0x000ff00000200c00 */
[----:B------:R-:W0:Y:S02]  /*0e40*/  I2F.F16 R26, R26 ;  /* 0x0000001a001a7306 */ /* 0x000e240000200c00 */
[----:B0-----:R-:W-:-:S05]  /*0e50*/  PRMT R26, R29, 0x5410, R26 ;  /* 0x000054101d1a7816 */ /* 0x001fca000000001a */
[----:B------:R-:W-:Y:S02]  /*0e60*/  HFMA2 R25, R18, R26, R23 ;  /* 0x0000001a12197231 */ /* 0x000fe40000000017 */
[----:B------:R-:W4:Y:S04]  /*0e70*/  LDG.E.CONSTANT R23, desc[UR8][R4.64+0x38] ;  /* 0x0000380804177981 */ /* 0x000f28000c1e9900 */
[----:B------:R0:W4:Y:S01]  /*0e80*/  LDG.E.CONSTANT R18, desc[UR8][R4.64+0x3c] ;  /* 0x00003c0804127981 */ /* 0x000122000c1e9900 */
[----:B------:R-:W-:-:S04]  /*0e90*/  SHF.R.U32.HI R27, RZ, 0x18, R17 ;  /* 0x00000018ff1b7819 */ /* 0x000fc80000011611 */
[----:B------:R-:W-:Y:S02]  /*0ea0*/  LOP3.LUT R27, R27, 0xf, RZ, 0xc0, !PT ;  /* 0x0000000f1b1b7812 */ /* 0x000fe400078ec0ff */
[----:B------:R-:W-:-:S03]  /*0eb0*/  LEA.HI R28, R17, -R14, RZ, 0x4 ;  /* 0x8000000e111c7211 */ /* 0x000fc600078f20ff */
[----:B------:R-:W-:Y:S01]  /*0ec0*/  IMAD.IADD R27, R27, 0x1, -R14 ;  /* 0x000000011b1b7824 */ /* 0x000fe200078e0a0e */
[----:B------:R-:W-:Y:S08]  /*0ed0*/  I2F.F16 R17, R28 ;  /* 0x0000001c00117306 */ /* 0x000ff00000200c00 */
[----:B------:R-:W1:Y:S01]  /*0ee0*/  I2F.F16 R26, R27 ;  /* 0x0000001b001a7306 */ /* 0x000e620000200c00 */
[----:B-----5:R-:W-:Y:S01]  /*0ef0*/  HFMA2 R16, R12.H0_H0, R16, R15 ;  /* 0x000000100c107231 */ /* 0x020fe2000000080f */
[----:B-1----:R-:W-:-:S03]  /*0f00*/  PRMT R26, R26, 0x5410, R17 ;  /* 0x000054101a1a7816 */ /* 0x002fc60000000011 */
[----:B------:R-:W-:Y:S01]  /*0f10*/  HFMA2 R24, R12.H0_H0, R24, R16 ;  /* 0x000000180c187231 */ /* 0x000fe20000000810 */
[----:B------:R-:W-:-:S04]  /*0f20*/  UIADD3 UR5, UPT, UPT, UR5, 0x4, URZ ;  /* 0x0000000405057890 */ /* 0x000fc8000fffe0ff */
[----:B------:R-:W-:Y:S01]  /*0f30*/  UISETP.NE.AND UP0, UPT, UR5, URZ, UPT ;  /* 0x000000ff0500728c */ /* 0x000fe2000bf05270 */
[----:B0-----:R-:W-:-:S05]  /*0f40*/  IADD3 R4, P0, PT, R4, 0x40, RZ ;  /* 0x0000004004047810 */ /* 0x001fca0007f1e0ff */
[----:B------:R-:W-:Y:S01]  /*0f50*/  IMAD.X R5, RZ, RZ, R5, P0 ;  /* 0x000000ffff057224 */ /* 0x000fe200000e0605 */
[----:B--2---:R-:W-:Y:S02]  /*0f60*/  SHF.R.U32.HI R29, RZ, 0x4, R21 ;  /* 0x00000004ff1d7819 */ /* 0x004fe40000011615 */
[----:B------:R-:W-:Y:S02]  /*0f70*/  LOP3.LUT R15, R21, 0xf, RZ, 0xc0, !PT ;  /* 0x0000000f150f7812 */ /* 0x000fe400078ec0ff */
[----:B------:R-:W-:-:S03]  /*0f80*/  LOP3.LUT R29, R29, 0xf, RZ, 0xc0, !PT ;  /* 0x0000000f1d1d7812 */ /* 0x000fc600078ec0ff */
[--C-:B------:R-:W-:Y:S02]  /*0f90*/  IMAD.IADD R17, R15, 0x1, -R14.reuse ;  /* 0x000000010f117824 */ /* 0x100fe400078e0a0e */
[----:B------:R-:W-:-:S04]  /*0fa0*/  IMAD.IADD R29, R29, 0x1, -R14 ;  /* 0x000000011d1d7824 */ /* 0x000fc800078e0a0e */
[----:B------:R-:W-:Y:S08]  /*0fb0*/  I2F.F16 R17, R17 ;  /* 0x0000001100117306 */ /* 0x000ff00000200c00 */
[----:B------:R-:W0:Y:S01]  /*0fc0*/  I2F.F16 R28, R29 ;  /* 0x0000001d001c7306 */ /* 0x000e220000200c00 */
[----:B------:R-:W-:Y:S02]  /*0fd0*/  SHF.R.U32.HI R15, RZ, 0x8, R21 ;  /* 0x00000008ff0f7819 */ /* 0x000fe40000011615 */
[----:B------:R-:W-:-:S02]  /*0fe0*/  LEA.HI R27, R21, -R14, RZ, 0x4 ;  /* 0x8000000e151b7211 */ /* 0x000fc400078f20ff */
[----:B0-----:R-:W-:Y:S01]  /*0ff0*/  PRMT R28, R17, 0x5410, R28 ;  /* 0x00005410111c7816 */ /* 0x001fe2000000001c */
[----:B---3--:R-:W-:Y:S01]  /*1000*/  HFMA2 R22, R22, R26, R25 ;  /* 0x0000001a16167231 */ /* 0x008fe20000000019 */
[--C-:B------:R-:W-:Y:S02]  /*1010*/  SHF.R.U32.HI R26, RZ, 0xc, R21.reuse ;  /* 0x0000000cff1a7819 */ /* 0x100fe40000011615 */
[----:B------:R-:W-:Y:S02]  /*1020*/  LOP3.LUT R25, R15, 0xf, RZ, 0xc0, !PT ;  /* 0x0000000f0f197812 */ /* 0x000fe400078ec0ff */
[----:B------:R-:W-:Y:S02]  /*1030*/  LOP3.LUT R17, R26, 0xf, RZ, 0xc0, !PT ;  /* 0x0000000f1a117812 */ /* 0x000fe400078ec0ff */
[--C-:B------:R-:W-:Y:S01]  /*1040*/  SHF.R.U32.HI R26, RZ, 0x14, R21.reuse ;  /* 0x00000014ff1a7819 */ /* 0x100fe20000011615 */
[--C-:B------:R-:W-:Y:S01]  /*1050*/  IMAD.IADD R16, R25, 0x1, -R14.reuse ;  /* 0x0000000119107824 */ /* 0x100fe200078e0a0e */
[----:B------:R-:W-:Y:S01]  /*1060*/  SHF.R.U32.HI R25, RZ, 0x10, R21 ;  /* 0x00000010ff197819 */ /* 0x000fe20000011615 */
[----:B------:R-:W-:Y:S01]  /*1070*/  IMAD.IADD R17, R17, 0x1, -R14 ;  /* 0x0000000111117824 */ /* 0x000fe200078e0a0e */
[----:B------:R0:W-:Y:S02]  /*1080*/  I2F.F16 R15, R27 ;  /* 0x0000001b000f7306 */ /* 0x0001e40000200c00 */
[----:B------:R-:W-:-:S02]  /*1090*/  LOP3.LUT R25, R25, 0xf, RZ, 0xc0, !PT ;  /* 0x0000000f19197812 */ /* 0x000fc400078ec0ff */
[----:B0-----:R-:W-:-:S04]  /*10a0*/  LOP3.LUT R27, R26, 0xf, RZ, 0xc0, !PT ;  /* 0x0000000f1a1b7812 */ /* 0x001fc800078ec0ff */
[----:B------:R-:W-:Y:S01]  /*10b0*/  I2F.F16 R16, R16 ;  /* 0x0000001000107306 */ /* 0x000fe20000200c00 */
[--C-:B------:R-:W-:Y:S02]  /*10c0*/  IMAD.IADD R25, R25, 0x1, -R14.reuse ;  /* 0x0000000119197824 */ /* 0x100fe400078e0a0e */
[----:B------:R-:W-:-:S05]  /*10d0*/  IMAD.IADD R26, R27, 0x1, -R14 ;  /* 0x000000011b1a7824 */ /* 0x000fca00078e0a0e */
[----:B------:R-:W0:Y:S01]  /*10e0*/  I2F.F16 R17, R17 ;  /* 0x0000001100117306 */ /* 0x000e220000200c00 */
[----:B------:R-:W-:-:S04]  /*10f0*/  SHF.R.U32.HI R21, RZ, 0x18, R21 ;  /* 0x00000018ff157819 */ /* 0x000fc80000011615 */
[----:B------:R-:W-:-:S03]  /*1100*/  LOP3.LUT R21, R21, 0xf, RZ, 0xc0, !PT ;  /* 0x0000000f15157812 */ /* 0x000fc600078ec0ff */
[----:B------:R-:W-:Y:S01]  /*1110*/  I2F.F16 R25, R25 ;  /* 0x0000001900197306 */ /* 0x000fe20000200c00 */
[----:B----4-:R-:W-:-:S07]  /*1120*/  HMUL2 R19, R19, R28 ;  /* 0x0000001c13137232 */ /* 0x010fce0000000000 */
[----:B------:R-:W1:Y:S01]  /*1130*/  I2F.F16 R26, R26 ;  /* 0x0000001a001a7306 */ /* 0x000e620000200c00 */
[----:B------:R-:W-:Y:S01]  /*1140*/  IMAD.IADD R21, R21, 0x1, -R14 ;  /* 0x0000000115157824 */ /* 0x000fe200078e0a0e */
[----:B0-----:R-:W-:-:S06]  /*1150*/  PRMT R16, R16, 0x5410, R17 ;  /* 0x0000541010107816 */ /* 0x001fcc0000000011 */
[----:B------:R-:W0:Y:S01]  /*1160*/  I2F.F16 R28, R21 ;  /* 0x00000015001c7306 */ /* 0x000e220000200c00 */
[----:B------:R-:W-:Y:S01]  /*1170*/  HFMA2 R19, R20, R16, R19 ;  /* 0x0000001014137231 */ /* 0x000fe20000000013 */
[----:B-1----:R-:W-:-:S05]  /*1180*/  PRMT R26, R25, 0x5410, R26 ;  /* 0x00005410191a7816 */ /* 0x002fca000000001a */
[----:B------:R-:W-:Y:S01]  /*1190*/  HFMA2 R19, R23, R26, R19 ;  /* 0x0000001a17137231 */ /* 0x000fe20000000013 */
[----:B0-----:R-:W-:Y:S01]  /*11a0*/  PRMT R28, R28, 0x5410, R15 ;  /* 0x000054101c1c7816 */ /* 0x001fe2000000000f */
[----:B------:R-:W-:Y:S02]  /*11b0*/  HFMA2 R22, R12.H0_H0, R22, R24 ;  /* 0x000000160c167231 */ /* 0x000fe40000000818 */
[----:B------:R-:W-:Y:S02]  /*11c0*/  IMAD.MOV.U32 R16, RZ, RZ, R2 ;  /* 0x000000ffff107224 */ /* 0x000fe400078e0002 */
[----:B------:R-:W-:Y:S02]  /*11d0*/  IMAD.MOV.U32 R17, RZ, RZ, R3 ;  /* 0x000000ffff117224 */ /* 0x000fe400078e0003 */
[----:B------:R-:W-:Y:S02]  /*11e0*/  HFMA2 R15, R18, R28, R19 ;  /* 0x0000001c120f7231 */ /* 0x000fe40000000013 */
[----:B------:R-:W-:-:S04]  /*11f0*/  IMAD.WIDE R2, R13, 0x4, R6 ;  /* 0x000000040d027825 */ /* 0x000fc800078e0206 */
[----:B------:R-:W-:Y:S01]  /*1200*/  HFMA2 R15, R12.H0_H0, R15, R22 ;  /* 0x0000000f0c0f7231 */ /* 0x000fe20000000816 */
[----:B------:R-:W-:Y:S06]  /*1210*/  BRA.U UP0, `(.L_x_13) ;  /* 0xfffffff500247547 */ /* 0x000fec000b83ffff */
[----:B------:R-:W-:-:S04]  /*1220*/  IMAD.WIDE R6, R13, 0x10, R16 ;  /* 0x000000100d067825 */ /* 0x000fc800078e0210 */
[----:B------:R-:W-:Y:S02]  /*1230*/  IMAD.MOV.U32 R2, RZ, RZ, R4 ;  /* 0x000000ffff027224 */ /* 0x000fe400078e0004 */
[----:B------:R-:W-:-:S07]  /*1240*/  IMAD.MOV.U32 R3, RZ, RZ, R5 ;  /* 0x000000ffff037224 */ /* 0x000fce00078e0005 */
.L_x_12:
[----:B------:R-:W-:-:S09]  /*1250*/  UISETP.NE.AND UP0, UPT, UR6, URZ, UPT ;  /* 0x000000ff0600728c */ /* 0x000fd2000bf05270 */
[----:B------:R-:W-:Y:S05]  /*1260*/  BRA.U !UP0, `(.L_x_14) ;  /* 0x0000000908287547 */ /* 0x000fea000b800000 */
[----:B------:R-:W0:Y:S01]  /*1270*/  LDCU UR5, c[0x0][0x3b4] ;  /* 0x00007680ff0577ac */ /* 0x000e220008000800 */
[----:B------:R-:W-:Y:S02]  /*1280*/  UISETP.NE.AND UP0, UPT, UR6, 0x1, UPT ;  /* 0x000000010600788c */ /* 0x000fe4000bf05270 */
[----:B0-----:R-:W-:-:S07]  /*1290*/  ULOP3.LUT UP1, URZ, UR5, 0x8, URZ, 0xc0, !UPT ;  /* 0x0000000805ff7892 */ /* 0x001fce000f82c0ff */
[----:B------:R-:W-:Y:S05]  /*12a0*/  BRA.U !UP0, `(.L_x_15) ;  /* 0x0000000508687547 */ /* 0x000fea000b800000 */
[----:B------:R-:W2:Y:S04]  /*12b0*/  LDG.E.CONSTANT R17, desc[UR8][R6.64] ;  /* 0x0000000806117981 */ /* 0x000ea8000c1e9900 */
[----:B------:R-:W3:Y:S01]  /*12c0*/  LDG.E.CONSTANT R24, desc[UR8][R2.64] ;  /* 0x0000000802187981 */ /* 0x000ee2000c1e9900 */
[----:B------:R-:W-:-:S03]  /*12d0*/  IMAD.WIDE R4, R13, 0x4, R6 ;  /* 0x000000040d047825 */ /* 0x000fc600078e0206 */
[----:B------:R-:W4:Y:S04]  /*12e0*/  LDG.E.CONSTANT R25, desc[UR8][R2.64+0x4] ;  /* 0x0000040802197981 */ /* 0x000f28000c1e9900 */
[----:B------:R-:W4:Y:S04]  /*12f0*/  LDG.E.CONSTANT R19, desc[UR8][R4.64] ;  /* 0x0000000804137981 */ /* 0x000f28000c1e9900 */
[----:B------:R-:W4:Y:S04]  /*1300*/  LDG.E.CONSTANT R23, desc[UR8][R2.64+0x8] ;  /* 0x0000080802177981 */ /* 0x000f28000c1e9900 */
[----:B------:R-:W4:Y:S04]  /*1310*/  LDG.E.CONSTANT R22, desc[UR8][R2.64+0x10] ;  /* 0x0000100802167981 */ /* 0x000f28000c1e9900 */
[----:B------:R-:W4:Y:S04]  /*1320*/  LDG.E.CONSTANT R21, desc[UR8][R2.64+0x14] ;  /* 0x0000140802157981 */ /* 0x000f28000c1e9900 */
[----:B------:R-:W4:Y:S04]  /*1330*/  LDG.E.CONSTANT R18, desc[UR8][R2.64+0x18] ;  /* 0x0000180802127981 */ /* 0x000f28000c1e9900 */
[----:B------:R-:W4:Y:S04]  /*1340*/  LDG.E.CONSTANT R16, desc[UR8][R2.64+0x1c] ;  /* 0x00001c0802107981 */ /* 0x000f28000c1e9900 */
[----:B------:R0:W4:Y:S02]  /*1350*/  LDG.E.CONSTANT R20, desc[UR8][R2.64+0xc] ;  /* 0x00000c0802147981 */ /* 0x000124000c1e9900 */
        /* <DEDUP_REMOVED lines=8> */
[----:B------:R-:W0:Y:S02]  /*13e0*/  I2F.F16 R6, R27 ;  /* 0x0000001b00067306 */ /* 0x000e240000200c00 */
[----:B0-----:R-:W-:-:S02]  /*13f0*/  PRMT R7, R7, 0x5410, R6 ;  /* 0x0000541007077816 */ /* 0x001fc40000000006 */
[----:B------:R-:W-:-:S04]  /*1400*/  SHF.R.U32.HI R6, RZ, 0x8, R17 ;  /* 0x00000008ff067819 */ /* 0x000fc80000011611 */
[----:B------:R-:W-:Y:S02]  /*1410*/  LOP3.LUT R29, R6, 0xf, RZ, 0xc0, !PT ;  /* 0x0000000f061d7812 */ /* 0x000fe400078ec0ff */
[--C-:B------:R-:W-:Y:S02]  /*1420*/  SHF.R.U32.HI R6, RZ, 0xc, R17.reuse ;  /* 0x0000000cff067819 */ /* 0x100fe40000011611 */
[--C-:B------:R-:W-:Y:S02]  /*1430*/  SHF.R.U32.HI R27, RZ, 0x10, R17.reuse ;  /* 0x00000010ff1b7819 */ /* 0x100fe40000011611 */
[----:B------:R-:W-:Y:S02]  /*1440*/  LOP3.LUT R26, R6, 0xf, RZ, 0xc0, !PT ;  /* 0x0000000f061a7812 */ /* 0x000fe400078ec0ff */
[----:B------:R-:W-:Y:S01]  /*1450*/  LOP3.LUT R27, R27, 0xf, RZ, 0xc0, !PT ;  /* 0x0000000f1b1b7812 */ /* 0x000fe200078ec0ff */
[--C-:B------:R-:W-:Y:S02]  /*1460*/  IMAD.IADD R29, R29, 0x1, -R14.reuse ;  /* 0x000000011d1d7824 */ /* 0x100fe400078e0a0e */
[----:B------:R-:W-:Y:S01]  /*1470*/  IMAD.IADD R26, R26, 0x1, -R14 ;  /* 0x000000011a1a7824 */ /* 0x000fe200078e0a0e */
[----:B------:R-:W-:Y:S01]  /*1480*/  SHF.R.U32.HI R28, RZ, 0x14, R17 ;  /* 0x00000014ff1c7819 */ /* 0x000fe20000011611 */
[----:B---3--:R-:W-:-:S02]  /*1490*/  HMUL2 R7, R24, R7 ;  /* 0x0000000718077232 */ /* 0x008fc40000000000 */
[----:B------:R-:W-:Y:S01]  /*14a0*/  IMAD.IADD R24, R27, 0x1, -R14 ;  /* 0x000000011b187824 */ /* 0x000fe200078e0a0e */
[----:B------:R-:W-:Y:S01]  /*14b0*/  I2F.F16 R6, R29 ;  /* 0x0000001d00067306 */ /* 0x000fe20000200c00 */
[----:B------:R-:W-:-:S07]  /*14c0*/  LOP3.LUT R27, R28, 0xf, RZ, 0xc0, !PT ;  /* 0x0000000f1c1b7812 */ /* 0x000fce00078ec0ff */
[----:B------:R-:W0:Y:S01]  /*14d0*/  I2F.F16 R26, R26 ;  /* 0x0000001a001a7306 */ /* 0x000e220000200c00 */
[----:B------:R-:W-:-:S07]  /*14e0*/  IMAD.IADD R27, R27, 0x1, -R14 ;  /* 0x000000011b1b7824 */ /* 0x000fce00078e0a0e */
[----:B------:R-:W-:Y:S08]  /*14f0*/  I2F.F16 R24, R24 ;  /* 0x0000001800187306 */ /* 0x000ff00000200c00 */
[----:B------:R-:W1:Y:S01]  /*1500*/  I2F.F16 R27, R27 ;  /* 0x0000001b001b7306 */ /* 0x000e620000200c00 */
[----:B0-----:R-:W-:-:S05]  /*1510*/  PRMT R6, R6, 0x5410, R26 ;  /* 0x0000541006067816 */ /* 0x001fca000000001a */
[----:B----4-:R-:W-:Y:S01]  /*1520*/  HFMA2 R6, R25, R6, R7 ;  /* 0x0000000619067231 */ /* 0x010fe20000000007 */
[----:B------:R-:W-:Y:S02]  /*1530*/  SHF.R.U32.HI R25, RZ, 0x4, R19 ;  /* 0x00000004ff197819 */ /* 0x000fe40000011613 */
[----:B------:R-:W-:Y:S02]  /*1540*/  LOP3.LUT R7, R19, 0xf, RZ, 0xc0, !PT ;  /* 0x0000000f13077812 */ /* 0x000fe400078ec0ff */
[----:B-1----:R-:W-:Y:S02]  /*1550*/  PRMT R27, R24, 0x5410, R27 ;  /* 0x00005410181b7816 */ /* 0x002fe4000000001b */
[--C-:B------:R-:W-:Y:S02]  /*1560*/  SHF.R.U32.HI R24, RZ, 0xc, R19.reuse ;  /* 0x0000000cff187819 */ /* 0x100fe40000011613 */
[----:B------:R-:W-:Y:S01]  /*1570*/  LOP3.LUT R25, R25, 0xf, RZ, 0xc0, !PT ;  /* 0x0000000f19197812 */ /* 0x000fe200078ec0ff */
[----:B------:R-:W-:Y:S01]  /*1580*/  HFMA2 R6, R23, R27, R6 ;  /* 0x0000001b17067231 */ /* 0x000fe20000000006 */
[----:B------:R-:W-:Y:S01]  /*1590*/  SHF.R.U32.HI R23, RZ, 0x8, R19 ;  /* 0x00000008ff177819 */ /* 0x000fe20000011613 */
[--C-:B------:R-:W-:Y:S01]  /*15a0*/  IMAD.IADD R7, R7, 0x1, -R14.reuse ;  /* 0x0000000107077824 */ /* 0x100fe200078e0a0e */
[----:B------:R-:W-:Y:S01]  /*15b0*/  LOP3.LUT R27, R24, 0xf, RZ, 0xc0, !PT ;  /* 0x0000000f181b7812 */ /* 0x000fe200078ec0ff */
[----:B------:R-:W-:Y:S01]  /*15c0*/  IMAD.IADD R25, R25, 0x1, -R14 ;  /* 0x0000000119197824 */ /* 0x000fe200078e0a0e */
[----:B------:R-:W-:-:S03]  /*15d0*/  LOP3.LUT R23, R23, 0xf, RZ, 0xc0, !PT ;  /* 0x0000000f17177812 */ /* 0x000fc600078ec0ff */
[--C-:B------:R-:W-:Y:S01]  /*15e0*/  IMAD.IADD R27, R27, 0x1, -R14.reuse ;  /* 0x000000011b1b7824 */ /* 0x100fe200078e0a0e */
[----:B------:R-:W-:Y:S01]  /*15f0*/  I2F.F16 R7, R7 ;  /* 0x0000000700077306 */ /* 0x000fe20000200c00 */
[----:B------:R-:W-:-:S07]  /*1600*/  IMAD.IADD R23, R23, 0x1, -R14 ;  /* 0x0000000117177824 */ /* 0x000fce00078e0a0e */
[----:B------:R-:W0:Y:S08]  /*1610*/  I2F.F16 R26, R25 ;  /* 0x00000019001a7306 */ /* 0x000e300000200c00 */
[----:B------:R0:W-:Y:S08]  /*1620*/  I2F.F16 R24, R23 ;  /* 0x0000001700187306 */ /* 0x0001f00000200c00 */
[----:B------:R-:W1:Y:S01]  /*1630*/  I2F.F16 R27, R27 ;  /* 0x0000001b001b7306 */ /* 0x000e620000200c00 */
[----:B0-----:R-:W-:-:S02]  /*1640*/  PRMT R23, R7, 0x5410, R26 ;  /* 0x0000541007177816 */ /* 0x001fc4000000001a */
[----:B------:R-:W-:-:S03]  /*1650*/  SHF.R.U32.HI R26, RZ, 0x10, R19 ;  /* 0x00000010ff1a7819 */ /* 0x000fc60000011613 */
[----:B------:R-:W-:Y:S01]  /*1660*/  HMUL2 R22, R22, R23 ;  /* 0x0000001716167232 */ /* 0x000fe20000000000 */
[----:B-1----:R-:W-:Y:S02]  /*1670*/  PRMT R24, R24, 0x5410, R27 ;  /* 0x0000541018187816 */ /* 0x002fe4000000001b */
[----:B------:R-:W-:-:S05]  /*1680*/  LOP3.LUT R27, R26, 0xf, RZ, 0xc0, !PT ;  /* 0x0000000f1a1b7812 */ /* 0x000fca00078ec0ff */
[--C-:B------:R-:W-:Y:S01]  /*1690*/  IMAD.IADD R23, R27, 0x1, -R14.reuse ;  /* 0x000000011b177824 */ /* 0x100fe200078e0a0e */
[----:B------:R-:W-:Y:S02]  /*16a0*/  SHF.R.U32.HI R27, RZ, 0x14, R19 ;  /* 0x00000014ff1b7819 */ /* 0x000fe40000011613 */
[-C--:B------:R-:W-:Y:S02]  /*16b0*/  LEA.HI R7, R17, -R14.reuse, RZ, 0x4 ;  /* 0x8000000e11077211 */ /* 0x080fe400078f20ff */
[----:B------:R-:W-:Y:S02]  /*16c0*/  LOP3.LUT R27, R27, 0xf, RZ, 0xc0, !PT ;  /* 0x0000000f1b1b7812 */ /* 0x000fe400078ec0ff */
[----:B------:R-:W-:Y:S02]  /*16d0*/  LEA.HI R28, R19, -R14, RZ, 0x4 ;  /* 0x8000000e131c7211 */ /* 0x000fe400078f20ff */
[----:B------:R-:W-:Y:S02]  /*16e0*/  SHF.R.U32.HI R17, RZ, 0x18, R17 ;  /* 0x00000018ff117819 */ /* 0x000fe40000011611 */
[----:B------:R-:W-:Y:S01]  /*16f0*/  SHF.R.U32.HI R19, RZ, 0x18, R19 ;  /* 0x00000018ff137819 */ /* 0x000fe20000011613 */
[----:B------:R-:W-:Y:S01]  /*1700*/  IMAD.IADD R27, R27, 0x1, -R14 ;  /* 0x000000011b1b7824 */ /* 0x000fe200078e0a0e */
[----:B------:R-:W-:-:S02]  /*1710*/  LOP3.LUT R25, R17, 0xf, RZ, 0xc0, !PT ;  /* 0x0000000f11197812 */ /* 0x000fc400078ec0ff */
[----:B------:R-:W-:Y:S01]  /*1720*/  LOP3.LUT R19, R19, 0xf, RZ, 0xc0, !PT ;  /* 0x0000000f13137812 */ /* 0x000fe200078ec0ff */
[----:B------:R-:W-:Y:S04]  /*1730*/  I2F.F16 R17, R28 ;  /* 0x0000001c00117306 */ /* 0x000fe80000200c00 */
[----:B------:R-:W-:-:S04]  /*1740*/  IMAD.IADD R19, R19, 0x1, -R14 ;  /* 0x0000000113137824 */ /* 0x000fc800078e0a0e */
[----:B------:R-:W-:Y:S01]  /*1750*/  I2F.F16 R23, R23 ;  /* 0x0000001700177306 */ /* 0x000fe20000200c00 */
[----:B------:R-:W-:-:S07]  /*1760*/  IMAD.IADD R25, R25, 0x1, -R14 ;  /* 0x0000000119197824 */ /* 0x000fce00078e0a0e */
[----:B------:R-:W0:Y:S01]  /*1770*/  I2F.F16 R28, R27 ;  /* 0x0000001b001c7306 */ /* 0x000e220000200c00 */
[----:B------:R-:W-:-:S07]  /*1780*/  HFMA2 R22, R21, R24, R22 ;  /* 0x0000001815167231 */ /* 0x000fce0000000016 */
[----:B------:R-:W1:Y:S08]  /*1790*/  I2F.F16 R19, R19 ;  /* 0x0000001300137306 */ /* 0x000e700000200c00 */
[----:B------:R-:W-:Y:S01]  /*17a0*/  I2F.F16 R7, R7 ;  /* 0x0000000700077306 */ /* 0x000fe20000200c00 */
[----:B0-----:R-:W-:-:S07]  /*17b0*/  PRMT R23, R23, 0x5410, R28 ;  /* 0x0000541017177816 */ /* 0x001fce000000001c */
[----:B------:R-:W0:Y:S01]  /*17c0*/  I2F.F16 R26, R25 ;  /* 0x00000019001a7306 */ /* 0x000e220000200c00 */
[----:B------:R-:W-:Y:S01]  /*17d0*/  HFMA2 R22, R18, R23, R22 ;  /* 0x0000001712167231 */ /* 0x000fe20000000016 */
[----:B-1----:R-:W-:-:S05]  /*17e0*/  PRMT R17, R19, 0x5410, R17 ;  /* 0x0000541013117816 */ /* 0x002fca0000000011 */
[----:B------:R-:W-:Y:S01]  /*17f0*/  HFMA2 R22, R16, R17, R22 ;  /* 0x0000001110167231 */ /* 0x000fe20000000016 */
[----:B0-----:R-:W-:-:S05]  /*1800*/  PRMT R7, R26, 0x5410, R7 ;  /* 0x000054101a077816 */ /* 0x001fca0000000007 */
[----:B------:R-:W-:-:S04]  /*1810*/  HFMA2 R6, R20, R7, R6 ;  /* 0x0000000714067231 */ /* 0x000fc80000000006 */
[----:B-----5:R-:W-:Y:S02]  /*1820*/  HFMA2 R15, R12.H0_H0, R6, R15 ;  /* 0x000000060c0f7231 */ /* 0x020fe4000000080f */
[----:B------:R-:W-:-:S04]  /*1830*/  IMAD.WIDE R6, R13, 0x4, R4 ;  /* 0x000000040d067825 */ /* 0x000fc800078e0204 */
[----:B------:R-:W-:-:S07]  /*1840*/  HFMA2 R15, R12.H0_H0, R22, R15 ;  /* 0x000000160c0f7231 */ /* 0x000fce000000080f */
.L_x_15:
[----:B------:R-:W-:Y:S05]  /*1850*/  BRA.U !UP1, `(.L_x_14) ;  /* 0x0000000109ac7547 */ /* 0x000fea000b800000 */
[----:B------:R-:W2:Y:S04]  /*1860*/  LDG.E.CONSTANT R7, desc[UR8][R6.64] ;  /* 0x0000000806077981 */ /* 0x000ea8000c1e9900 */
[----:B------:R-:W3:Y:S04]  /*1870*/  LDG.E.CONSTANT R13, desc[UR8][R2.64] ;  /* 0x00000008020d7981 */ /* 0x000ee8000c1e9900 */
[----:B------:R-:W4:Y:S04]  /*1880*/  LDG.E.CONSTANT R5, desc[UR8][R2.64+0x4] ;  /* 0x0000040802057981 */ /* 0x000f28000c1e9900 */
[----:B------:R-:W4:Y:S04]  /*1890*/  LDG.E.CONSTANT R4, desc[UR8][R2.64+0x8] ;  /* 0x0000080802047981 */ /* 0x000f28000c1e9900 */
[----:B------:R0:W4:Y:S01]  /*18a0*/  LDG.E.CONSTANT R16, desc[UR8][R2.64+0xc] ;  /* 0x00000c0802107981 */ /* 0x000122000c1e9900 */
[----:B--2---:R-:W-:-:S02]  /*18b0*/  SHF.R.U32.HI R18, RZ, 0x4, R7 ;  /* 0x00000004ff127819 */ /* 0x004fc40000011607 */
[----:B------:R-:W-:Y:S02]  /*18c0*/  LOP3.LUT R19, R7, 0xf, RZ, 0xc0, !PT ;  /* 0x0000000f07137812 */ /* 0x000fe400078ec0ff */
[----:B------:R-:W-:Y:S02]  /*18d0*/  LOP3.LUT R21, R18, 0xf, RZ, 0xc0, !PT ;  /* 0x0000000f12157812 */ /* 0x000fe400078ec0ff */
[--C-:B------:R-:W-:Y:S01]  /*18e0*/  SHF.R.U32.HI R18, RZ, 0x8, R7.reuse ;  /* 0x00000008ff127819 */ /* 0x100fe20000011607 */
[--C-:B------:R-:W-:Y:S01]  /*18f0*/  IMAD.IADD R19, R19, 0x1, -R14.reuse ;  /* 0x0000000113137824 */ /* 0x100fe200078e0a0e */
[--C-:B------:R-:W-:Y:S01]  /*1900*/  SHF.R.U32.HI R20, RZ, 0x14, R7.reuse ;  /* 0x00000014ff147819 */ /* 0x100fe20000011607 */
[----:B------:R-:W-:Y:S01]  /*1910*/  IMAD.IADD R21, R21, 0x1, -R14 ;  /* 0x0000000115157824 */ /* 0x000fe200078e0a0e */
[----:B------:R-:W-:Y:S01]  /*1920*/  LOP3.LUT R23, R18, 0xf, RZ, 0xc0, !PT ;  /* 0x0000000f12177812 */ /* 0x000fe200078ec0ff */
[----:B------:R-:W-:Y:S01]  /*1930*/  I2F.F16 R6, R19 ;  /* 0x0000001300067306 */ /* 0x000fe20000200c00 */
[----:B------:R-:W-:-:S02]  /*1940*/  SHF.R.U32.HI R18, RZ, 0xc, R7 ;  /* 0x0000000cff127819 */ /* 0x000fc40000011607 */
[----:B------:R-:W-:Y:S01]  /*1950*/  LEA.HI R17, R7, -R14, RZ, 0x4 ;  /* 0x8000000e07117211 */ /* 0x000fe200078f20ff */
[--C-:B0-----:R-:W-:Y:S01]  /*1960*/  IMAD.IADD R2, R23, 0x1, -R14.reuse ;  /* 0x0000000117027824 */ /* 0x101fe200078e0a0e */
[----:B------:R-:W-:Y:S02]  /*1970*/  LOP3.LUT R23, R18, 0xf, RZ, 0xc0, !PT ;  /* 0x0000000f12177812 */ /* 0x000fe400078ec0ff */
[--C-:B------:R-:W-:Y:S01]  /*1980*/  SHF.R.U32.HI R18, RZ, 0x10, R7.reuse ;  /* 0x00000010ff127819 */ /* 0x100fe20000011607 */
[----:B------:R0:W1:Y:S01]  /*1990*/  I2F.F16 R3, R21 ;  /* 0x0000001500037306 */ /* 0x0000620000200c00 */
[----:B------:R-:W-:Y:S01]  /*19a0*/  SHF.R.U32.HI R7, RZ, 0x18, R7 ;  /* 0x00000018ff077819 */ /* 0x000fe20000011607 */
[----:B------:R-:W-:Y:S01]  /*19b0*/  IMAD.IADD R23, R23, 0x1, -R14 ;  /* 0x0000000117177824 */ /* 0x000fe200078e0a0e */
[----:B------:R-:W-:Y:S02]  /*19c0*/  LOP3.LUT R25, R18, 0xf, RZ, 0xc0, !PT ;  /* 0x0000000f12197812 */ /* 0x000fe400078ec0ff */
[----:B------:R-:W-:-:S03]  /*19d0*/  LOP3.LUT R7, R7, 0xf, RZ, 0xc0, !PT ;  /* 0x0000000f07077812 */ /* 0x000fc600078ec0ff */
[----:B------:R-:W-:Y:S01]  /*19e0*/  I2F.F16 R2, R2 ;  /* 0x0000000200027306 */ /* 0x000fe20000200c00 */
[----:B0-----:R-:W-:Y:S01]  /*19f0*/  LOP3.LUT R21, R20, 0xf, RZ, 0xc0, !PT ;  /* 0x0000000f14157812 */ /* 0x001fe200078ec0ff */
[--C-:B------:R-:W-:Y:S02]  /*1a00*/  IMAD.IADD R18, R25, 0x1, -R14.reuse ;  /* 0x0000000119127824 */ /* 0x100fe400078e0a0e */
[--C-:B------:R-:W-:Y:S02]  /*1a10*/  IMAD.IADD R7, R7, 0x1, -R14.reuse ;  /* 0x0000000107077824 */ /* 0x100fe400078e0a0e */
[----:B------:R-:W-:Y:S01]  /*1a20*/  IMAD.IADD R21, R21, 0x1, -R14 ;  /* 0x0000000115157824 */ /* 0x000fe200078e0a0e */
[----:B-1----:R-:W-:Y:S01]  /*1a30*/  PRMT R6, R6, 0x5410, R3 ;  /* 0x0000541006067816 */ /* 0x002fe20000000003 */
[----:B------:R-:W0:Y:S04]  /*1a40*/  I2F.F16 R19, R23 ;  /* 0x0000001700137306 */ /* 0x000e280000200c00 */
[----:B---3--:R-:W-:-:S04]  /*1a50*/  HMUL2 R13, R13, R6 ;  /* 0x000000060d0d7232 */ /* 0x008fc80000000000 */
[----:B------:R-:W-:Y:S01]  /*1a60*/  I2F.F16 R18, R18 ;  /* 0x0000001200127306 */ /* 0x000fe20000200c00 */
[----:B0-----:R-:W-:-:S07]  /*1a70*/  PRMT R2, R2, 0x5410, R19 ;  /* 0x0000541002027816 */ /* 0x001fce0000000013 */
[----:B------:R-:W0:Y:S01]  /*1a80*/  I2F.F16 R21, R21 ;  /* 0x0000001500157306 */ /* 0x000e220000200c00 */
[----:B----4-:R-:W-:-:S07]  /*1a90*/  HFMA2 R2, R5, R2, R13 ;  /* 0x0000000205027231 */ /* 0x010fce000000000d */
[----:B------:R-:W-:Y:S01]  /*1aa0*/  I2F.F16 R17, R17 ;  /* 0x0000001100117306 */ /* 0x000fe20000200c00 */
[----:B0-----:R-:W-:-:S07]  /*1ab0*/  PRMT R21, R18, 0x5410, R21 ;  /* 0x0000541012157816 */ /* 0x001fce0000000015 */
[----:B------:R-:W0:Y:S01]  /*1ac0*/  I2F.F16 R14, R7 ;  /* 0x00000007000e7306 */ /* 0x000e220000200c00 */
[----:B------:R-:W-:Y:S01]  /*1ad0*/  HFMA2 R2, R4, R21, R2 ;  /* 0x0000001504027231 */ /* 0x000fe20000000002 */
[----:B0-----:R-:W-:-:S05]  /*1ae0*/  PRMT R17, R14, 0x5410, R17 ;  /* 0x000054100e117816 */ /* 0x001fca0000000011 */
[----:B------:R-:W-:-:S04]  /*1af0*/  HFMA2 R6, R16, R17, R2 ;  /* 0x0000001110067231 */ /* 0x000fc80000000002 */
[----:B-----5:R-:W-:-:S07]  /*1b00*/  HFMA2 R15, R12.H0_H0, R6, R15 ;  /* 0x000000060c0f7231 */ /* 0x020fce000000080f */
.L_x_14:
[----:B------:R-:W0:Y:S01]  /*1b10*/  LDCU UR5, c[0x0][0x3b4] ;  /* 0x00007680ff0577ac */ /* 0x000e220008000800 */
[----:B------:R-:W-:Y:S01]  /*1b20*/  VIADD R11, R11, 0x1 ;  /* 0x000000010b0b7836 */ /* 0x000fe20000000000 */
[----:B0-----:R-:W-:-:S06]  /*1b30*/  UIADD3 UR4, UPT, UPT, UR4, UR5, URZ ;  /* 0x0000000504047290 */ /* 0x001fcc000fffe0ff */
[----:B------:R-:W-:-:S13]  /*1b40*/  ISETP.LE.AND P0, PT, R8, UR4, PT ;  /* 0x0000000408007c0c */ /* 0x000fda000bf03270 */
[----:B------:R-:W-:Y:S05]  /*1b50*/  @!P0 BRA `(.L_x_16) ;  /* 0xffffffe800448947 */ /* 0x000fea000383ffff */
.L_x_10:
        /* <DEDUP_REMOVED lines=12> */
.L_x_17:
[----:B-----5:R-:W-:-:S05]  /*1c20*/  HADD2 R6, R7, R15.H0_H0 ;  /* 0x2000000f07067230 */ /* 0x020fca0000000000 */
[----:B------:R-:W-:-:S05]  /*1c30*/  PRMT R9, R7, R0, R6 ;  /* 0x0000000007097216 */ /* 0x000fca0000000006 */
[----:B------:R-:W2:Y:S02]  /*1c40*/  ATOM.E.CAS.STRONG.GPU PT, R6, [R2], R7, R9 ;  /* 0x000000070206738b */ /* 0x000ea400001ee109 */
[----:B--2---:R-:W-:Y:S01]  /*1c50*/  ISETP.NE.U32.AND P0, PT, R6, R7, PT ;  /* 0x000000070600720c */ /* 0x004fe20003f05070 */
[----:B------:R-:W-:-:S12]  /*1c60*/  IMAD.MOV.U32 R7, RZ, RZ, R6 ;  /* 0x000000ffff077224 */ /* 0x000fd800078e0006 */
[----:B------:R-:W-:Y:S05]  /*1c70*/  @P0 BRA `(.L_x_17) ;  /* 0xfffffffc00e80947 */ /* 0x000fea000383ffff */
[----:B------:R-:W-:Y:S05]  /*1c80*/  EXIT ;  /* 0x000000000000794d */ /* 0x000fea0003800000 */
.L_x_18:
        /* <DEDUP_REMOVED lines=15> */
.L_x_56:


//--------------------- .text._Z16q4_matmul_kernelILb1ELb1ELb1EEvPK6__halfPKjPS0_S2_S4_iiiiiS4_b --------------------------
	.section	.text._Z16q4_matmul_kernelILb1ELb1ELb1EEvPK6__halfPKjPS0_S2_S4_iiiiiS4_b,"ax",@progbits
	.align	128
        .global         _Z16q4_matmul_kernelILb1ELb1ELb1EEvPK6__halfPKjPS0_S2_S4_iiiiiS4_b
        .type           _Z16q4_matmul_kernelILb1ELb1ELb1EEvPK6__halfPKjPS0_S2_S4_iiiiiS4_b,@function
        .size           _Z16q4_matmul_kernelILb1ELb1ELb1EEvPK6__halfPKjPS0_S2_S4_iiiiiS4_b,(.L_x_57 - _Z16q4_matmul_kernelILb1ELb1ELb1EEvPK6__halfPKjPS0_S2_S4_iiiiiS4_b)
        .other          _Z16q4_matmul_kernelILb1ELb1ELb1EEvPK6__halfPKjPS0_S2_S4_iiiiiS4_b,@"STO_CUDA_ENTRY STV_DEFAULT"
_Z16q4_matmul_kernelILb1ELb1ELb1EEvPK6__halfPKjPS0_S2_S4_iiiiiS4_b:
.text._Z16q4_matmul_kernelILb1ELb1ELb1EEvPK6__halfPKjPS0_S2_S4_iiiiiS4_b:
[----:B------:R-:W-:Y:S01]  /*0000*/  LDC R1, c[0x0][0x37c] ;  /* 0x0000df00ff017b82 */ /* 0x000fe20000000800 */
[----:B------:R-:W0:Y:S01]  /*0010*/  S2R R3, SR_TID.X ;  /* 0x0000000000037919 */ /* 0x000e220000002100 */
[----:B------:R-:W1:Y:S06]  /*0020*/  LDCU.U8 UR4, c[0x0][0x3c8] ;  /* 0x00007900ff0477ac */ /* 0x000e6c0008000000 */
[----:B------:R-:W2:Y:S01]  /*0030*/  LDC R9, c[0x0][0x3ac] ;  /* 0x0000eb00ff097b82 */ /* 0x000ea20000000800 */
[----:B------:R-:W0:Y:S01]  /*0040*/  S2R R6, SR_CTAID.Z ;  /* 0x0000000000067919 */ /* 0x000e220000002700 */
[----:B------:R-:W3:Y:S01]  /*0050*/  LDCU UR5, c[0x0][0x3b8] ;  /* 0x00007700ff0577ac */ /* 0x000ee20008000800 */
[----:B------:R-:W4:Y:S01]  /*0060*/  S2R R0, SR_CTAID.X ;  /* 0x0000000000007919 */ /* 0x000f220000002500 */
[----:B------:R-:W5:Y:S01]  /*0070*/  LDCU.64 UR6, c[0x0][0x358] ;  /* 0x00006b00ff0677ac */ /* 0x000f620008000a00 */
[----:B------:R-:W3:Y:S01]  /*0080*/  S2R R2, SR_TID.Y ;  /* 0x0000000000027919 */ /* 0x000ee20000002200 */
[----:B-1----:R-:W-:Y:S01]  /*0090*/  UPRMT UR4, UR4, 0x8880, URZ ;  /* 0x0000888004047896 */ /* 0x002fe200080000ff */
[----:B0-----:R-:W-:-:S05]  /*00a0*/  LOP3.LUT P0, RZ, R6, 0x1, R3, 0xf8, !PT ;  /* 0x0000000106ff7812 */ /* 0x001fca000780f803 */
[----:B------:R-:W-:-:S05]  /*00b0*/  ISETP.NE.OR P0, PT, RZ, UR4, P0 ;  /* 0x00000004ff007c0c */ /* 0x000fca0008705670 */
[----:B------:R-:W3:Y:S01]  /*00c0*/  S2UR UR4, SR_CTAID.Y ;  /* 0x00000000000479c3 */ /* 0x000ee20000002600 */
[----:B----4-:R-:W-:-:S07]  /*00d0*/  IMAD R0, R0, 0x20, R3 ;  /* 0x0000002000007824 */ /* 0x010fce00078e0203 */
[----:B------:R-:W0:Y:S08]  /*00e0*/  @!P0 LDC R7, c[0x0][0x3b0] ;  /* 0x0000ec00ff078b82 */ /* 0x000e300000000800 */
[----:B------:R-:W1:Y:S01]  /*00f0*/  @!P0 LDC.64 R4, c[0x0][0x390] ;  /* 0x0000e400ff048b82 */ /* 0x000e620000000a00 */
[----:B---3--:R-:W-:-:S04]  /*0100*/  VIADD R2, R2, UR4 ;  /* 0x0000000402027c36 */ /* 0x008fc80008000000 */
[----:B0-----:R-:W-:-:S04]  /*0110*/  @!P0 IMAD R3, R2, R7, R0 ;  /* 0x0000000702038224 */ /* 0x001fc800078e0200 */
[----:B-1----:R-:W-:-:S04]  /*0120*/  @!P0 IMAD.WIDE R4, R3, 0x2, R4 ;  /* 0x0000000203048825 */ /* 0x002fc800078e0204 */
[----:B------:R-:W-:Y:S01]  /*0130*/  IMAD R3, R6, UR5, RZ ;  /* 0x0000000506037c24 */ /* 0x000fe2000f8e02ff */
[----:B-----5:R0:W-:Y:S04]  /*0140*/  @!P0 STG.E desc[UR6][R4.64], RZ ;  /* 0x000000ff04008986 */ /* 0x0201e8000c101906 */
[----:B--2---:R-:W-:-:S05]  /*0150*/  VIADDMNMX.U32 R6, R3, UR5, R9, PT ;  /* 0x0000000503067c46 */ /* 0x004fca000b800009 */
[----:B------:R-:W-:Y:S01]  /*0160*/  IMAD.IADD R6, R6, 0x1, -R3 ;  /* 0x0000000106067824 */ /* 0x000fe200078e0a03 */
[----:B------:R-:W-:Y:S04]  /*0170*/  @!P0 BAR.SYNC.DEFER_BLOCKING 0x0 ;  /* 0x0000000000008b1d */ /* 0x000fe80000010000 */
[----:B------:R-:W-:Y:S02]  /*0180*/  ISETP.GE.AND P0, PT, R6, 0x8, PT ;  /* 0x000000080600780c */ /* 0x000fe40003f06270 */
[----:B------:R-:W-:-:S04]  /*0190*/  SHF.R.S32.HI R7, RZ, 0x1f, R6 ;  /* 0x0000001fff077819 */ /* 0x000fc80000011406 */
[----:B------:R-:W-:Y:S02]  /*01a0*/  LEA.HI R8, R7, R6, RZ, 0x3 ;  /* 0x0000000607087211 */ /* 0x000fe400078f18ff */
[----:B------:R-:W-:-:S05]  /*01b0*/  PRMT R7, RZ, 0x5410, RZ ;  /* 0x00005410ff077816 */ /* 0x000fca00000000ff */
[----:B0-----:R-:W-:Y:S05]  /*01c0*/  @!P0 BRA `(.L_x_19) ;  /* 0x0000002400308947 */ /* 0x001fea0003800000 */
[----:B------:R-:W0:Y:S01]  /*01d0*/  LDC R6, c[0x0][0x3b4] ;  /* 0x0000ed00ff067b82 */ /* 0x000e220000000800 */
[----:B------:R-:W-:Y:S01]  /*01e0*/  LOP3.LUT R4, R8, 0xfffffff8, RZ, 0xc0, !PT ;  /* 0xfffffff808047812 */ /* 0x000fe200078ec0ff */
[----:B------:R-:W-:-:S04]  /*01f0*/  IMAD R5, R2, R9, RZ ;  /* 0x0000000902057224 */ /* 0x000fc800078e02ff */
[----:B------:R-:W-:Y:S02]  /*0200*/  IMAD.IADD R4, R3, 0x1, R4 ;  /* 0x0000000103047824 */ /* 0x000fe400078e0204 */
[----:B------:R-:W1:Y:S01]  /*0210*/  LDC.64 R12, c[0x0][0x380] ;  /* 0x0000e000ff0c7b82 */ /* 0x000e620000000a00 */
[----:B0-----:R-:W-:Y:S01]  /*0220*/  ISETP.GT.AND P0, PT, R6, 0x7, PT ;  /* 0x000000070600780c */ /* 0x001fe20003f04270 */
[----:B-1----:R-:W-:-:S12]  /*0230*/  IMAD.WIDE R12, R5, 0x2, R12 ;  /* 0x00000002050c7825 */ /* 0x002fd800078e020c */
[----:B------:R-:W-:Y:S05]  /*0240*/  @P0 BRA `(.L_x_20) ;  /* 0x0000000000080947 */ /* 0x000fea0003800000 */
[----:B------:R-:W-:Y:S01]  /*0250*/  PRMT R7, R7, 0x5410, RZ ;  /* 0x0000541007077816 */ /* 0x000fe200000000ff */
[----:B------:R-:W-:Y:S06]  /*0260*/  BRA `(.L_x_19) ;  /* 0x0000002400087947 */ /* 0x000fec0003800000 */
.L_x_20:
[----:B------:R-:W-:Y:S02]  /*0270*/  IABS R10, R6 ;  /* 0x00000006000a7213 */ /* 0x000fe40000000000 */
[----:B------:R-:W-:Y:S02]  /*0280*/  IABS R11, R3 ;  /* 0x00000003000b7213 */ /* 0x000fe40000000000 */
[----:B------:R-:W0:Y:S08]  /*0290*/  I2F.RP R5, R10 ;  /* 0x0000000a00057306 */ /* 0x000e300000209400 */
[----:B0-----:R-:W0:Y:S02]  /*02a0*/  MUFU.RCP R5, R5 ;  /* 0x0000000500057308 */ /* 0x001e240000001000 */
[----:B0-----:R-:W-:-:S06]  /*02b0*/  VIADD R8, R5, 0xffffffe ;  /* 0x0ffffffe05087836 */ /* 0x001fcc0000000000 */
[----:B------:R0:W1:Y:S02]  /*02c0*/  F2I.FTZ.U32.TRUNC.NTZ R9, R8 ;  /* 0x0000000800097305 */ /* 0x000064000021f000 */
[----:B0-----:R-:W-:Y:S02]  /*02d0*/  IMAD.MOV.U32 R8, RZ, RZ, RZ ;  /* 0x000000ffff087224 */ /* 0x001fe400078e00ff */
[----:B-1----:R-:W-:-:S04]  /*02e0*/  IMAD.MOV R7, RZ, RZ, -R9 ;  /* 0x000000ffff077224 */ /* 0x002fc800078e0a09 */
[----:B------:R-:W-:-:S04]  /*02f0*/  IMAD R7, R7, R10, RZ ;  /* 0x0000000a07077224 */ /* 0x000fc800078e02ff */
[----:B------:R-:W-:-:S04]  /*0300*/  IMAD.HI.U32 R9, R9, R7, R8 ;  /* 0x0000000709097227 */ /* 0x000fc800078e0008 */
[----:B------:R-:W-:-:S04]  /*0310*/  IMAD.MOV.U32 R7, RZ, RZ, R11 ;  /* 0x000000ffff077224 */ /* 0x000fc800078e000b */
[----:B------:R-:W-:-:S04]  /*0320*/  IMAD.HI.U32 R9, R9, R7, RZ ;  /* 0x0000000709097227 */ /* 0x000fc800078e00ff */
[----:B------:R-:W-:-:S04]  /*0330*/  IMAD.MOV R5, RZ, RZ, -R9 ;  /* 0x000000ffff057224 */ /* 0x000fc800078e0a09 */
[----:B------:R-:W-:Y:S01]  /*0340*/  IMAD R5, R10, R5, R7 ;  /* 0x000000050a057224 */ /* 0x000fe200078e0207 */
[----:B------:R-:W-:-:S04]  /*0350*/  PRMT R7, RZ, 0x5410, RZ ;  /* 0x00005410ff077816 */ /* 0x000fc800000000ff */
[----:B------:R-:W-:-:S13]  /*0360*/  ISETP.GT.U32.AND P2, PT, R10, R5, PT ;  /* 0x000000050a00720c */ /* 0x000fda0003f44070 */
[----:B------:R-:W-:Y:S01]  /*0370*/  @!P2 IMAD.IADD R5, R5, 0x1, -R10 ;  /* 0x000000010505a824 */ /* 0x000fe200078e0a0a */
[----:B------:R-:W-:Y:S02]  /*0380*/  @!P2 IADD3 R9, PT, PT, R9, 0x1, RZ ;  /* 0x000000010909a810 */ /* 0x000fe40007ffe0ff */
[----:B------:R-:W-:Y:S02]  /*0390*/  ISETP.NE.AND P2, PT, R6, RZ, PT ;  /* 0x000000ff0600720c */ /* 0x000fe40003f45270 */
[----:B------:R-:W-:Y:S02]  /*03a0*/  ISETP.GE.U32.AND P0, PT, R5, R10, PT ;  /* 0x0000000a0500720c */ /* 0x000fe40003f06070 */
[----:B------:R-:W-:-:S04]  /*03b0*/  LOP3.LUT R5, R3, R6, RZ, 0x3c, !PT ;  /* 0x0000000603057212 */ /* 0x000fc800078e3cff */
[----:B------:R-:W-:-:S07]  /*03c0*/  ISETP.GE.AND P1, PT, R5, RZ, PT ;  /* 0x000000ff0500720c */ /* 0x000fce0003f26270 */
[----:B------:R-:W-:-:S04]  /*03d0*/  @P0 VIADD R9, R9, 0x1 ;  /* 0x0000000109090836 */ /* 0x000fc80000000000 */
[----:B------:R-:W-:-:S04]  /*03e0*/  IMAD.MOV.U32 R5, RZ, RZ, R9 ;  /* 0x000000ffff057224 */ /* 0x000fc800078e0009 */
[----:B------:R-:W-:Y:S01]  /*03f0*/  @!P1 IMAD.MOV R5, RZ, RZ, -R5 ;  /* 0x000000ffff059224 */ /* 0x000fe200078e0a05 */
[----:B------:R-:W-:-:S07]  /*0400*/  @!P2 LOP3.LUT R5, RZ, R6, RZ, 0x33, !PT ;  /* 0x00000006ff05a212 */ /* 0x000fce00078e33ff */
.L_x_25:
[----:B------:R-:W0:Y:S01]  /*0410*/  LDC R8, c[0x0][0x3b0] ;  /* 0x0000ec00ff087b82 */ /* 0x000e220000000800 */
[----:B------:R-:W-:Y:S01]  /*0420*/  SHF.R.S32.HI R11, RZ, 0x1f, R0 ;  /* 0x0000001fff0b7819 */ /* 0x000fe20000011400 */
[----:B------:R-:W1:Y:S03]  /*0430*/  LDCU UR4, c[0x0][0x3b4] ;  /* 0x00007680ff0477ac */ /* 0x000e660008000800 */
[----:B------:R-:W-:-:S03]  /*0440*/  LEA.HI R16, R11, R0, RZ, 0x3 ;  /* 0x000000000b107211 */ /* 0x000fc600078f18ff */
[----:B------:R-:W2:Y:S01]  /*0450*/  LDC.64 R14, c[0x0][0x3a0] ;  /* 0x0000e800ff0e7b82 */ /* 0x000ea20000000a00 */
[----:B------:R-:W-:-:S07]  /*0460*/  SHF.R.S32.HI R19, RZ, 0x3, R16 ;  /* 0x00000003ff137819 */ /* 0x000fce0000011410 */
[----:B------:R-:W3:Y:S01]  /*0470*/  LDC.64 R10, c[0x0][0x398] ;  /* 0x0000e600ff0a7b82 */ /* 0x000ee20000000a00 */
[----:B0-----:R-:W-:-:S07]  /*0480*/  IMAD R9, R5, R8, RZ ;  /* 0x0000000805097224 */ /* 0x001fce00078e02ff */
[----:B------:R-:W0:Y:S01]  /*0490*/  LDC.64 R16, c[0x0][0x388] ;  /* 0x0000e200ff107b82 */ /* 0x000e220000000a00 */
[----:B------:R-:W-:-:S04]  /*04a0*/  SHF.R.S32.HI R6, RZ, 0x1f, R9 ;  /* 0x0000001fff067819 */ /* 0x000fc80000011409 */
[----:B------:R-:W-:-:S04]  /*04b0*/  LEA.HI R6, R6, R9, RZ, 0x3 ;  /* 0x0000000906067211 */ /* 0x000fc800078f18ff */
[----:B------:R-:W-:-:S05]  /*04c0*/  LEA.HI.SX32 R19, R6, R19, 0x1d ;  /* 0x0000001306137211 */ /* 0x000fca00078feaff */
[----:B--2---:R-:W-:Y:S02]  /*04d0*/  IMAD.WIDE R18, R19, 0x4, R14 ;  /* 0x0000000413127825 */ /* 0x004fe400078e020e */
[----:B------:R-:W2:Y:S04]  /*04e0*/  LDC.64 R14, c[0x0][0x3c0] ;  /* 0x0000f000ff0e7b82 */ /* 0x000ea80000000a00 */
[----:B------:R4:W4:Y:S01]  /*04f0*/  LDG.E.CONSTANT R18, desc[UR6][R18.64] ;  /* 0x0000000612127981 */ /* 0x000922000c1e9900 */
[----:B------:R-:W-:-:S04]  /*0500*/  IMAD.IADD R9, R0, 0x1, R9 ;  /* 0x0000000100097824 */ /* 0x000fc800078e0209 */
[----:B---3--:R-:W-:Y:S02]  /*0510*/  IMAD.WIDE R10, R9, 0x2, R10 ;  /* 0x00000002090a7825 */ /* 0x008fe400078e020a */
[----:B------:R-:W3:Y:S01]  /*0520*/  S2R R9, SR_TID.X ;  /* 0x0000000000097919 */ /* 0x000ee20000002100 */
[----:B-1----:R-:W-:Y:S01]  /*0530*/  USHF.R.U32.HI UR4, URZ, 0x3, UR4 ;  /* 0x00000003ff047899 */ /* 0x002fe20008011604 */
[----:B------:R-:W-:Y:S01]  /*0540*/  SHF.R.S32.HI R20, RZ, 0x1f, R3 ;  /* 0x0000001fff147819 */ /* 0x000fe20000011403 */
[----:B------:R1:W5:Y:S02]  /*0550*/  LDG.E.U16.CONSTANT R6, desc[UR6][R10.64] ;  /* 0x000000060a067981 */ /* 0x000364000c1e9500 */
[----:B------:R-:W-:Y:S01]  /*0560*/  UIADD3 UR5, UPT, UPT, UR4, -0x1, URZ ;  /* 0xffffffff04057890 */ /* 0x000fe2000fffe0ff */
[----:B------:R-:W-:-:S03]  /*0570*/  LEA.HI R20, R20, R3, RZ, 0x3 ;  /* 0x0000000314147211 */ /* 0x000fc600078f18ff */
[----:B------:R-:W-:Y:S01]  /*0580*/  UISETP.GE.U32.AND UP0, UPT, UR5, 0x3, UPT ;  /* 0x000000030500788c */ /* 0x000fe2000bf06070 */
[----:B--2---:R-:W-:-:S04]  /*0590*/  IMAD.WIDE R14, R3, 0x4, R14 ;  /* 0x00000004030e7825 */ /* 0x004fc800078e020e */
[----:B---3--:R-:W-:-:S05]  /*05a0*/  IMAD.SHL.U32 R9, R9, 0x4, RZ ;  /* 0x0000000409097824 */ /* 0x008fca00078e00ff */
[----:B----4-:R-:W-:Y:S02]  /*05b0*/  LOP3.LUT R19, R9, 0x1c, RZ, 0xc0, !PT ;  /* 0x0000001c09137812 */ /* 0x010fe400078ec0ff */
[----:B------:R-:W-:-:S05]  /*05c0*/  SHF.R.S32.HI R9, RZ, 0x3, R20 ;  /* 0x00000003ff097819 */ /* 0x000fca0000011414 */
[----:B------:R-:W-:-:S04]  /*05d0*/  IMAD R9, R9, R8, R0 ;  /* 0x0000000809097224 */ /* 0x000fc800078e0200 */
[----:B0-----:R-:W-:Y:S01]  /*05e0*/  IMAD.WIDE R16, R9, 0x4, R16 ;  /* 0x0000000409107825 */ /* 0x001fe200078e0210 */
[----:B------:R-:W-:-:S05]  /*05f0*/  SHF.R.U32.HI R18, RZ, R19, R18 ;  /* 0x00000013ff127219 */ /* 0x000fca0000011612 */
[----:B-1----:R-:W-:-:S05]  /*0600*/  VIADD R11, R18, 0x1 ;  /* 0x00000001120b7836 */ /* 0x002fca0000000000 */
[----:B------:R-:W-:Y:S01]  /*0610*/  LOP3.LUT R11, R11, 0xf, RZ, 0xc0, !PT ;  /* 0x0000000f0b0b7812 */ /* 0x000fe200078ec0ff */
[----:B------:R-:W-:Y:S06]  /*0620*/  BRA.U !UP0, `(.L_x_21) ;  /* 0x0000001108a87547 */ /* 0x000fec000b800000 */
[----:B------:R-:W-:Y:S01]  /*0630*/  ULOP3.LUT UR4, UR4, 0xffffffc, URZ, 0xc0, !UPT ;  /* 0x0ffffffc04047892 */ /* 0x000fe2000f8ec0ff */
[----:B------:R-:W-:Y:S02]  /*0640*/  IMAD.MOV.U32 R9, RZ, RZ, R14 ;  /* 0x000000ffff097224 */ /* 0x000fe400078e000e */
[----:B------:R-:W-:Y:S01]  /*0650*/  IMAD.MOV.U32 R10, RZ, RZ, R15 ;  /* 0x000000ffff0a7224 */ /* 0x000fe200078e000f */
[----:B------:R-:W-:Y:S01]  /*0660*/  MOV R15, R17 ;  /* 0x00000011000f7202 */ /* 0x000fe20000000f00 */
[----:B------:R-:W-:Y:S01]  /*0670*/  IMAD.MOV.U32 R14, RZ, RZ, R16 ;  /* 0x000000ffff0e7224 */ /* 0x000fe200078e0010 */
[----:B------:R-:W-:-:S12]  /*0680*/  UIADD3 UR4, UPT, UPT, -UR4, URZ, URZ ;  /* 0x000000ff04047290 */ /* 0x000fd8000fffe1ff */
.L_x_22:
[----:B------:R-:W-:Y:S01]  /*0690*/  IMAD.MOV.U32 R16, RZ, RZ, R9 ;  /* 0x000000ffff107224 */ /* 0x000fe200078e0009 */
[----:B------:R-:W2:Y:S01]  /*06a0*/  LDG.E.CONSTANT R25, desc[UR6][R14.64] ;  /* 0x000000060e197981 */ /* 0x000ea2000c1e9900 */
[----:B------:R-:W-:-:S05]  /*06b0*/  IMAD.MOV.U32 R17, RZ, RZ, R10 ;  /* 0x000000ffff117224 */ /* 0x000fca00078e000a */
[----:B------:R-:W3:Y:S04]  /*06c0*/  LDG.E.CONSTANT R23, desc[UR6][R16.64] ;  /* 0x0000000610177981 */ /* 0x000ee8000c1e9900 */
[----:B------:R-:W4:Y:S04]  /*06d0*/  LDG.E.CONSTANT R19, desc[UR6][R16.64+0x4] ;  /* 0x0000040610137981 */ /* 0x000f28000c1e9900 */
[----:B------:R-:W2:Y:S04]  /*06e0*/  LDG.E.CONSTANT R10, desc[UR6][R16.64+0xc] ;  /* 0x00000c06100a7981 */ /* 0x000ea8000c1e9900 */
[----:B------:R-:W2:Y:S04]  /*06f0*/  LDG.E.CONSTANT R21, desc[UR6][R16.64+0x8] ;  /* 0x0000080610157981 */ /* 0x000ea8000c1e9900 */
[----:B------:R-:W2:Y:S04]  /*0700*/  LDG.E.CONSTANT R29, desc[UR6][R16.64+0x10] ;  /* 0x00001006101d7981 */ /* 0x000ea8000c1e9900 */
[----:B------:R-:W2:Y:S01]  /*0710*/  LDG.E.CONSTANT R9, desc[UR6][R16.64+0x14] ;  /* 0x0000140610097981 */ /* 0x000ea2000c1e9900 */
[----:B---3--:R-:W-:-:S04]  /*0720*/  IMAD.WIDE.U32 R22, R23, 0x2, R12 ;  /* 0x0000000217167825 */ /* 0x008fc800078e000c */
[----:B----4-:R-:W-:Y:S02]  /*0730*/  IMAD.WIDE.U32 R18, R19, 0x2, R12 ;  /* 0x0000000213127825 */ /* 0x010fe400078e000c */
[----:B------:R-:W3:Y:S04]  /*0740*/  LDG.E.U16.CONSTANT R22, desc[UR6][R22.64] ;  /* 0x0000000616167981 */ /* 0x000ee8000c1e9500 */
[----:B------:R0:W3:Y:S01]  /*0750*/  LDG.E.U16.CONSTANT R27, desc[UR6][R18.64] ;  /* 0x00000006121b7981 */ /* 0x0000e2000c1e9500 */
[----:B--2---:R-:W-:Y:S02]  /*0760*/  SHF.R.U32.HI R28, RZ, 0x4, R25 ;  /* 0x00000004ff1c7819 */ /* 0x004fe40000011619 */
[----:B------:R-:W-:Y:S02]  /*0770*/  LOP3.LUT R24, R25, 0xf, RZ, 0xc0, !PT ;  /* 0x0000000f19187812 */ /* 0x000fe400078ec0ff */
[----:B------:R-:W-:Y:S01]  /*0780*/  LOP3.LUT R28, R28, 0xf, RZ, 0xc0, !PT ;  /* 0x0000000f1c1c7812 */ /* 0x000fe200078ec0ff */
[----:B0-----:R-:W-:-:S05]  /*0790*/  IMAD.WIDE.U32 R18, R10, 0x2, R12 ;  /* 0x000000020a127825 */ /* 0x001fca00078e000c */
[----:B------:R0:W2:Y:S01]  /*07a0*/  LDG.E.U16.CONSTANT R23, desc[UR6][R18.64] ;  /* 0x0000000612177981 */ /* 0x0000a2000c1e9500 */
[----:B------:R-:W-:-:S04]  /*07b0*/  IMAD.WIDE.U32 R20, R21, 0x2, R12 ;  /* 0x0000000215147825 */ /* 0x000fc800078e000c */
[--C-:B------:R-:W-:Y:S02]  /*07c0*/  IMAD.IADD R26, R24, 0x1, -R11.reuse ;  /* 0x00000001181a7824 */ /* 0x100fe400078e0a0b */
[----:B------:R-:W-:Y:S01]  /*07d0*/  IMAD.IADD R24, R28, 0x1, -R11 ;  /* 0x000000011c187824 */ /* 0x000fe200078e0a0b */
[----:B------:R1:W2:Y:S01]  /*07e0*/  LDG.E.U16.CONSTANT R21, desc[UR6][R20.64] ;  /* 0x0000000614157981 */ /* 0x0002a2000c1e9500 */
[----:B0-----:R-:W-:-:S04]  /*07f0*/  SHF.R.U32.HI R18, RZ, 0x8, R25 ;  /* 0x00000008ff127819 */ /* 0x001fc80000011619 */
[----:B------:R-:W-:Y:S02]  /*0800*/  LOP3.LUT R28, R18, 0xf, RZ, 0xc0, !PT ;  /* 0x0000000f121c7812 */ /* 0x000fe400078ec0ff */
[----:B------:R-:W-:-:S03]  /*0810*/  SHF.R.U32.HI R18, RZ, 0xc, R25 ;  /* 0x0000000cff127819 */ /* 0x000fc60000011619 */
[----:B-1----:R-:W-:Y:S01]  /*0820*/  IMAD.IADD R20, R28, 0x1, -R11 ;  /* 0x000000011c147824 */ /* 0x002fe200078e0a0b */
[----:B------:R-:W-:-:S05]  /*0830*/  LOP3.LUT R28, R18, 0xf, RZ, 0xc0, !PT ;  /* 0x0000000f121c7812 */ /* 0x000fca00078ec0ff */
[----:B------:R-:W-:Y:S01]  /*0840*/  IMAD.IADD R28, R28, 0x1, -R11 ;  /* 0x000000011c1c7824 */ /* 0x000fe200078e0a0b */
[----:B------:R-:W-:Y:S08]  /*0850*/  I2F.F16 R10, R26 ;  /* 0x0000001a000a7306 */ /* 0x000ff00000200c00 */
[----:B------:R-:W0:Y:S08]  /*0860*/  I2F.F16 R24, R24 ;  /* 0x0000001800187306 */ /* 0x000e300000200c00 */
[----:B------:R-:W-:Y:S08]  /*0870*/  I2F.F16 R20, R20 ;  /* 0x0000001400147306 */ /* 0x000ff00000200c00 */
[----:B------:R-:W1:Y:S01]  /*0880*/  I2F.F16 R28, R28 ;  /* 0x0000001c001c7306 */ /* 0x000e620000200c00 */
[----:B0-----:R-:W-:-:S02]  /*0890*/  PRMT R19, R10, 0x5410, R24 ;  /* 0x000054100a137816 */ /* 0x001fc40000000018 */
[----:B------:R-:W4:Y:S01]  /*08a0*/  LDG.E.CONSTANT R10, desc[UR6][R16.64+0x1c] ;  /* 0x00001c06100a7981 */ /* 0x000f22000c1e9900 */
[----:B-1----:R-:W-:Y:S01]  /*08b0*/  PRMT R24, R20, 0x5410, R28 ;  /* 0x0000541014187816 */ /* 0x002fe2000000001c */
[----:B------:R-:W-:Y:S02]  /*08c0*/  IMAD.WIDE.U32 R28, R29, 0x2, R12 ;  /* 0x000000021d1c7825 */ /* 0x000fe400078e000c */
[----:B------:R-:W4:Y:S01]  /*08d0*/  LDG.E.CONSTANT R20, desc[UR6][R16.64+0x18] ;  /* 0x0000180610147981 */ /* 0x000f22000c1e9900 */
[----:B---3--:R-:W-:-:S05]  /*08e0*/  PRMT R22, R22, 0x5410, R27 ;  /* 0x0000541016167816 */ /* 0x008fca000000001b */
[----:B------:R-:W-:Y:S02]  /*08f0*/  HFMA2 R26, R22, R19, -RZ ;  /* 0x00000013161a7231 */ /* 0x000fe400001000ff */
[----:B------:R0:W3:Y:S01]  /*0900*/  LDG.E.U16.CONSTANT R22, desc[UR6][R28.64] ;  /* 0x000000061c167981 */ /* 0x0000e2000c1e9500 */
[----:B------:R-:W-:-:S03]  /*0910*/  IMAD.WIDE.U32 R18, R9, 0x2, R12 ;  /* 0x0000000209127825 */ /* 0x000fc600078e000c */
[----:B------:R-:W3:Y:S04]  /*0920*/  LDG.E.CONSTANT R9, desc[UR6][R16.64+0x24] ;  /* 0x0000240610097981 */ /* 0x000ee8000c1e9900 */
[----:B------:R4:W3:Y:S04]  /*0930*/  LDG.E.U16.CONSTANT R27, desc[UR6][R18.64] ;  /* 0x00000006121b7981 */ /* 0x0008e8000c1e9500 */
[----:B------:R-:W3:Y:S01]  /*0940*/  LDG.E.CONSTANT R28, desc[UR6][R16.64+0x20] ;  /* 0x00002006101c7981 */ /* 0x000ee2000c1e9900 */
[----:B--2---:R-:W-:-:S05]  /*0950*/  PRMT R21, R21, 0x5410, R23 ;  /* 0x0000541015157816 */ /* 0x004fca0000000017 */
[----:B------:R-:W-:Y:S01]  /*0960*/  HFMA2 R26, R21, R24, R26 ;  /* 0x00000018151a7231 */ /* 0x000fe2000000001a */
[----:B------:R-:W-:-:S04]  /*0970*/  SHF.R.U32.HI R21, RZ, 0x10, R25 ;  /* 0x00000010ff157819 */ /* 0x000fc80000011619 */
[----:B------:R-:W-:Y:S02]  /*0980*/  LOP3.LUT R24, R21, 0xf, RZ, 0xc0, !PT ;  /* 0x0000000f15187812 */ /* 0x000fe400078ec0ff */
[----:B------:R-:W-:-:S04]  /*0990*/  SHF.R.U32.HI R21, RZ, 0x14, R25 ;  /* 0x00000014ff157819 */ /* 0x000fc80000011619 */
[----:B------:R-:W-:-:S05]  /*09a0*/  LOP3.LUT R21, R21, 0xf, RZ, 0xc0, !PT ;  /* 0x0000000f15157812 */ /* 0x000fca00078ec0ff */
[--C-:B0-----:R-:W-:Y:S02]  /*09b0*/  IMAD.IADD R29, R21, 0x1, -R11.reuse ;  /* 0x00000001151d7824 */ /* 0x101fe400078e0a0b */
[----:B------:R-:W-:Y:S02]  /*09c0*/  IMAD.IADD R24, R24, 0x1, -R11 ;  /* 0x0000000118187824 */ /* 0x000fe400078e0a0b */
[----:B----4-:R-:W-:-:S05]  /*09d0*/  IMAD.WIDE.U32 R18, R10, 0x2, R12 ;  /* 0x000000020a127825 */ /* 0x010fca00078e000c */
[----:B------:R-:W2:Y:S01]  /*09e0*/  LDG.E.U16.CONSTANT R23, desc[UR6][R18.64] ;  /* 0x0000000612177981 */ /* 0x000ea2000c1e9500 */
[----:B------:R-:W-:-:S05]  /*09f0*/  IMAD.WIDE.U32 R20, R20, 0x2, R12 ;  /* 0x0000000214147825 */ /* 0x000fca00078e000c */
[----:B------:R3:W2:Y:S01]  /*0a00*/  LDG.E.U16.CONSTANT R10, desc[UR6][R20.64] ;  /* 0x00000006140a7981 */ /* 0x0006a2000c1e9500 */
[----:B------:R-:W-:Y:S08]  /*0a10*/  I2F.F16 R24, R24 ;  /* 0x0000001800187306 */ /* 0x000ff00000200c00 */
[----:B------:R-:W0:Y:S02]  /*0a20*/  I2F.F16 R29, R29 ;  /* 0x0000001d001d7306 */ /* 0x000e240000200c00 */
[----:B0-----:R-:W-:Y:S01]  /*0a30*/  PRMT R24, R24, 0x5410, R29 ;  /* 0x0000541018187816 */ /* 0x001fe2000000001d */
[----:B---3--:R-:W-:-:S04]  /*0a40*/  IMAD.WIDE.U32 R20, R9, 0x2, R12 ;  /* 0x0000000209147825 */ /* 0x008fc800078e000c */
[----:B------:R-:W-:-:S06]  /*0a50*/  IMAD.WIDE.U32 R18, R28, 0x2, R12 ;  /* 0x000000021c127825 */ /* 0x000fcc00078e000c */
[----:B------:R-:W3:Y:S01]  /*0a60*/  LDG.E.U16.CONSTANT R18, desc[UR6][R18.64] ;  /* 0x0000000612127981 */ /* 0x000ee2000c1e9500 */
[----:B------:R-:W-:-:S03]  /*0a70*/  PRMT R27, R22, 0x5410, R27 ;  /* 0x00005410161b7816 */ /* 0x000fc6000000001b */
[----:B------:R-:W4:Y:S04]  /*0a80*/  LDG.E.CONSTANT R22, desc[UR6][R16.64+0x2c] ;  /* 0x00002c0610167981 */ /* 0x000f28000c1e9900 */
[----:B------:R0:W3:Y:S02]  /*0a90*/  LDG.E.U16.CONSTANT R19, desc[UR6][R20.64] ;  /* 0x0000000614137981 */ /* 0x0000e4000c1e9500 */
[----:B0-----:R-:W-:-:S05]  /*0aa0*/  IMAD.WIDE R20, R8, 0x4, R14 ;  /* 0x0000000408147825 */ /* 0x001fca00078e020e */
[----:B------:R-:W3:Y:S04]  /*0ab0*/  LDG.E.CONSTANT R9, desc[UR6][R20.64] ;  /* 0x0000000614097981 */ /* 0x000ee8000c1e9900 */
[----:B------:R-:W3:Y:S01]  /*0ac0*/  LDG.E.CONSTANT R20, desc[UR6][R16.64+0x28] ;  /* 0x0000280610147981 */ /* 0x000ee2000c1e9900 */
[----:B------:R-:W-:Y:S01]  /*0ad0*/  HFMA2 R26, R27, R24, R26 ;  /* 0x000000181b1a7231 */ /* 0x000fe2000000001a */
[----:B------:R-:W-:Y:S02]  /*0ae0*/  SHF.R.U32.HI R24, RZ, 0x18, R25 ;  /* 0x00000018ff187819 */ /* 0x000fe40000011619 */
[----:B------:R-:W-:Y:S01]  /*0af0*/  LEA.HI R28, R25, -R11, RZ, 0x4 ;  /* 0x8000000b191c7211 */ /* 0x000fe200078f20ff */
[----:B------:R-:W3:Y:S01]  /*0b00*/  LDG.E.CONSTANT R27, desc[UR6][R16.64+0x34] ;  /* 0x00003406101b7981 */ /* 0x000ee2000c1e9900 */
[----:B------:R-:W-:-:S05]  /*0b10*/  LOP3.LUT R24, R24, 0xf, RZ, 0xc0, !PT ;  /* 0x0000000f18187812 */ /* 0x000fca00078ec0ff */
[----:B------:R-:W-:Y:S02]  /*0b20*/  IMAD.IADD R25, R24, 0x1, -R11 ;  /* 0x0000000118197824 */ /* 0x000fe400078e0a0b */
[----:B------:R-:W3:Y:S01]  /*0b30*/  LDG.E.CONSTANT R24, desc[UR6][R16.64+0x30] ;  /* 0x0000300610187981 */ /* 0x000ee2000c1e9900 */
[----:B------:R-:W-:Y:S08]  /*0b40*/  I2F.F16 R28, R28 ;  /* 0x0000001c001c7306 */ /* 0x000ff00000200c00 */
[----:B------:R-:W0:Y:S01]  /*0b50*/  I2F.F16 R25, R25 ;  /* 0x0000001900197306 */ /* 0x000e220000200c00 */
[----:B--2---:R-:W-:-:S02]  /*0b60*/  PRMT R23, R10, 0x5410, R23 ;  /* 0x000054100a177816 */ /* 0x004fc40000000017 */
[----:B0-----:R-:W-:-:S05]  /*0b70*/  PRMT R25, R25, 0x5410, R28 ;  /* 0x0000541019197816 */ /* 0x001fca000000001c */
[----:B------:R-:W-:Y:S02]  /*0b80*/  HFMA2 R10, R23, R25, R26 ;  /* 0x00000019170a7231 */ /* 0x000fe4000000001a */
[----:B----4-:R-:W-:Y:S01]  /*0b90*/  IMAD.WIDE.U32 R22, R22, 0x2, R12 ;  /* 0x0000000216167825 */ /* 0x010fe200078e000c */
[----:B---3--:R-:W-:Y:S02]  /*0ba0*/  PRMT R18, R18, 0x5410, R19 ;  /* 0x0000541012127816 */ /* 0x008fe40000000013 */
[----:B------:R-:W-:Y:S01]  /*0bb0*/  SHF.R.U32.HI R28, RZ, 0x4, R9 ;  /* 0x00000004ff1c7819 */ /* 0x000fe20000011609 */
[----:B------:R-:W-:-:S06]  /*0bc0*/  IMAD.WIDE.U32 R20, R20, 0x2, R12 ;  /* 0x0000000214147825 */ /* 0x000fcc00078e000c */
[----:B------:R-:W2:Y:S01]  /*0bd0*/  LDG.E.U16.CONSTANT R20, desc[UR6][R20.64] ;  /* 0x0000000614147981 */ /* 0x000ea2000c1e9500 */
[----:B------:R-:W-:Y:S02]  /*0be0*/  LOP3.LUT R26, R9, 0xf, RZ, 0xc0, !PT ;  /* 0x0000000f091a7812 */ /* 0x000fe400078ec0ff */
[----:B------:R-:W-:Y:S01]  /*0bf0*/  LOP3.LUT R28, R28, 0xf, RZ, 0xc0, !PT ;  /* 0x0000000f1c1c7812 */ /* 0x000fe200078ec0ff */
[----:B------:R0:W2:Y:S01]  /*0c00*/  LDG.E.U16.CONSTANT R21, desc[UR6][R22.64] ;  /* 0x0000000616157981 */ /* 0x0000a2000c1e9500 */
[----:B------:R-:W-:-:S03]  /*0c10*/  IADD3 R19, PT, PT, -R11, R26, RZ ;  /* 0x0000001a0b137210 */ /* 0x000fc60007ffe1ff */
[----:B------:R-:W-:Y:S01]  /*0c20*/  IMAD.IADD R26, R28, 0x1, -R11 ;  /* 0x000000011c1a7824 */ /* 0x000fe200078e0a0b */
[--C-:B------:R-:W-:Y:S02]  /*0c30*/  SHF.R.U32.HI R25, RZ, 0x8, R9.reuse ;  /* 0x00000008ff197819 */ /* 0x100fe40000011609 */
[----:B------:R-:W-:Y:S02]  /*0c40*/  I2F.F16 R19, R19 ;  /* 0x0000001300137306 */ /* 0x000fe40000200c00 */
[----:B------:R-:W-:Y:S02]  /*0c50*/  LOP3.LUT R28, R25, 0xf, RZ, 0xc0, !PT ;  /* 0x0000000f191c7812 */ /* 0x000fe400078ec0ff */
[----:B------:R-:W-:Y:S01]  /*0c60*/  SHF.R.U32.HI R25, RZ, 0xc, R9 ;  /* 0x0000000cff197819 */ /* 0x000fe20000011609 */
[----:B------:R-:W3:Y:S03]  /*0c70*/  LDG.E.CONSTANT R22, desc[UR6][R16.64+0x38] ;  /* 0x0000380610167981 */ /* 0x000ee6000c1e9900 */
[----:B------:R-:W0:Y:S01]  /*0c80*/  I2F.F16 R26, R26 ;  /* 0x0000001a001a7306 */ /* 0x000e220000200c00 */
[----:B------:R-:W-:-:S05]  /*0c90*/  LOP3.LUT R25, R25, 0xf, RZ, 0xc0, !PT ;  /* 0x0000000f19197812 */ /* 0x000fca00078ec0ff */
[----:B------:R-:W-:Y:S02]  /*0ca0*/  IMAD.IADD R29, R25, 0x1, -R11 ;  /* 0x00000001191d7824 */ /* 0x000fe400078e0a0b */
[----:B------:R-:W-:Y:S01]  /*0cb0*/  IMAD.WIDE.U32 R24, R24, 0x2, R12 ;  /* 0x0000000218187825 */ /* 0x000fe200078e000c */
[----:B0-----:R-:W-:-:S04]  /*0cc0*/  PRMT R23, R19, 0x5410, R26 ;  /* 0x0000541013177816 */ /* 0x001fc8000000001a */
[----:B------:R0:W4:Y:S02]  /*0cd0*/  LDG.E.U16.CONSTANT R19, desc[UR6][R24.64] ;  /* 0x0000000618137981 */ /* 0x000124000c1e9500 */
[----:B0-----:R-:W-:Y:S02]  /*0ce0*/  IMAD.WIDE.U32 R24, R27, 0x2, R12 ;  /* 0x000000021b187825 */ /* 0x001fe400078e000c */
[----:B------:R-:W4:Y:S04]  /*0cf0*/  LDG.E.CONSTANT R27, desc[UR6][R16.64+0x3c] ;  /* 0x00003c06101b7981 */ /* 0x000f28000c1e9900 */
[----:B------:R0:W4:Y:S01]  /*0d00*/  LDG.E.U16.CONSTANT R24, desc[UR6][R24.64] ;  /* 0x0000000618187981 */ /* 0x000122000c1e9500 */
[----:B------:R-:W-:Y:S01]  /*0d10*/  IMAD.IADD R28, R28, 0x1, -R11 ;  /* 0x000000011c1c7824 */ /* 0x000fe200078e0a0b */
[----:B------:R-:W-:Y:S08]  /*0d20*/  I2F.F16 R29, R29 ;  /* 0x0000001d001d7306 */ /* 0x000ff00000200c00 */
[----:B------:R-:W1:Y:S01]  /*0d30*/  I2F.F16 R28, R28 ;  /* 0x0000001c001c7306 */ /* 0x000e620000200c00 */
[----:B0-----:R-:W-:Y:S01]  /*0d40*/  HMUL2 R25, R18, R23 ;  /* 0x0000001712197232 */ /* 0x001fe20000000000 */
[----:B------:R-:W-:-:S04]  /*0d50*/  SHF.R.U32.HI R18, RZ, 0x10, R9 ;  /* 0x00000010ff127819 */ /* 0x000fc80000011609 */
[----:B------:R-:W-:Y:S02]  /*0d60*/  LOP3.LUT R18, R18, 0xf, RZ, 0xc0, !PT ;  /* 0x0000000f12127812 */ /* 0x000fe400078ec0ff */
[----:B-1----:R-:W-:-:S03]  /*0d70*/  PRMT R26, R28, 0x5410, R29 ;  /* 0x000054101c1a7816 */ /* 0x002fc6000000001d */
[----:B------:R-:W-:-:S06]  /*0d80*/  IMAD.IADD R18, R18, 0x1, -R11 ;  /* 0x0000000112127824 */ /* 0x000fcc00078e0a0b */
[----:B------:R-:W-:Y:S01]  /*0d90*/  I2F.F16 R18, R18 ;  /* 0x0000001200127306 */ /* 0x000fe20000200c00 */
[----:B--2---:R-:W-:-:S05]  /*0da0*/  PRMT R20, R20, 0x5410, R21 ;  /* 0x0000541014147816 */ /* 0x004fca0000000015 */
[----:B------:R-:W-:Y:S01]  /*0db0*/  HFMA2 R25, R20, R26, R25 ;  /* 0x0000001a14197231 */ /* 0x000fe20000000019 */
[----:B------:R-:W-:Y:S01]  /*0dc0*/  SHF.R.U32.HI R20, RZ, 0x14, R9 ;  /* 0x00000014ff147819 */ /* 0x000fe20000011609 */
[----:B------:R-:W2:Y:S03]  /*0dd0*/  LDG.E.CONSTANT R26, desc[UR6][R16.64+0x40] ;  /* 0x00004006101a7981 */ /* 0x000ea6000c1e9900 */
[----:B------:R-:W-:Y:S02]  /*0de0*/  LOP3.LUT R28, R20, 0xf, RZ, 0xc0, !PT ;  /* 0x0000000f141c7812 */ /* 0x000fe400078ec0ff */
[----:B------:R-:W2:Y:S03]  /*0df0*/  LDG.E.CONSTANT R20, desc[UR6][R16.64+0x44] ;  /* 0x0000440610147981 */ /* 0x000ea6000c1e9900 */
[----:B------:R-:W-:-:S04]  /*0e00*/  IMAD.IADD R28, R28, 0x1, -R11 ;  /* 0x000000011c1c7824 */ /* 0x000fc800078e0a0b */
[----:B------:R-:W0:Y:S01]  /*0e10*/  I2F.F16 R21, R28 ;  /* 0x0000001c00157306 */ /* 0x000e220000200c00 */
[----:B---3--:R-:W-:Y:S01]  /*0e20*/  IMAD.WIDE.U32 R22, R22, 0x2, R12 ;  /* 0x0000000216167825 */ /* 0x008fe200078e000c */
[----:B0-----:R-:W-:-:S04]  /*0e30*/  PRMT R18, R18, 0x5410, R21 ;  /* 0x0000541012127816 */ /* 0x001fc80000000015 */
[----:B------:R4:W3:Y:S02]  /*0e40*/  LDG.E.U16.CONSTANT R21, desc[UR6][R22.64] ;  /* 0x0000000616157981 */ /* 0x0008e4000c1e9500 */
[----:B----4-:R-:W-:-:S06]  /*0e50*/  IMAD.WIDE.U32 R22, R27, 0x2, R12 ;  /* 0x000000021b167825 */ /* 0x010fcc00078e000c */
[----:B------:R-:W3:Y:S01]  /*0e60*/  LDG.E.U16.CONSTANT R22, desc[UR6][R22.64] ;  /* 0x0000000616167981 */ /* 0x000ee2000c1e9500 */
[----:B------:R-:W-:-:S03]  /*0e70*/  PRMT R28, R19, 0x5410, R24 ;  /* 0x00005410131c7816 */ /* 0x000fc60000000018 */
[----:B------:R-:W4:Y:S04]  /*0e80*/  LDG.E.CONSTANT R24, desc[UR6][R16.64+0x4c] ;  /* 0x00004c0610187981 */ /* 0x000f28000c1e9900 */
[----:B------:R-:W4:Y:S01]  /*0e90*/  LDG.E.CONSTANT R23, desc[UR6][R16.64+0x48] ;  /* 0x0000480610177981 */ /* 0x000f22000c1e9900 */
[----:B------:R-:W-:Y:S02]  /*0ea0*/  HFMA2 R25, R28, R18, R25 ;  /* 0x000000121c197231 */ /* 0x000fe40000000019 */
[----:B------:R-:W-:-:S04]  /*0eb0*/  IMAD.WIDE R18, R8, 0x4, R14 ;  /* 0x0000000408127825 */ /* 0x000fc800078e020e */
[----:B------:R-:W-:-:S05]  /*0ec0*/  IMAD.WIDE R18, R8, 0x4, R18 ;  /* 0x0000000408127825 */ /* 0x000fca00078e0212 */
[----:B------:R2:W4:Y:S01]  /*0ed0*/  LDG.E.CONSTANT R27, desc[UR6][R18.64] ;  /* 0x00000006121b7981 */ /* 0x000522000c1e9900 */
[----:B------:R-:W-:-:S04]  /*0ee0*/  SHF.R.U32.HI R28, RZ, 0x18, R9 ;  /* 0x00000018ff1c7819 */ /* 0x000fc80000011609 */
[----:B------:R-:W-:Y:S02]  /*0ef0*/  LOP3.LUT R28, R28, 0xf, RZ, 0xc0, !PT ;  /* 0x0000000f1c1c7812 */ /* 0x000fe400078ec0ff */
[----:B------:R-:W-:-:S03]  /*0f00*/  LEA.HI R29, R9, -R11, RZ, 0x4 ;  /* 0x8000000b091d7211 */ /* 0x000fc600078f20ff */
[----:B------:R-:W-:Y:S02]  /*0f10*/  IMAD.IADD R9, R28, 0x1, -R11 ;  /* 0x000000011c097824 */ /* 0x000fe400078e0a0b */
[----:B------:R-:W4:Y:S01]  /*0f20*/  LDG.E.CONSTANT R28, desc[UR6][R16.64+0x50] ;  /* 0x00005006101c7981 */ /* 0x000f22000c1e9900 */
[----:B--2---:R-:W-:-:S05]  /*0f30*/  IMAD.WIDE.U32 R18, R26, 0x2, R12 ;  /* 0x000000021a127825 */ /* 0x004fca00078e000c */
[----:B------:R0:W2:Y:S02]  /*0f40*/  LDG.E.U16.CONSTANT R26, desc[UR6][R18.64] ;  /* 0x00000006121a7981 */ /* 0x0000a4000c1e9500 */
[----:B0-----:R-:W-:-:S05]  /*0f50*/  IMAD.WIDE.U32 R18, R20, 0x2, R12 ;  /* 0x0000000214127825 */ /* 0x001fca00078e000c */
[----:B------:R4:W2:Y:S01]  /*0f60*/  LDG.E.U16.CONSTANT R20, desc[UR6][R18.64] ;  /* 0x0000000612147981 */ /* 0x0008a2000c1e9500 */
[----:B---3--:R-:W-:Y:S01]  /*0f70*/  PRMT R22, R21, 0x5410, R22 ;  /* 0x0000541015167816 */ /* 0x008fe20000000016 */
[----:B----4-:R-:W-:-:S05]  /*0f80*/  IMAD.WIDE.U32 R18, R23, 0x2, R12 ;  /* 0x0000000217127825 */ /* 0x010fca00078e000c */
[----:B------:R0:W3:Y:S02]  /*0f90*/  LDG.E.U16.CONSTANT R21, desc[UR6][R18.64] ;  /* 0x0000000612157981 */ /* 0x0000e4000c1e9500 */
[----:B0-----:R-:W-:Y:S02]  /*0fa0*/  IMAD.WIDE.U32 R18, R24, 0x2, R12 ;  /* 0x0000000218127825 */ /* 0x001fe400078e000c */
[----:B------:R-:W4:Y:S04]  /*0fb0*/  LDG.E.CONSTANT R24, desc[UR6][R16.64+0x54] ;  /* 0x0000540610187981 */ /* 0x000f28000c1e9900 */
[----:B------:R0:W3:Y:S01]  /*0fc0*/  LDG.E.U16.CONSTANT R23, desc[UR6][R18.64] ;  /* 0x0000000612177981 */ /* 0x0000e2000c1e9500 */
[----:B------:R-:W-:Y:S08]  /*0fd0*/  I2F.F16 R29, R29 ;  /* 0x0000001d001d7306 */ /* 0x000ff00000200c00 */
[----:B------:R-:W1:Y:S01]  /*0fe0*/  I2F.F16 R9, R9 ;  /* 0x0000000900097306 */ /* 0x000e620000200c00 */
[----:B0-----:R-:W-:-:S02]  /*0ff0*/  SHF.R.U32.HI R18, RZ, 0x8, R27 ;  /* 0x00000008ff127819 */ /* 0x001fc4000001161b */
[----:B------:R-:W-:Y:S02]  /*1000*/  SHF.R.U32.HI R19, RZ, 0xc, R27 ;  /* 0x0000000cff137819 */ /* 0x000fe4000001161b */
[----:B------:R-:W-:Y:S02]  /*1010*/  LOP3.LUT R18, R18, 0xf, RZ, 0xc0, !PT ;  /* 0x0000000f12127812 */ /* 0x000fe400078ec0ff */
[----:B-1----:R-:W-:-:S05]  /*1020*/  PRMT R9, R9, 0x5410, R29 ;  /* 0x0000541009097816 */ /* 0x002fca000000001d */
[----:B------:R-:W-:Y:S01]  /*1030*/  HFMA2 R25, R22, R9, R25 ;  /* 0x0000000916197231 */ /* 0x000fe20000000019 */
[----:B------:R-:W-:Y:S02]  /*1040*/  LOP3.LUT R22, R27, 0xf, RZ, 0xc0, !PT ;  /* 0x0000000f1b167812 */ /* 0x000fe400078ec0ff */
[----:B------:R-:W-:-:S03]  /*1050*/  SHF.R.U32.HI R9, RZ, 0x4, R27 ;  /* 0x00000004ff097819 */ /* 0x000fc6000001161b */
[----:B------:R-:W-:Y:S01]  /*1060*/  IMAD.IADD R22, R22, 0x1, -R11 ;  /* 0x0000000116167824 */ /* 0x000fe200078e0a0b */
[----:B------:R-:W-:-:S03]  /*1070*/  LOP3.LUT R29, R9, 0xf, RZ, 0xc0, !PT ;  /* 0x0000000f091d7812 */ /* 0x000fc600078ec0ff */
[----:B------:R-:W-:Y:S02]  /*1080*/  I2F.F16 R9, R22 ;  /* 0x0000001600097306 */ /* 0x000fe40000200c00 */
[----:B------:R-:W-:-:S06]  /*1090*/  IMAD.IADD R29, R29, 0x1, -R11 ;  /* 0x000000011d1d7824 */ /* 0x000fcc00078e0a0b */
[----:B------:R-:W0:Y:S02]  /*10a0*/  I2F.F16 R29, R29 ;  /* 0x0000001d001d7306 */ /* 0x000e240000200c00 */
[----:B0-----:R-:W-:Y:S02]  /*10b0*/  PRMT R9, R9, 0x5410, R29 ;  /* 0x0000541009097816 */ /* 0x001fe4000000001d */
[----:B--2---:R-:W-:Y:S01]  /*10c0*/  PRMT R26, R26, 0x5410, R20 ;  /* 0x000054101a1a7816 */ /* 0x004fe20000000014 */
[----:B------:R-:W-:Y:S01]  /*10d0*/  IMAD.IADD R20, R18, 0x1, -R11 ;  /* 0x0000000112147824 */ /* 0x000fe200078e0a0b */
[----:B------:R-:W-:-:S04]  /*10e0*/  LOP3.LUT R18, R19, 0xf, RZ, 0xc0, !PT ;  /* 0x0000000f13127812 */ /* 0x000fc800078ec0ff */
[----:B------:R-:W-:Y:S01]  /*10f0*/  IADD3 R22, PT, PT, -R11, R18, RZ ;  /* 0x000000120b167210 */ /* 0x000fe20007ffe1ff */
[----:B------:R-:W-:Y:S08]  /*1100*/  I2F.F16 R20, R20 ;  /* 0x0000001400147306 */ /* 0x000ff00000200c00 */
[----:B------:R-:W0:Y:S02]  /*1110*/  I2F.F16 R19, R22 ;  /* 0x0000001600137306 */ /* 0x000e240000200c00 */
[----:B0-----:R-:W-:Y:S01]  /*1120*/  PRMT R20, R20, 0x5410, R19 ;  /* 0x0000541014147816 */ /* 0x001fe20000000013 */
[----:B------:R-:W-:-:S05]  /*1130*/  IMAD.WIDE.U32 R18, R28, 0x2, R12 ;  /* 0x000000021c127825 */ /* 0x000fca00078e000c */
[----:B------:R4:W2:Y:S02]  /*1140*/  LDG.E.U16.CONSTANT R22, desc[UR6][R18.64] ;  /* 0x0000000612167981 */ /* 0x0008a4000c1e9500 */
[----:B----4-:R-:W-:Y:S01]  /*1150*/  IMAD.WIDE.U32 R18, R24, 0x2, R12 ;  /* 0x0000000218127825 */ /* 0x010fe200078e000c */
[----:B---3--:R-:W-:-:S04]  /*1160*/  PRMT R21, R21, 0x5410, R23 ;  /* 0x0000541015157816 */ /* 0x008fc80000000017 */
[----:B------:R0:W2:Y:S01]  /*1170*/  LDG.E.U16.CONSTANT R29, desc[UR6][R18.64] ;  /* 0x00000006121d7981 */ /* 0x0000a2000c1e9500 */
[----:B------:R-:W-:-:S04]  /*1180*/  SHF.R.U32.HI R23, RZ, 0x10, R27 ;  /* 0x00000010ff177819 */ /* 0x000fc8000001161b */
[----:B------:R-:W-:Y:S02]  /*1190*/  LOP3.LUT R24, R23, 0xf, RZ, 0xc0, !PT ;  /* 0x0000000f17187812 */ /* 0x000fe400078ec0ff */
[----:B------:R-:W3:Y:S01]  /*11a0*/  LDG.E.CONSTANT R23, desc[UR6][R16.64+0x5c] ;  /* 0x00005c0610177981 */ /* 0x000ee2000c1e9900 */
[----:B0-----:R-:W-:Y:S01]  /*11b0*/  HMUL2 R19, R26, R9 ;  /* 0x000000091a137232 */ /* 0x001fe20000000000 */
[----:B------:R-:W-:-:S04]  /*11c0*/  SHF.R.U32.HI R9, RZ, 0x14, R27 ;  /* 0x00000014ff097819 */ /* 0x000fc8000001161b */
[----:B------:R-:W-:Y:S01]  /*11d0*/  LOP3.LUT R28, R9, 0xf, RZ, 0xc0, !PT ;  /* 0x0000000f091c7812 */ /* 0x000fe200078ec0ff */
[--C-:B------:R-:W-:Y:S02]  /*11e0*/  IMAD.IADD R26, R24, 0x1, -R11.reuse ;  /* 0x00000001181a7824 */ /* 0x100fe400078e0a0b */
[----:B------:R-:W-:Y:S01]  /*11f0*/  HFMA2 R20, R21, R20, R19 ;  /* 0x0000001415147231 */ /* 0x000fe20000000013 */
[----:B------:R-:W4:Y:S01]  /*1200*/  LDG.E.CONSTANT R9, desc[UR6][R16.64+0x60] ;  /* 0x0000600610097981 */ /* 0x000f22000c1e9900 */
[----:B------:R-:W-:Y:S01]  /*1210*/  IMAD.IADD R28, R28, 0x1, -R11 ;  /* 0x000000011c1c7824 */ /* 0x000fe200078e0a0b */
[----:B------:R-:W-:Y:S02]  /*1220*/  I2F.F16 R24, R26 ;  /* 0x0000001a00187306 */ /* 0x000fe40000200c00 */
[----:B------:R-:W3:Y:S06]  /*1230*/  LDG.E.CONSTANT R21, desc[UR6][R16.64+0x58] ;  /* 0x0000580610157981 */ /* 0x000eec000c1e9900 */
[----:B------:R0:W1:Y:S01]  /*1240*/  I2F.F16 R19, R28 ;  /* 0x0000001c00137306 */ /* 0x0000620000200c00 */
[----:B------:R-:W-:Y:S01]  /*1250*/  SHF.R.U32.HI R18, RZ, 0x18, R27 ;  /* 0x00000018ff127819 */ /* 0x000fe2000001161b */
[----:B0-----:R-:W4:Y:S01]  /*1260*/  LDG.E.CONSTANT R28, desc[UR6][R16.64+0x68] ;  /* 0x00006806101c7981 */ /* 0x001f22000c1e9900 */
[----:B-1----:R-:W-:-:S03]  /*1270*/  PRMT R19, R24, 0x5410, R19 ;  /* 0x0000541018137816 */ /* 0x002fc60000000013 */
[----:B------:R-:W4:Y:S01]  /*1280*/  LDG.E.CONSTANT R24, desc[UR6][R16.64+0x64] ;  /* 0x0000640610187981 */ /* 0x000f22000c1e9900 */
[----:B------:R-:W-:Y:S02]  /*1290*/  LOP3.LUT R18, R18, 0xf, RZ, 0xc0, !PT ;  /* 0x0000000f12127812 */ /* 0x000fe400078ec0ff */
[----:B------:R-:W-:-:S03]  /*12a0*/  LEA.HI R27, R27, -R11, RZ, 0x4 ;  /* 0x8000000b1b1b7211 */ /* 0x000fc600078f20ff */
[----:B------:R-:W-:-:S03]  /*12b0*/  IMAD.IADD R26, R18, 0x1, -R11 ;  /* 0x00000001121a7824 */ /* 0x000fc600078e0a0b */
[----:B------:R-:W-:Y:S08]  /*12c0*/  I2F.F16 R27, R27 ;  /* 0x0000001b001b7306 */ /* 0x000ff00000200c00 */
[----:B------:R-:W0:Y:S02]  /*12d0*/  I2F.F16 R26, R26 ;  /* 0x0000001a001a7306 */ /* 0x000e240000200c00 */
[----:B0-----:R-:W-:-:S02]  /*12e0*/  PRMT R26, R26, 0x5410, R27 ;  /* 0x000054101a1a7816 */ /* 0x001fc4000000001b */
[----:B--2---:R-:W-:-:S05]  /*12f0*/  PRMT R29, R22, 0x5410, R29 ;  /* 0x00005410161d7816 */ /* 0x004fca000000001d */
[----:B------:R-:W-:Y:S02]  /*1300*/  HFMA2 R22, R29, R19, R20 ;  /* 0x000000131d167231 */ /* 0x000fe40000000014 */
[----:B------:R-:W-:-:S04]  /*1310*/  IMAD.WIDE R18, R8, 0x4, R14 ;  /* 0x0000000408127825 */ /* 0x000fc800078e020e */
[----:B------:R-:W-:-:S04]  /*1320*/  IMAD.WIDE R18, R8, 0x4, R18 ;  /* 0x0000000408127825 */ /* 0x000fc800078e0212 */
[----:B---3--:R-:W-:-:S05]  /*1330*/  IMAD.WIDE.U32 R20, R21, 0x2, R12 ;  /* 0x0000000215147825 */ /* 0x008fca00078e000c */
[----:B------:R0:W2:Y:S01]  /*1340*/  LDG.E.U16.CONSTANT R27, desc[UR6][R20.64] ;  /* 0x00000006141b7981 */ /* 0x0000a2000c1e9500 */
[----:B------:R-:W-:-:S04]  /*1350*/  IMAD.WIDE R18, R8, 0x4, R18 ;  /* 0x0000000408127825 */ /* 0x000fc800078e0212 */
[----:B0-----:R-:W-:-:S05]  /*1360*/  IMAD.WIDE.U32 R20, R23, 0x2, R12 ;  /* 0x0000000217147825 */ /* 0x001fca00078e000c */
[----:B------:R4:W2:Y:S02]  /*1370*/  LDG.E.U16.CONSTANT R23, desc[UR6][R20.64] ;  /* 0x0000000614177981 */ /* 0x0008a4000c1e9500 */
[--C-:B----4-:R-:W-:Y:S02]  /*1380*/  IMAD.WIDE.U32 R20, R9, 0x2, R12.reuse ;  /* 0x0000000209147825 */ /* 0x110fe400078e000c */
[----:B------:R0:W3:Y:S04]  /*1390*/  LDG.E.CONSTANT R9, desc[UR6][R18.64] ;  /* 0x0000000612097981 */ /* 0x0000e8000c1e9900 */
[----:B------:R-:W4:Y:S01]  /*13a0*/  LDG.E.U16.CONSTANT R20, desc[UR6][R20.64] ;  /* 0x0000000614147981 */ /* 0x000f22000c1e9500 */
[----:B0-----:R-:W-:-:S03]  /*13b0*/  IMAD.WIDE.U32 R18, R24, 0x2, R12 ;  /* 0x0000000218127825 */ /* 0x001fc600078e000c */
[----:B------:R-:W4:Y:S04]  /*13c0*/  LDG.E.CONSTANT R24, desc[UR6][R16.64+0x6c] ;  /* 0x00006c0610187981 */ /* 0x000f28000c1e9900 */
[----:B------:R0:W4:Y:S02]  /*13d0*/  LDG.E.U16.CONSTANT R29, desc[UR6][R18.64] ;  /* 0x00000006121d7981 */ /* 0x000124000c1e9500 */
[----:B0-----:R-:W-:Y:S01]  /*13e0*/  IMAD.WIDE.U32 R18, R28, 0x2, R12 ;  /* 0x000000021c127825 */ /* 0x001fe200078e000c */
[----:B--2---:R-:W-:-:S04]  /*13f0*/  PRMT R23, R27, 0x5410, R23 ;  /* 0x000054101b177816 */ /* 0x004fc80000000017 */
[----:B------:R4:W2:Y:S01]  /*1400*/  LDG.E.U16.CONSTANT R27, desc[UR6][R18.64] ;  /* 0x00000006121b7981 */ /* 0x0008a2000c1e9500 */
[----:B------:R-:W-:Y:S01]  /*1410*/  HFMA2 R22, R23, R26, R22 ;  /* 0x0000001a17167231 */ /* 0x000fe20000000016 */
[----:B---3--:R-:W-:Y:S02]  /*1420*/  LOP3.LUT R26, R9, 0xf, RZ, 0xc0, !PT ;  /* 0x0000000f091a7812 */ /* 0x008fe400078ec0ff */
[----:B------:R-:W-:-:S03]  /*1430*/  SHF.R.U32.HI R23, RZ, 0x4, R9 ;  /* 0x00000004ff177819 */ /* 0x000fc60000011609 */
[----:B------:R-:W-:Y:S02]  /*1440*/  IMAD.IADD R21, R26, 0x1, -R11 ;  /* 0x000000011a157824 */ /* 0x000fe400078e0a0b */
[----:B----4-:R-:W-:Y:S01]  /*1450*/  IMAD.WIDE.U32 R18, R24, 0x2, R12 ;  /* 0x0000000218127825 */ /* 0x010fe200078e000c */
[----:B------:R-:W-:-:S04]  /*1460*/  LOP3.LUT R26, R23, 0xf, RZ, 0xc0, !PT ;  /* 0x0000000f171a7812 */ /* 0x000fc800078ec0ff */
[----:B------:R0:W2:Y:S01]  /*1470*/  LDG.E.U16.CONSTANT R24, desc[UR6][R18.64] ;  /* 0x0000000612187981 */ /* 0x0000a2000c1e9500 */
[--C-:B------:R-:W-:Y:S02]  /*1480*/  SHF.R.U32.HI R23, RZ, 0x8, R9.reuse ;  /* 0x00000008ff177819 */ /* 0x100fe40000011609 */
[----:B0-----:R-:W-:Y:S02]  /*1490*/  SHF.R.U32.HI R19, RZ, 0xc, R9 ;  /* 0x0000000cff137819 */ /* 0x001fe40000011609 */
[----:B------:R-:W-:Y:S02]  /*14a0*/  LOP3.LUT R28, R23, 0xf, RZ, 0xc0, !PT ;  /* 0x0000000f171c7812 */ /* 0x000fe400078ec0ff */
[----:B------:R-:W-:Y:S01]  /*14b0*/  LOP3.LUT R19, R19, 0xf, RZ, 0xc0, !PT ;  /* 0x0000000f13137812 */ /* 0x000fe200078ec0ff */
[--C-:B------:R-:W-:Y:S02]  /*14c0*/  IMAD.IADD R26, R26, 0x1, -R11.reuse ;  /* 0x000000011a1a7824 */ /* 0x100fe400078e0a0b */
[----:B------:R-:W-:-:S02]  /*14d0*/  IMAD.IADD R28, R28, 0x1, -R11 ;  /* 0x000000011c1c7824 */ /* 0x000fc400078e0a0b */
[----:B------:R-:W-:Y:S01]  /*14e0*/  IMAD.IADD R19, R19, 0x1, -R11 ;  /* 0x0000000113137824 */ /* 0x000fe200078e0a0b */
[----:B------:R-:W-:Y:S08]  /*14f0*/  I2F.F16 R21, R21 ;  /* 0x0000001500157306 */ /* 0x000ff00000200c00 */
[----:B------:R0:W1:Y:S08]  /*1500*/  I2F.F16 R18, R26 ;  /* 0x0000001a00127306 */ /* 0x0000700000200c00 */
[----:B------:R-:W-:Y:S01]  /*1510*/  I2F.F16 R23, R28 ;  /* 0x0000001c00177306 */ /* 0x000fe20000200c00 */
[----:B------:R-:W-:Y:S01]  /*1520*/  PRMT R20, R20, 0x5410, R29 ;  /* 0x0000541014147816 */ /* 0x000fe2000000001d */
[----:B0-----:R-:W3:Y:S06]  /*1530*/  LDG.E.CONSTANT R26, desc[UR6][R16.64+0x78] ;  /* 0x00007806101a7981 */ /* 0x001eec000c1e9900 */
[----:B------:R-:W0:Y:S01]  /*1540*/  I2F.F16 R19, R19 ;  /* 0x0000001300137306 */ /* 0x000e220000200c00 */
[----:B-1----:R-:W-:-:S02]  /*1550*/  PRMT R29, R21, 0x5410, R18 ;  /* 0x00005410151d7816 */ /* 0x002fc40000000012 */
[----:B------:R-:W4:Y:S01]  /*1560*/  LDG.E.CONSTANT R21, desc[UR6][R16.64+0x70] ;  /* 0x0000700610157981 */ /* 0x000f22000c1e9900 */
[----:B0-----:R-:W-:-:S03]  /*1570*/  PRMT R23, R23, 0x5410, R19 ;  /* 0x0000541017177816 */ /* 0x001fc60000000013 */
[----:B------:R-:W3:Y:S01]  /*1580*/  LDG.E.CONSTANT R19, desc[UR6][R16.64+0x74] ;  /* 0x0000740610137981 */ /* 0x000ee2000c1e9900 */
[----:B------:R-:W-:-:S03]  /*1590*/  HMUL2 R20, R20, R29 ;  /* 0x0000001d14147232 */ /* 0x000fc60000000000 */
[----:B------:R-:W3:Y:S01]  /*15a0*/  LDG.E.CONSTANT R29, desc[UR6][R16.64+0x7c] ;  /* 0x00007c06101d7981 */ /* 0x000ee2000c1e9900 */
[----:B--2---:R-:W-:-:S05]  /*15b0*/  PRMT R27, R27, 0x5410, R24 ;  /* 0x000054101b1b7816 */ /* 0x004fca0000000018 */
[----:B------:R-:W-:Y:S02]  /*15c0*/  HFMA2 R23, R27, R23, R20 ;  /* 0x000000171b177231 */ /* 0x000fe40000000014 */
[----:B----4-:R-:W-:-:S05]  /*15d0*/  IMAD.WIDE.U32 R20, R21, 0x2, R12 ;  /* 0x0000000215147825 */ /* 0x010fca00078e000c */
[----:B------:R0:W2:Y:S01]  /*15e0*/  LDG.E.U16.CONSTANT R24, desc[UR6][R20.64] ;  /* 0x0000000614187981 */ /* 0x0000a2000c1e9500 */
[----:B---3--:R-:W-:-:S05]  /*15f0*/  IMAD.WIDE.U32 R18, R19, 0x2, R12 ;  /* 0x0000000213127825 */ /* 0x008fca00078e000c */
[----:B------:R1:W2:Y:S01]  /*1600*/  LDG.E.U16.CONSTANT R27, desc[UR6][R18.64] ;  /* 0x00000006121b7981 */ /* 0x0002a2000c1e9500 */
[----:B0-----:R-:W-:-:S05]  /*1610*/  IMAD.WIDE.U32 R20, R26, 0x2, R12 ;  /* 0x000000021a147825 */ /* 0x001fca00078e000c */
[----:B------:R-:W3:Y:S01]  /*1620*/  LDG.E.U16.CONSTANT R26, desc[UR6][R20.64] ;  /* 0x00000006141a7981 */ /* 0x000ee2000c1e9500 */
[----:B-1----:R-:W-:-:S05]  /*1630*/  IMAD.WIDE.U32 R18, R29, 0x2, R12 ;  /* 0x000000021d127825 */ /* 0x002fca00078e000c */
[----:B------:R0:W3:Y:S01]  /*1640*/  LDG.E.U16.CONSTANT R29, desc[UR6][R18.64] ;  /* 0x00000006121d7981 */ /* 0x0000e2000c1e9500 */
[C---:B-----5:R-:W-:Y:S01]  /*1650*/  HFMA2 R10, R6.reuse.H0_H0, R10, R7 ;  /* 0x0000000a060a7231 */ /* 0x060fe20000000807 */
[--C-:B------:R-:W-:Y:S02]  /*1660*/  SHF.R.U32.HI R7, RZ, 0x10, R9.reuse ;  /* 0x00000010ff077819 */ /* 0x100fe40000011609 */
[----:B------:R-:W-:Y:S01]  /*1670*/  LEA.HI R28, R9, -R11, RZ, 0x4 ;  /* 0x8000000b091c7211 */ /* 0x000fe200078f20ff */
[----:B------:R-:W-:Y:S01]  /*1680*/  HFMA2 R25, R6.H0_H0, R25, R10 ;  /* 0x0000001906197231 */ /* 0x000fe2000000080a */
[----:B------:R-:W-:Y:S02]  /*1690*/  LOP3.LUT R10, R7, 0xf, RZ, 0xc0, !PT ;  /* 0x0000000f070a7812 */ /* 0x000fe400078ec0ff */
[----:B------:R1:W-:Y:S01]  /*16a0*/  I2F.F16 R7, R28 ;  /* 0x0000001c00077306 */ /* 0x0003e20000200c00 */
[----:B0-----:R-:W-:Y:S02]  /*16b0*/  SHF.R.U32.HI R18, RZ, 0x14, R9 ;  /* 0x00000014ff127819 */ /* 0x001fe40000011609 */
[----:B-1----:R-:W-:-:S02]  /*16c0*/  IMAD.IADD R28, R10, 0x1, -R11 ;  /* 0x000000010a1c7824 */ /* 0x002fc400078e0a0b */
[----:B------:R-:W-:Y:S02]  /*16d0*/  LOP3.LUT R10, R18, 0xf, RZ, 0xc0, !PT ;  /* 0x0000000f120a7812 */ /* 0x000fe400078ec0ff */
[----:B------:R-:W-:-:S03]  /*16e0*/  SHF.R.U32.HI R18, RZ, 0x18, R9 ;  /* 0x00000018ff127819 */ /* 0x000fc60000011609 */
[----:B------:R-:W-:Y:S01]  /*16f0*/  IMAD.IADD R9, R10, 0x1, -R11 ;  /* 0x000000010a097824 */ /* 0x000fe200078e0a0b */
[----:B------:R-:W-:Y:S01]  /*1700*/  I2F.F16 R20, R28 ;  /* 0x0000001c00147306 */ /* 0x000fe20000200c00 */
[----:B------:R-:W-:-:S07]  /*1710*/  LOP3.LUT R18, R18, 0xf, RZ, 0xc0, !PT ;  /* 0x0000000f12127812 */ /* 0x000fce00078ec0ff */
[----:B------:R-:W0:Y:S01]  /*1720*/  I2F.F16 R9, R9 ;  /* 0x0000000900097306 */ /* 0x000e220000200c00 */
[----:B------:R-:W-:Y:S01]  /*1730*/  IADD3 R10, PT, PT, -R11, R18, RZ ;  /* 0x000000120b0a7210 */ /* 0x000fe20007ffe1ff */
[----:B------:R-:W-:-:S06]  /*1740*/  IMAD.WIDE R18, R8, 0x4, R14 ;  /* 0x0000000408127825 */ /* 0x000fcc00078e020e */
[----:B------:R-:W1:Y:S01]  /*1750*/  I2F.F16 R10, R10 ;  /* 0x0000000a000a7306 */ /* 0x000e620000200c00 */
[----:B------:R-:W-:Y:S01]  /*1760*/  UIADD3 UR4, UPT, UPT, UR4, 0x4, URZ ;  /* 0x0000000404047890 */ /* 0x000fe2000fffe0ff */
[----:B0-----:R-:W-:Y:S01]  /*1770*/  PRMT R20, R20, 0x5410, R9 ;  /* 0x0000541014147816 */ /* 0x001fe20000000009 */
[----:B------:R-:W-:Y:S02]  /*1780*/  IMAD.WIDE R18, R8, 0x4, R18 ;  /* 0x0000000408127825 */ /* 0x000fe400078e0212 */
[----:B------:R-:W-:Y:S01]  /*1790*/  UISETP.NE.AND UP0, UPT, UR4, URZ, UPT ;  /* 0x000000ff0400728c */ /* 0x000fe2000bf05270 */
[----:B------:R-:W-:Y:S02]  /*17a0*/  IADD3 R9, P0, PT, R16, 0x80, RZ ;  /* 0x0000008010097810 */ /* 0x000fe40007f1e0ff */
[----:B-1----:R-:W-:Y:S01]  /*17b0*/  PRMT R10, R10, 0x5410, R7 ;  /* 0x000054100a0a7816 */ /* 0x002fe20000000007 */
[----:B------:R-:W-:-:S04]  /*17c0*/  IMAD.WIDE R18, R8, 0x4, R18 ;  /* 0x0000000408127825 */ /* 0x000fc800078e0212 */
[----:B------:R-:W-:Y:S02]  /*17d0*/  HFMA2 R22, R6.H0_H0, R22, R25 ;  /* 0x0000001606167231 */ /* 0x000fe40000000819 */
[----:B------:R-:W-:Y:S01]  /*17e0*/  IMAD.MOV.U32 R16, RZ, RZ, R14 ;  /* 0x000000ffff107224 */ /* 0x000fe200078e000e */
[----:B--2---:R-:W-:-:S05]  /*17f0*/  PRMT R24, R24, 0x5410, R27 ;  /* 0x0000541018187816 */ /* 0x004fca000000001b */
[----:B------:R-:W-:Y:S01]  /*1800*/  HFMA2 R23, R24, R20, R23 ;  /* 0x0000001418177231 */ /* 0x000fe20000000017 */
[----:B---3--:R-:W-:-:S05]  /*1810*/  PRMT R26, R26, 0x5410, R29 ;  /* 0x000054101a1a7816 */ /* 0x008fca000000001d */
[----:B------:R-:W-:Y:S02]  /*1820*/  HFMA2 R7, R26, R10, R23 ;  /* 0x0000000a1a077231 */ /* 0x000fe40000000017 */
[----:B------:R-:W-:Y:S02]  /*1830*/  IMAD.X R10, RZ, RZ, R17, P0 ;  /* 0x000000ffff0a7224 */ /* 0x000fe400000e0611 */
[----:B------:R-:W-:Y:S02]  /*1840*/  IMAD.MOV.U32 R17, RZ, RZ, R15 ;  /* 0x000000ffff117224 */ /* 0x000fe400078e000f */
[----:B------:R-:W-:Y:S02]  /*1850*/  HFMA2 R7, R6.H0_H0, R7, R22 ;  /* 0x0000000706077231 */ /* 0x000fe40000000816 */
[----:B------:R-:W-:-:S04]  /*1860*/  IMAD.WIDE R14, R8, 0x4, R18 ;  /* 0x00000004080e7825 */ /* 0x000fc800078e0212 */
[----:B------:R-:W-:Y:S02]  /*1870*/  IMAD.MOV.U32 R18, RZ, RZ, R9 ;  /* 0x000000ffff127224 */ /* 0x000fe400078e0009 */
[----:B------:R-:W-:Y:S01]  /*1880*/  IMAD.MOV.U32 R19, RZ, RZ, R10 ;  /* 0x000000ffff137224 */ /* 0x000fe200078e000a */
[----:B------:R-:W-:Y:S06]  /*1890*/  BRA.U UP0, `(.L_x_22) ;  /* 0xffffffed007c7547 */ /* 0x000fec000b83ffff */
[----:B------:R-:W-:-:S04]  /*18a0*/  IMAD.WIDE R16, R8, 0x10, R16 ;  /* 0x0000001008107825 */ /* 0x000fc800078e0210 */
[----:B------:R-:W-:Y:S02]  /*18b0*/  IMAD.MOV.U32 R14, RZ, RZ, R18 ;  /* 0x000000ffff0e7224 */ /* 0x000fe400078e0012 */
[----:B------:R-:W-:-:S07]  /*18c0*/  IMAD.MOV.U32 R15, RZ, RZ, R19 ;  /* 0x000000ffff0f7224 */ /* 0x000fce00078e0013 */
.L_x_21:
[----:B------:R-:W0:Y:S02]  /*18d0*/  LDCU UR4, c[0x0][0x3b4] ;  /* 0x00007680ff0477ac */ /* 0x000e240008000800 */
[----:B0-----:R-:W-:-:S04]  /*18e0*/  USHF.R.U32.HI UR4, URZ, 0x3, UR4 ;  /* 0x00000003ff047899 */ /* 0x001fc80008011604 */
[----:B------:R-:W-:-:S04]  /*18f0*/  ULOP3.LUT UR4, UR4, 0x3, URZ, 0xc0, !UPT ;  /* 0x0000000304047892 */ /* 0x000fc8000f8ec0ff */
[----:B------:R-:W-:-:S09]  /*1900*/  UISETP.NE.AND UP0, UPT, UR4, URZ, UPT ;  /* 0x000000ff0400728c */ /* 0x000fd2000bf05270 */
[----:B------:R-:W-:Y:S05]  /*1910*/  BRA.U !UP0, `(.L_x_23) ;  /* 0x0000000d08487547 */ /* 0x000fea000b800000 */
[----:B------:R-:W0:Y:S01]  /*1920*/  LDCU UR5, c[0x0][0x3b4] ;  /* 0x00007680ff0577ac */ /* 0x000e220008000800 */
[----:B------:R-:W-:Y:S02]  /*1930*/  UISETP.NE.AND UP0, UPT, UR4, 0x1, UPT ;  /* 0x000000010400788c */ /* 0x000fe4000bf05270 */
[----:B0-----:R-:W-:-:S07]  /*1940*/  ULOP3.LUT UP1, URZ, UR5, 0x8, URZ, 0xc0, !UPT ;  /* 0x0000000805ff7892 */ /* 0x001fce000f82c0ff */
[----:B------:R-:W-:Y:S05]  /*1950*/  BRA.U !UP0, `(.L_x_24) ;  /* 0x0000000908287547 */ /* 0x000fea000b800000 */
[----:B------:R-:W2:Y:S04]  /*1960*/  LDG.E.CONSTANT R19, desc[UR6][R14.64+0x4] ;  /* 0x000004060e137981 */ /* 0x000ea8000c1e9900 */
[----:B------:R-:W3:Y:S04]  /*1970*/  LDG.E.CONSTANT R21, desc[UR6][R14.64] ;  /* 0x000000060e157981 */ /* 0x000ee8000c1e9900 */
[----:B------:R-:W4:Y:S04]  /*1980*/  LDG.E.CONSTANT R23, desc[UR6][R16.64] ;  /* 0x0000000610177981 */ /* 0x000f28000c1e9900 */
[----:B------:R-:W4:Y:S04]  /*1990*/  LDG.E.CONSTANT R27, desc[UR6][R14.64+0x8] ;  /* 0x000008060e1b7981 */ /* 0x000f28000c1e9900 */
[----:B------:R-:W4:Y:S04]  /*19a0*/  LDG.E.CONSTANT R22, desc[UR6][R14.64+0xc] ;  /* 0x00000c060e167981 */ /* 0x000f28000c1e9900 */
[----:B------:R-:W4:Y:S04]  /*19b0*/  LDG.E.CONSTANT R9, desc[UR6][R14.64+0x10] ;  /* 0x000010060e097981 */ /* 0x000f28000c1e9900 */
[----:B------:R-:W4:Y:S01]  /*19c0*/  LDG.E.CONSTANT R24, desc[UR6][R14.64+0x14] ;  /* 0x000014060e187981 */ /* 0x000f22000c1e9900 */
[----:B--2---:R-:W-:-:S04]  /*19d0*/  IMAD.WIDE.U32 R18, R19, 0x2, R12 ;  /* 0x0000000213127825 */ /* 0x004fc800078e000c */
[----:B---3--:R-:W-:Y:S02]  /*19e0*/  IMAD.WIDE.U32 R20, R21, 0x2, R12 ;  /* 0x0000000215147825 */ /* 0x008fe400078e000c */
[----:B------:R-:W2:Y:S04]  /*19f0*/  LDG.E.U16.CONSTANT R19, desc[UR6][R18.64] ;  /* 0x0000000612137981 */ /* 0x000ea8000c1e9500 */
[----:B------:R0:W2:Y:S01]  /*1a00*/  LDG.E.U16.CONSTANT R10, desc[UR6][R20.64] ;  /* 0x00000006140a7981 */ /* 0x0000a2000c1e9500 */
[----:B----4-:R-:W-:Y:S02]  /*1a10*/  SHF.R.U32.HI R28, RZ, 0x4, R23 ;  /* 0x00000004ff1c7819 */ /* 0x010fe40000011617 */
[----:B------:R-:W-:Y:S02]  /*1a20*/  LOP3.LUT R26, R23, 0xf, RZ, 0xc0, !PT ;  /* 0x0000000f171a7812 */ /* 0x000fe400078ec0ff */
[----:B------:R-:W-:-:S03]  /*1a30*/  LOP3.LUT R28, R28, 0xf, RZ, 0xc0, !PT ;  /* 0x0000000f1c1c7812 */ /* 0x000fc600078ec0ff */
[----:B------:R-:W-:Y:S01]  /*1a40*/  IMAD.IADD R25, R26, 0x1, -R11 ;  /* 0x000000011a197824 */ /* 0x000fe200078e0a0b */
[----:B0-----:R-:W-:Y:S02]  /*1a50*/  IADD3 R20, PT, PT, -R11, R28, RZ ;  /* 0x0000001c0b147210 */ /* 0x001fe40007ffe1ff */
[----:B------:R-:W-:-:S03]  /*1a60*/  SHF.R.U32.HI R21, RZ, 0x8, R23 ;  /* 0x00000008ff157819 */ /* 0x000fc60000011617 */
[----:B------:R-:W-:Y:S01]  /*1a70*/  I2F.F16 R25, R25 ;  /* 0x0000001900197306 */ /* 0x000fe20000200c00 */
[----:B------:R-:W-:-:S07]  /*1a80*/  LOP3.LUT R26, R21, 0xf, RZ, 0xc0, !PT ;  /* 0x0000000f151a7812 */ /* 0x000fce00078ec0ff */
[----:B------:R0:W1:Y:S01]  /*1a90*/  I2F.F16 R18, R20 ;  /* 0x0000001400127306 */ /* 0x0000620000200c00 */
[----:B------:R-:W-:Y:S01]  /*1aa0*/  SHF.R.U32.HI R21, RZ, 0xc, R23 ;  /* 0x0000000cff157819 */ /* 0x000fe20000011617 */
[----:B------:R-:W-:-:S03]  /*1ab0*/  IMAD.IADD R28, R26, 0x1, -R11 ;  /* 0x000000011a1c7824 */ /* 0x000fc600078e0a0b */
[----:B------:R-:W-:Y:S01]  /*1ac0*/  LOP3.LUT R26, R21, 0xf, RZ, 0xc0, !PT ;  /* 0x0000000f151a7812 */ /* 0x000fe200078ec0ff */
[----:B0-----:R-:W3:Y:S04]  /*1ad0*/  LDG.E.CONSTANT R20, desc[UR6][R14.64+0x18] ;  /* 0x000018060e147981 */ /* 0x001ee8000c1e9900 */
[----:B------:R-:W-:Y:S02]  /*1ae0*/  IMAD.IADD R29, R26, 0x1, -R11 ;  /* 0x000000011a1d7824 */ /* 0x000fe400078e0a0b */
[----:B------:R-:W-:Y:S01]  /*1af0*/  IMAD.WIDE.U32 R26, R27, 0x2, R12 ;  /* 0x000000021b1a7825 */ /* 0x000fe200078e000c */
[----:B-1----:R-:W-:-:S05]  /*1b00*/  PRMT R25, R25, 0x5410, R18 ;  /* 0x0000541019197816 */ /* 0x002fca0000000012 */
[----:B------:R-:W4:Y:S01]  /*1b10*/  LDG.E.U16.CONSTANT R26, desc[UR6][R26.64] ;  /* 0x000000061a1a7981 */ /* 0x000f22000c1e9500 */
[----:B--2---:R-:W-:Y:S01]  /*1b20*/  PRMT R10, R10, 0x5410, R19 ;  /* 0x000054100a0a7816 */ /* 0x004fe20000000013 */
[----:B------:R-:W-:-:S05]  /*1b30*/  IMAD.WIDE.U32 R18, R22, 0x2, R12 ;  /* 0x0000000216127825 */ /* 0x000fca00078e000c */
[----:B------:R0:W4:Y:S02]  /*1b40*/  LDG.E.U16.CONSTANT R21, desc[UR6][R18.64] ;  /* 0x0000000612157981 */ /* 0x000124000c1e9500 */
[--C-:B0-----:R-:W-:Y:S02]  /*1b50*/  IMAD.WIDE.U32 R18, R9, 0x2, R12.reuse ;  /* 0x0000000209127825 */ /* 0x101fe400078e000c */
[----:B------:R-:W2:Y:S02]  /*1b60*/  LDG.E.CONSTANT R9, desc[UR6][R14.64+0x1c] ;  /* 0x00001c060e097981 */ /* 0x000ea4000c1e9900 */
[----:B------:R-:W-:Y:S02]  /*1b70*/  HMUL2 R27, R10, R25 ;  /* 0x000000190a1b7232 */ /* 0x000fe40000000000 */
[----:B------:R-:W2:Y:S04]  /*1b80*/  LDG.E.CONSTANT R10, desc[UR6][R14.64+0x20] ;  /* 0x000020060e0a7981 */ /* 0x000ea8000c1e9900 */
[----:B------:R-:W2:Y:S04]  /*1b90*/  LDG.E.CONSTANT R25, desc[UR6][R14.64+0x24] ;  /* 0x000024060e197981 */ /* 0x000ea8000c1e9900 */
[----:B------:R0:W2:Y:S02]  /*1ba0*/  LDG.E.U16.CONSTANT R22, desc[UR6][R18.64] ;  /* 0x0000000612167981 */ /* 0x0000a4000c1e9500 */
[----:B0-----:R-:W-:-:S05]  /*1bb0*/  IMAD.WIDE.U32 R18, R24, 0x2, R12 ;  /* 0x0000000218127825 */ /* 0x001fca00078e000c */
[----:B------:R2:W2:Y:S01]  /*1bc0*/  LDG.E.U16.CONSTANT R24, desc[UR6][R18.64] ;  /* 0x0000000612187981 */ /* 0x0004a2000c1e9500 */
[----:B------:R-:W-:Y:S08]  /*1bd0*/  I2F.F16 R28, R28 ;  /* 0x0000001c001c7306 */ /* 0x000ff00000200c00 */
[----:B------:R-:W0:Y:S01]  /*1be0*/  I2F.F16 R29, R29 ;  /* 0x0000001d001d7306 */ /* 0x000e220000200c00 */
[----:B------:R-:W-:Y:S01]  /*1bf0*/  IMAD.WIDE R16, R8, 0x4, R16 ;  /* 0x0000000408107825 */ /* 0x000fe200078e0210 */
[----:B0-----:R-:W-:-:S02]  /*1c00*/  PRMT R28, R28, 0x5410, R29 ;  /* 0x000054101c1c7816 */ /* 0x001fc4000000001d */
[----:B----4-:R-:W-:Y:S01]  /*1c10*/  PRMT R26, R26, 0x5410, R21 ;  /* 0x000054101a1a7816 */ /* 0x010fe20000000015 */
[----:B---3--:R-:W-:-:S04]  /*1c20*/  IMAD.WIDE.U32 R20, R20, 0x2, R12 ;  /* 0x0000000214147825 */ /* 0x008fc800078e000c */
[----:B------:R-:W-:Y:S02]  /*1c30*/  HFMA2 R26, R26, R28, R27 ;  /* 0x0000001c1a1a7231 */ /* 0x000fe4000000001b */
[----:B------:R-:W3:Y:S01]  /*1c40*/  LDG.E.U16.CONSTANT R20, desc[UR6][R20.64] ;  /* 0x0000000614147981 */ /* 0x000ee2000c1e9500 */
[----:B--2---:R-:W-:-:S03]  /*1c50*/  IMAD.WIDE.U32 R18, R9, 0x2, R12 ;  /* 0x0000000209127825 */ /* 0x004fc600078e000c */
[----:B------:R-:W2:Y:S04]  /*1c60*/  LDG.E.CONSTANT R9, desc[UR6][R16.64] ;  /* 0x0000000610097981 */ /* 0x000ea8000c1e9900 */
[----:B------:R0:W3:Y:S02]  /*1c70*/  LDG.E.U16.CONSTANT R27, desc[UR6][R18.64] ;  /* 0x00000006121b7981 */ /* 0x0000e4000c1e9500 */
[----:B0-----:R-:W-:-:S05]  /*1c80*/  IMAD.WIDE.U32 R18, R10, 0x2, R12 ;  /* 0x000000020a127825 */ /* 0x001fca00078e000c */
[----:B------:R0:W4:Y:S02]  /*1c90*/  LDG.E.U16.CONSTANT R28, desc[UR6][R18.64] ;  /* 0x00000006121c7981 */ /* 0x000124000c1e9500 */
[----:B0-----:R-:W-:-:S05]  /*1ca0*/  IMAD.WIDE.U32 R18, R25, 0x2, R12 ;  /* 0x0000000219127825 */ /* 0x001fca00078e000c */
[----:B------:R0:W4:Y:S01]  /*1cb0*/  LDG.E.U16.CONSTANT R25, desc[UR6][R18.64] ;  /* 0x0000000612197981 */ /* 0x000122000c1e9500 */
[--C-:B------:R-:W-:Y:S02]  /*1cc0*/  SHF.R.U32.HI R10, RZ, 0x10, R23.reuse ;  /* 0x00000010ff0a7819 */ /* 0x100fe40000011617 */
[----:B------:R-:W-:Y:S02]  /*1cd0*/  SHF.R.U32.HI R21, RZ, 0x14, R23 ;  /* 0x00000014ff157819 */ /* 0x000fe40000011617 */
[----:B------:R-:W-:-:S05]  /*1ce0*/  LOP3.LUT R10, R10, 0xf, RZ, 0xc0, !PT ;  /* 0x0000000f0a0a7812 */ /* 0x000fca00078ec0ff */
[----:B------:R-:W-:Y:S01]  /*1cf0*/  IMAD.IADD R29, R10, 0x1, -R11 ;  /* 0x000000010a1d7824 */ /* 0x000fe200078e0a0b */
[----:B------:R-:W-:Y:S02]  /*1d00*/  LOP3.LUT R10, R21, 0xf, RZ, 0xc0, !PT ;  /* 0x0000000f150a7812 */ /* 0x000fe400078ec0ff */
[----:B0-----:R-:W-:Y:S01]  /*1d10*/  SHF.R.U32.HI R18, RZ, 0x18, R23 ;  /* 0x00000018ff127819 */ /* 0x001fe20000011617 */
[----:B------:R-:W4:Y:S02]  /*1d20*/  LDG.E.CONSTANT R21, desc[UR6][R14.64+0x28] ;  /* 0x000028060e157981 */ /* 0x000f24000c1e9900 */
[----:B------:R-:W-:Y:S01]  /*1d30*/  IMAD.IADD R10, R10, 0x1, -R11 ;  /* 0x000000010a0a7824 */ /* 0x000fe200078e0a0b */
[----:B------:R-:W-:Y:S08]  /*1d40*/  I2F.F16 R29, R29 ;  /* 0x0000001d001d7306 */ /* 0x000ff00000200c00 */
[----:B------:R-:W0:Y:S01]  /*1d50*/  I2F.F16 R10, R10 ;  /* 0x0000000a000a7306 */ /* 0x000e220000200c00 */
[----:B------:R-:W-:-:S02]  /*1d60*/  PRMT R19, R22, 0x5410, R24 ;  /* 0x0000541016137816 */ /* 0x000fc40000000018 */
[----:B------:R-:W-:Y:S02]  /*1d70*/  LOP3.LUT R18, R18, 0xf, RZ, 0xc0, !PT ;  /* 0x0000000f12127812 */ /* 0x000fe400078ec0ff */
[----:B------:R-:W-:Y:S02]  /*1d80*/  LEA.HI R23, R23, -R11, RZ, 0x4 ;  /* 0x8000000b17177211 */ /* 0x000fe400078f20ff */
[----:B0-----:R-:W-:Y:S02]  /*1d90*/  PRMT R29, R29, 0x5410, R10 ;  /* 0x000054101d1d7816 */ /* 0x001fe4000000000a */
[----:B------:R-:W-:Y:S01]  /*1da0*/  I2F.F16 R22, R23 ;  /* 0x0000001700167306 */ /* 0x000fe20000200c00 */
[----:B------:R-:W4:Y:S02]  /*1db0*/  LDG.E.CONSTANT R10, desc[UR6][R14.64+0x2c] ;  /* 0x00002c060e0a7981 */ /* 0x000f24000c1e9900 */
[----:B------:R-:W-:Y:S02]  /*1dc0*/  HFMA2 R26, R19, R29, R26 ;  /* 0x0000001d131a7231 */ /* 0x000fe4000000001a */
[----:B------:R-:W-:-:S06]  /*1dd0*/  IMAD.IADD R19, R18, 0x1, -R11 ;  /* 0x0000000112137824 */ /* 0x000fcc00078e0a0b */
[----:B------:R-:W0:Y:S02]  /*1de0*/  I2F.F16 R19, R19 ;  /* 0x0000001300137306 */ /* 0x000e240000200c00 */
[----:B0-----:R-:W-:Y:S02]  /*1df0*/  PRMT R19, R19, 0x5410, R22 ;  /* 0x0000541013137816 */ /* 0x001fe40000000016 */
[----:B--2---:R-:W-:Y:S02]  /*1e00*/  SHF.R.U32.HI R24, RZ, 0x8, R9 ;  /* 0x00000008ff187819 */ /* 0x004fe40000011609 */
[----:B---3--:R-:W-:Y:S02]  /*1e10*/  PRMT R27, R20, 0x5410, R27 ;  /* 0x00005410141b7816 */ /* 0x008fe4000000001b */
[----:B------:R-:W-:-:S04]  /*1e20*/  SHF.R.U32.HI R20, RZ, 0x4, R9 ;  /* 0x00000004ff147819 */ /* 0x000fc80000011609 */
[----:B------:R-:W-:Y:S01]  /*1e30*/  LOP3.LUT R22, R20, 0xf, RZ, 0xc0, !PT ;  /* 0x0000000f14167812 */ /* 0x000fe200078ec0ff */
[----:B------:R-:W-:Y:S01]  /*1e40*/  HFMA2 R20, R27, R19, R26 ;  /* 0x000000131b147231 */ /* 0x000fe2000000001a */
[----:B------:R-:W-:Y:S02]  /*1e50*/  SHF.R.U32.HI R26, RZ, 0xc, R9 ;  /* 0x0000000cff1a7819 */ /* 0x000fe40000011609 */
[----:B------:R-:W-:Y:S01]  /*1e60*/  LOP3.LUT R24, R24, 0xf, RZ, 0xc0, !PT ;  /* 0x0000000f18187812 */ /* 0x000fe200078ec0ff */
[----:B------:R-:W-:Y:S01]  /*1e70*/  IMAD.IADD R23, R22, 0x1, -R11 ;  /* 0x0000000116177824 */ /* 0x000fe200078e0a0b */
[----:B------:R-:W-:-:S03]  /*1e80*/  LOP3.LUT R26, R26, 0xf, RZ, 0xc0, !PT ;  /* 0x0000000f1a1a7812 */ /* 0x000fc600078ec0ff */
[----:B------:R-:W-:Y:S01]  /*1e90*/  IMAD.IADD R22, R24, 0x1, -R11 ;  /* 0x0000000118167824 */ /* 0x000fe200078e0a0b */
[----:B------:R-:W-:Y:S01]  /*1ea0*/  IADD3 R24, PT, PT, -R11, R26, RZ ;  /* 0x0000001a0b187210 */ /* 0x000fe20007ffe1ff */
[----:B------:R4:W-:Y:S01]  /*1eb0*/  I2F.F16 R19, R23 ;  /* 0x0000001700137306 */ /* 0x0009e20000200c00 */
[----:B------:R-:W2:Y:S07]  /*1ec0*/  LDG.E.CONSTANT R26, desc[UR6][R14.64+0x38] ;  /* 0x000038060e1a7981 */ /* 0x000eae000c1e9900 */
[----:B------:R-:W-:Y:S08]  /*1ed0*/  I2F.F16 R22, R22 ;  /* 0x0000001600167306 */ /* 0x000ff00000200c00 */
[----:B------:R0:W1:Y:S01]  /*1ee0*/  I2F.F16 R27, R24 ;  /* 0x00000018001b7306 */ /* 0x0000620000200c00 */
[----:B----4-:R-:W-:-:S02]  /*1ef0*/  PRMT R23, R28, 0x5410, R25 ;  /* 0x000054101c177816 */ /* 0x010fc40000000019 */
[----:B------:R-:W3:Y:S04]  /*1f00*/  LDG.E.CONSTANT R25, desc[UR6][R14.64+0x30] ;  /* 0x000030060e197981 */ /* 0x000ee8000c1e9900 */
[----:B0-----:R-:W4:Y:S01]  /*1f10*/  LDG.E.CONSTANT R24, desc[UR6][R14.64+0x3c] ;  /* 0x00003c060e187981 */ /* 0x001f22000c1e9900 */
[----:B-1----:R-:W-:-:S03]  /*1f20*/  PRMT R22, R22, 0x5410, R27 ;  /* 0x0000541016167816 */ /* 0x002fc6000000001b */
[----:B------:R-:W2:Y:S01]  /*1f30*/  LDG.E.CONSTANT R27, desc[UR6][R14.64+0x34] ;  /* 0x000034060e1b7981 */ /* 0x000ea2000c1e9900 */
[----:B------:R-:W-:-:S05]  /*1f40*/  LOP3.LUT R18, R9, 0xf, RZ, 0xc0, !PT ;  /* 0x0000000f09127812 */ /* 0x000fca00078ec0ff */
[----:B------:R-:W-:-:S06]  /*1f50*/  IMAD.IADD R18, R18, 0x1, -R11 ;  /* 0x0000000112127824 */ /* 0x000fcc00078e0a0b */
[----:B------:R-:W0:Y:S02]  /*1f60*/  I2F.F16 R18, R18 ;  /* 0x0000001200127306 */ /* 0x000e240000200c00 */
[----:B0-----:R-:W-:Y:S01]  /*1f70*/  PRMT R28, R18, 0x5410, R19 ;  /* 0x00005410121c7816 */ /* 0x001fe20000000013 */
[----:B------:R-:W-:-:S05]  /*1f80*/  IMAD.WIDE.U32 R18, R21, 0x2, R12 ;  /* 0x0000000215127825 */ /* 0x000fca00078e000c */
[----:B------:R0:W4:Y:S02]  /*1f90*/  LDG.E.U16.CONSTANT R21, desc[UR6][R18.64] ;  /* 0x0000000612157981 */ /* 0x000124000c1e9500 */
[----:B0-----:R-:W-:-:S05]  /*1fa0*/  IMAD.WIDE.U32 R18, R10, 0x2, R12 ;  /* 0x000000020a127825 */ /* 0x001fca00078e000c */
[----:B------:R3:W4:Y:S01]  /*1fb0*/  LDG.E.U16.CONSTANT R10, desc[UR6][R18.64] ;  /* 0x00000006120a7981 */ /* 0x000722000c1e9500 */
[----:B------:R-:W-:Y:S02]  /*1fc0*/  HMUL2 R23, R23, R28 ;  /* 0x0000001c17177232 */ /* 0x000fe40000000000 */
[----:B---3--:R-:W-:-:S05]  /*1fd0*/  IMAD.WIDE.U32 R18, R25, 0x2, R12 ;  /* 0x0000000219127825 */ /* 0x008fca00078e000c */
[----:B------:R2:W3:Y:S02]  /*1fe0*/  LDG.E.U16.CONSTANT R25, desc[UR6][R18.64] ;  /* 0x0000000612197981 */ /* 0x0004e4000c1e9500 */
[----:B--2---:R-:W-:-:S05]  /*1ff0*/  IMAD.WIDE.U32 R18, R27, 0x2, R12 ;  /* 0x000000021b127825 */ /* 0x004fca00078e000c */
[----:B------:R0:W3:Y:S02]  /*2000*/  LDG.E.U16.CONSTANT R28, desc[UR6][R18.64] ;  /* 0x00000006121c7981 */ /* 0x0000e4000c1e9500 */
[----:B0-----:R-:W-:-:S05]  /*2010*/  IMAD.WIDE.U32 R18, R26, 0x2, R12 ;  /* 0x000000021a127825 */ /* 0x001fca00078e000c */
[----:B------:R4:W2:Y:S02]  /*2020*/  LDG.E.U16.CONSTANT R26, desc[UR6][R18.64] ;  /* 0x00000006121a7981 */ /* 0x0008a4000c1e9500 */
[----:B----4-:R-:W-:-:S05]  /*2030*/  IMAD.WIDE.U32 R18, R24, 0x2, R12 ;  /* 0x0000000218127825 */ /* 0x010fca00078e000c */
[----:B------:R0:W2:Y:S01]  /*2040*/  LDG.E.U16.CONSTANT R27, desc[UR6][R18.64] ;  /* 0x00000006121b7981 */ /* 0x0000a2000c1e9500 */
[----:B------:R-:W-:Y:S02]  /*2050*/  SHF.R.U32.HI R24, RZ, 0x14, R9 ;  /* 0x00000014ff187819 */ /* 0x000fe40000011609 */
[----:B------:R-:W-:-:S05]  /*2060*/  PRMT R10, R21, 0x5410, R10 ;  /* 0x00005410150a7816 */ /* 0x000fca000000000a */
[----:B------:R-:W-:Y:S01]  /*2070*/  HFMA2 R23, R10, R22, R23 ;  /* 0x000000160a177231 */ /* 0x000fe20000000017 */
[----:B------:R-:W-:Y:S02]  /*2080*/  SHF.R.U32.HI R10, RZ, 0x10, R9 ;  /* 0x00000010ff0a7819 */ /* 0x000fe40000011609 */
[----:B------:R-:W-:Y:S02]  /*2090*/  LOP3.LUT R24, R24, 0xf, RZ, 0xc0, !PT ;  /* 0x0000000f18187812 */ /* 0x000fe400078ec0ff */
[----:B------:R-:W-:-:S03]  /*20a0*/  LOP3.LUT R22, R10, 0xf, RZ, 0xc0, !PT ;  /* 0x0000000f0a167812 */ /* 0x000fc600078ec0ff */
[--C-:B------:R-:W-:Y:S02]  /*20b0*/  IMAD.IADD R24, R24, 0x1, -R11.reuse ;  /* 0x0000000118187824 */ /* 0x100fe400078e0a0b */
[----:B------:R-:W-:Y:S01]  /*20c0*/  IMAD.IADD R21, R22, 0x1, -R11 ;  /* 0x0000000116157824 */ /* 0x000fe200078e0a0b */
[----:B------:R-:W-:Y:S02]  /*20d0*/  LEA.HI R29, R9, -R11, RZ, 0x4 ;  /* 0x8000000b091d7211 */ /* 0x000fe400078f20ff */
[----:B------:R-:W-:Y:S01]  /*20e0*/  SHF.R.U32.HI R9, RZ, 0x18, R9 ;  /* 0x00000018ff097819 */ /* 0x000fe20000011609 */
[----:B------:R-:W-:Y:S03]  /*20f0*/  I2F.F16 R24, R24 ;  /* 0x0000001800187306 */ /* 0x000fe60000200c00 */
[----:B0-----:R-:W-:-:S05]  /*2100*/  LOP3.LUT R18, R9, 0xf, RZ, 0xc0, !PT ;  /* 0x0000000f09127812 */ /* 0x001fca00078ec0ff */
[----:B------:R-:W0:Y:S01]  /*2110*/  I2F.F16 R21, R21 ;  /* 0x0000001500157306 */ /* 0x000e220000200c00 */
[----:B------:R-:W-:-:S07]  /*2120*/  IMAD.IADD R18, R18, 0x1, -R11 ;  /* 0x0000000112127824 */ /* 0x000fce00078e0a0b */
[----:B------:R-:W-:Y:S08]  /*2130*/  I2F.F16 R10, R29 ;  /* 0x0000001d000a7306 */ /* 0x000ff00000200c00 */
[----:B------:R-:W1:Y:S01]  /*2140*/  I2F.F16 R9, R18 ;  /* 0x0000001200097306 */ /* 0x000e620000200c00 */
[----:B0-----:R-:W-:Y:S01]  /*2150*/  PRMT R24, R21, 0x5410, R24 ;  /* 0x0000541015187816 */ /* 0x001fe20000000018 */
[----:B-----5:R-:W-:Y:S01]  /*2160*/  HFMA2 R7, R6.H0_H0, R20, R7 ;  /* 0x0000001406077231 */ /* 0x020fe20000000807 */
[----:B------:R-:W-:Y:S01]  /*2170*/  IADD3 R14, P0, PT, R14, 0x40, RZ ;  /* 0x000000400e0e7810 */ /* 0x000fe20007f1e0ff */
[----:B------:R-:W-:Y:S01]  /*2180*/  IMAD.WIDE R16, R8, 0x4, R16 ;  /* 0x0000000408107825 */ /* 0x000fe200078e0210 */
[----:B-1----:R-:W-:-:S03]  /*2190*/  PRMT R10, R9, 0x5410, R10 ;  /* 0x00005410090a7816 */ /* 0x002fc6000000000a */
[----:B------:R-:W-:Y:S01]  /*21a0*/  IMAD.X R15, RZ, RZ, R15, P0 ;  /* 0x000000ffff0f7224 */ /* 0x000fe200000e060f */
[----:B---3--:R-:W-:-:S05]  /*21b0*/  PRMT R28, R25, 0x5410, R28 ;  /* 0x00005410191c7816 */ /* 0x008fca000000001c */
[----:B------:R-:W-:Y:S01]  /*21c0*/  HFMA2 R23, R28, R24, R23 ;  /* 0x000000181c177231 */ /* 0x000fe20000000017 */
[----:B--2---:R-:W-:-:S05]  /*21d0*/  PRMT R26, R26, 0x5410, R27 ;  /* 0x000054101a1a7816 */ /* 0x004fca000000001b */
[----:B------:R-:W-:-:S04]  /*21e0*/  HFMA2 R23, R26, R10, R23 ;  /* 0x0000000a1a177231 */ /* 0x000fc80000000017 */
[----:B------:R-:W-:-:S07]  /*21f0*/  HFMA2 R7, R6.H0_H0, R23, R7 ;  /* 0x0000001706077231 */ /* 0x000fce0000000807 */
.L_x_24:
        /* <DEDUP_REMOVED lines=8> */
[----:B--2---:R-:W-:-:S02]  /*2280*/  SHF.R.U32.HI R26, RZ, 0x8, R16 ;  /* 0x00000008ff1a7819 */ /* 0x004fc40000011610 */
[--C-:B------:R-:W-:Y:S02]  /*2290*/  SHF.R.U32.HI R8, RZ, 0x14, R16.reuse ;  /* 0x00000014ff087819 */ /* 0x100fe40000011610 */
[----:B------:R-:W-:Y:S02]  /*22a0*/  LOP3.LUT R26, R26, 0xf, RZ, 0xc0, !PT ;  /* 0x0000000f1a1a7812 */ /* 0x000fe400078ec0ff */
[----:B------:R-:W-:Y:S02]  /*22b0*/  LOP3.LUT R20, R16, 0xf, RZ, 0xc0, !PT ;  /* 0x0000000f10147812 */ /* 0x000fe400078ec0ff */
[--C-:B------:R-:W-:Y:S02]  /*22c0*/  SHF.R.U32.HI R28, RZ, 0x4, R16.reuse ;  /* 0x00000004ff1c7819 */ /* 0x100fe40000011610 */
[--C-:B------:R-:W-:Y:S01]  /*22d0*/  SHF.R.U32.HI R18, RZ, 0xc, R16.reuse ;  /* 0x0000000cff127819 */ /* 0x100fe20000011610 */
[----:B------:R-:W-:Y:S01]  /*22e0*/  IMAD.IADD R20, R20, 0x1, -R11 ;  /* 0x0000000114147824 */ /* 0x000fe200078e0a0b */
[----:B------:R-:W-:-:S02]  /*22f0*/  SHF.R.U32.HI R10, RZ, 0x10, R16 ;  /* 0x00000010ff0a7819 */ /* 0x000fc40000011610 */
[----:B------:R-:W-:Y:S02]  /*2300*/  SHF.R.U32.HI R22, RZ, 0x18, R16 ;  /* 0x00000018ff167819 */ /* 0x000fe40000011610 */
[----:B------:R-:W-:Y:S02]  /*2310*/  LEA.HI R9, R16, -R11, RZ, 0x4 ;  /* 0x8000000b10097211 */ /* 0x000fe400078f20ff */
[----:B------:R-:W-:Y:S01]  /*2320*/  LOP3.LUT R16, R8, 0xf, RZ, 0xc0, !PT ;  /* 0x0000000f08107812 */ /* 0x000fe200078ec0ff */
[--C-:B------:R-:W-:Y:S01]  /*2330*/  IMAD.IADD R8, R26, 0x1, -R11.reuse ;  /* 0x000000011a087824 */ /* 0x100fe200078e0a0b */
[----:B------:R-:W-:Y:S01]  /*2340*/  LOP3.LUT R10, R10, 0xf, RZ, 0xc0, !PT ;  /* 0x0000000f0a0a7812 */ /* 0x000fe200078ec0ff */
[----:B------:R-:W2:Y:S01]  /*2350*/  LDG.E.CONSTANT R26, desc[UR6][R14.64+0x14] ;  /* 0x000014060e1a7981 */ /* 0x000ea2000c1e9900 */
[----:B------:R-:W-:Y:S02]  /*2360*/  LOP3.LUT R28, R28, 0xf, RZ, 0xc0, !PT ;  /* 0x0000000f1c1c7812 */ /* 0x000fe400078ec0ff */
[----:B------:R-:W-:Y:S01]  /*2370*/  IADD3 R19, PT, PT, -R11, R10, RZ ;  /* 0x0000000a0b137210 */ /* 0x000fe20007ffe1ff */
[--C-:B------:R-:W-:Y:S01]  /*2380*/  IMAD.IADD R10, R16, 0x1, -R11.reuse ;  /* 0x00000001100a7824 */ /* 0x100fe200078e0a0b */
[----:B------:R-:W-:Y:S01]  /*2390*/  LOP3.LUT R18, R18, 0xf, RZ, 0xc0, !PT ;  /* 0x0000000f12127812 */ /* 0x000fe200078ec0ff */
[----:B------:R3:W2:Y:S01]  /*23a0*/  LDG.E.CONSTANT R16, desc[UR6][R14.64+0x1c] ;  /* 0x00001c060e107981 */ /* 0x0006a2000c1e9900 */
[----:B------:R-:W-:Y:S01]  /*23b0*/  LOP3.LUT R22, R22, 0xf, RZ, 0xc0, !PT ;  /* 0x0000000f16167812 */ /* 0x000fe200078ec0ff */
[----:B------:R-:W-:-:S02]  /*23c0*/  IMAD.IADD R28, R28, 0x1, -R11 ;  /* 0x000000011c1c7824 */ /* 0x000fc400078e0a0b */
[--C-:B------:R-:W-:Y:S02]  /*23d0*/  IMAD.IADD R18, R18, 0x1, -R11.reuse ;  /* 0x0000000112127824 */ /* 0x100fe400078e0a0b */
[----:B------:R-:W-:Y:S02]  /*23e0*/  IMAD.IADD R11, R22, 0x1, -R11 ;  /* 0x00000001160b7824 */ /* 0x000fe400078e0a0b */
[----:B---3--:R-:W-:-:S04]  /*23f0*/  IMAD.WIDE.U32 R14, R21, 0x2, R12 ;  /* 0x00000002150e7825 */ /* 0x008fc800078e000c */
[--C-:B----4-:R-:W-:Y:S01]  /*2400*/  IMAD.WIDE.U32 R22, R23, 0x2, R12.reuse ;  /* 0x0000000217167825 */ /* 0x110fe200078e000c */
[----:B------:R0:W3:Y:S05]  /*2410*/  LDG.E.U16.CONSTANT R21, desc[UR6][R14.64] ;  /* 0x000000060e157981 */ /* 0x0000ea000c1e9500 */
[----:B------:R-:W3:Y:S01]  /*2420*/  LDG.E.U16.CONSTANT R22, desc[UR6][R22.64] ;  /* 0x0000000616167981 */ /* 0x000ee2000c1e9500 */
[----:B0-----:R-:W-:-:S05]  /*2430*/  IMAD.WIDE.U32 R14, R27, 0x2, R12 ;  /* 0x000000021b0e7825 */ /* 0x001fca00078e000c */
[----:B------:R0:W4:Y:S02]  /*2440*/  LDG.E.U16.CONSTANT R23, desc[UR6][R14.64] ;  /* 0x000000060e177981 */ /* 0x000124000c1e9500 */
[----:B0-----:R-:W-:-:S05]  /*2450*/  IMAD.WIDE.U32 R14, R24, 0x2, R12 ;  /* 0x00000002180e7825 */ /* 0x001fca00078e000c */
[----:B------:R0:W4:Y:S02]  /*2460*/  LDG.E.U16.CONSTANT R24, desc[UR6][R14.64] ;  /* 0x000000060e187981 */ /* 0x000124000c1e9500 */
[----:B0-----:R-:W-:-:S05]  /*2470*/  IMAD.WIDE.U32 R14, R25, 0x2, R12 ;  /* 0x00000002190e7825 */ /* 0x001fca00078e000c */
[----:B------:R2:W4:Y:S02]  /*2480*/  LDG.E.U16.CONSTANT R25, desc[UR6][R14.64] ;  /* 0x000000060e197981 */ /* 0x000524000c1e9500 */
[----:B--2---:R-:W-:-:S05]  /*2490*/  IMAD.WIDE.U32 R14, R26, 0x2, R12 ;  /* 0x000000021a0e7825 */ /* 0x004fca00078e000c */
[----:B------:R0:W2:Y:S02]  /*24a0*/  LDG.E.U16.CONSTANT R26, desc[UR6][R14.64] ;  /* 0x000000060e1a7981 */ /* 0x0000a4000c1e9500 */
[----:B0-----:R-:W-:-:S04]  /*24b0*/  IMAD.WIDE.U32 R14, R17, 0x2, R12 ;  /* 0x00000002110e7825 */ /* 0x001fc800078e000c */
[----:B------:R-:W-:Y:S01]  /*24c0*/  IMAD.WIDE.U32 R16, R16, 0x2, R12 ;  /* 0x0000000210107825 */ /* 0x000fe200078e000c */
[----:B------:R-:W2:Y:S05]  /*24d0*/  LDG.E.U16.CONSTANT R27, desc[UR6][R14.64] ;  /* 0x000000060e1b7981 */ /* 0x000eaa000c1e9500 */
[----:B------:R-:W2:Y:S01]  /*24e0*/  LDG.E.U16.CONSTANT R16, desc[UR6][R16.64] ;  /* 0x0000000610107981 */ /* 0x000ea2000c1e9500 */
[----:B------:R-:W-:Y:S08]  /*24f0*/  I2F.F16 R20, R20 ;  /* 0x0000001400147306 */ /* 0x000ff00000200c00 */
[----:B------:R-:W0:Y:S08]  /*2500*/  I2F.F16 R29, R28 ;  /* 0x0000001c001d7306 */ /* 0x000e300000200c00 */
[----:B------:R-:W-:Y:S01]  /*2510*/  I2F.F16 R8, R8 ;  /* 0x0000000800087306 */ /* 0x000fe20000200c00 */
[----:B0-----:R-:W-:-:S07]  /*2520*/  PRMT R20, R20, 0x5410, R29 ;  /* 0x0000541014147816 */ /* 0x001fce000000001d */
[----:B------:R-:W0:Y:S01]  /*2530*/  I2F.F16 R29, R18 ;  /* 0x00000012001d7306 */ /* 0x000e220000200c00 */
[----:B---3--:R-:W-:Y:S02]  /*2540*/  PRMT R21, R21, 0x5410, R22 ;  /* 0x0000541015157816 */ /* 0x008fe40000000016 */
[----:B----4-:R-:W-:-:S05]  /*2550*/  PRMT R23, R23, 0x5410, R24 ;  /* 0x0000541017177816 */ /* 0x010fca0000000018 */
[----:B------:R-:W-:Y:S01]  /*2560*/  I2F.F16 R19, R19 ;  /* 0x0000001300137306 */ /* 0x000fe20000200c00 */
[----:B------:R-:W-:-:S07]  /*2570*/  HMUL2 R20, R21, R20 ;  /* 0x0000001415147232 */ /* 0x000fce0000000000 */
[----:B------:R-:W1:Y:S01]  /*2580*/  I2F.F16 R10, R10 ;  /* 0x0000000a000a7306 */ /* 0x000e620000200c00 */
[----:B0-----:R-:W-:-:S07]  /*2590*/  PRMT R29, R8, 0x5410, R29 ;  /* 0x00005410081d7816 */ /* 0x001fce000000001d */
[----:B------:R-:W-:Y:S01]  /*25a0*/  I2F.F16 R9, R9 ;  /* 0x0000000900097306 */ /* 0x000fe20000200c00 */
[----:B------:R-:W-:-:S07]  /*25b0*/  HFMA2 R20, R23, R29, R20 ;  /* 0x0000001d17147231 */ /* 0x000fce0000000014 */
[----:B------:R-:W0:Y:S01]  /*25c0*/  I2F.F16 R28, R11 ;  /* 0x0000000b001c7306 */ /* 0x000e220000200c00 */
[----:B-1----:R-:W-:Y:S02]  /*25d0*/  PRMT R19, R19, 0x5410, R10 ;  /* 0x0000541013137816 */ /* 0x002fe4000000000a */
[----:B0-----:R-:W-:Y:S02]  /*25e0*/  PRMT R9, R28, 0x5410, R9 ;  /* 0x000054101c097816 */ /* 0x001fe40000000009 */
[----:B--2---:R-:W-:-:S05]  /*25f0*/  PRMT R25, R25, 0x5410, R26 ;  /* 0x0000541019197816 */ /* 0x004fca000000001a */
[----:B------:R-:W-:Y:S01]  /*2600*/  HFMA2 R20, R25, R19, R20 ;  /* 0x0000001319147231 */ /* 0x000fe20000000014 */
[----:B------:R-:W-:-:S05]  /*2610*/  PRMT R27, R27, 0x5410, R16 ;  /* 0x000054101b1b7816 */ /* 0x000fca0000000010 */
[----:B------:R-:W-:-:S04]  /*2620*/  HFMA2 R20, R27, R9, R20 ;  /* 0x000000091b147231 */ /* 0x000fc80000000014 */
[----:B-----5:R-:W-:-:S07]  /*2630*/  HFMA2 R7, R6.H0_H0, R20, R7 ;  /* 0x0000001406077231 */ /* 0x020fce0000000807 */
.L_x_23:
[----:B-----5:R-:W0:Y:S01]  /*2640*/  LDC R6, c[0x0][0x3b4] ;  /* 0x0000ed00ff067b82 */ /* 0x020e220000000800 */
[----:B------:R-:W-:Y:S02]  /*2650*/  VIADD R5, R5, 0x1 ;  /* 0x0000000105057836 */ /* 0x000fe40000000000 */
[----:B0-----:R-:W-:-:S05]  /*2660*/  IMAD.IADD R3, R3, 0x1, R6 ;  /* 0x0000000103037824 */ /* 0x001fca00078e0206 */
[----:B------:R-:W-:-:S13]  /*2670*/  ISETP.GE.AND P0, PT, R3, R4, PT ;  /* 0x000000040300720c */ /* 0x000fda0003f06270 */
[----:B------:R-:W-:Y:S05]  /*2680*/  @!P0 BRA `(.L_x_25) ;  /* 0xffffffdc00608947 */ /* 0x000fea000383ffff */
.L_x_19:
        /* <DEDUP_REMOVED lines=12> */
.L_x_26:
[----:B-----5:R-:W-:-:S05]  /*2750*/  HADD2 R6, R9, R8.H0_H0 ;  /* 0x2000000809067230 */ /* 0x020fca0000000000 */
[----:B------:R-:W-:-:S05]  /*2760*/  PRMT R7, R9, R0, R6 ;  /* 0x0000000009077216 */ /* 0x000fca0000000006 */
[----:B------:R-:W2:Y:S02]  /*2770*/  ATOM.E.CAS.STRONG.GPU PT, R6, [R2], R9, R7 ;  /* 0x000000090206738b */ /* 0x000ea400001ee107 */
[----:B--2---:R-:W-:Y:S01]  /*2780*/  ISETP.NE.U32.AND P0, PT, R6, R9, PT ;  /* 0x000000090600720c */ /* 0x004fe20003f05070 */
[----:B------:R-:W-:-:S12]  /*2790*/  IMAD.MOV.U32 R9, RZ, RZ, R6 ;  /* 0x000000ffff097224 */ /* 0x000fd800078e0006 */
[----:B------:R-:W-:Y:S05]  /*27a0*/  @P0 BRA `(.L_x_26) ;  /* 0xfffffffc00e80947 */ /* 0x000fea000383ffff */
[----:B------:R-:W-:Y:S05]  /*27b0*/  EXIT ;  /* 0x000000000000794d */ /* 0x000fea0003800000 */
.L_x_27:
        /* <DEDUP_REMOVED lines=12> */
.L_x_57:


//--------------------- .text._Z16q4_matmul_kernelILb0ELb0ELb0EEvPK6__halfPKjPS0_S2_S4_iiiiiS4_b --------------------------
	.section	.text._Z16q4_matmul_kernelILb0ELb0ELb0EEvPK6__halfPKjPS0_S2_S4_iiiiiS4_b,"ax",@progbits
	.align	128
        .global         _Z16q4_matmul_kernelILb0ELb0ELb0EEvPK6__halfPKjPS0_S2_S4_iiiiiS4_b
        .type           _Z16q4_matmul_kernelILb0ELb0ELb0EEvPK6__halfPKjPS0_S2_S4_iiiiiS4_b,@function
        .size           _Z16q4_matmul_kernelILb0ELb0ELb0EEvPK6__halfPKjPS0_S2_S4_iiiiiS4_b,(.L_x_58 - _Z16q4_matmul_kernelILb0ELb0ELb0EEvPK6__halfPKjPS0_S2_S4_iiiiiS4_b)
        .other          _Z16q4_matmul_kernelILb0ELb0ELb0EEvPK6__halfPKjPS0_S2_S4_iiiiiS4_b,@"STO_CUDA_ENTRY STV_DEFAULT"
_Z16q4_matmul_kernelILb0ELb0ELb0EEvPK6__halfPKjPS0_S2_S4_iiiiiS4_b:
.text._Z16q4_matmul_kernelILb0ELb0ELb0EEvPK6__halfPKjPS0_S2_S4_iiiiiS4_b:
[----:B------:R-:W-:Y:S01]  /*0000*/  LDC R1, c[0x0][0x37c] ;  /* 0x0000df00ff017b82 */ /* 0x000fe20000000800 */
[----:B------:R-:W0:Y:S01]  /*0010*/  S2R R12, SR_CTAID.Z ;  /* 0x00000000000c7919 */ /* 0x000e220000002700 */
[----:B------:R-:W1:Y:S06]  /*0020*/  LDCU.U8 UR4, c[0x0][0x3c8] ;  /* 0x00007900ff0477ac */ /* 0x000e6c0008000000 */
[----:B------:R-:W2:Y:S01]  /*0030*/  S2UR UR6, SR_CTAID.Y ;  /* 0x00000000000679c3 */ /* 0x000ea20000002600 */
[----:B------:R-:W-:Y:S01]  /*0040*/  PRMT R18, RZ, 0x7610, R18 ;  /* 0x00007610ff127816 */ /* 0x000fe20000000012 */
        /* <DEDUP_REMOVED lines=26> */
[----:B------:R-:W-:Y:S01]  /*01f0*/  IMAD.SHL.U32 R6, R9, 0x4, RZ ;  /* 0x0000000409067824 */ /* 0x000fe200078e00ff */
[-C--:B------:R-:W-:Y:S02]  /*0200*/  LOP3.LUT R5, RZ, R12.reuse, RZ, 0x33, !PT ;  /* 0x0000000cff057212 */ /* 0x080fe400078e33ff */
[----:B------:R-:W-:Y:S02]  /*0210*/  VIADDMNMX R4, R7, R12, R10, !PT ;  /* 0x0000000c07047246 */ /* 0x000fe4000780010a */
[----:B------:R-:W-:Y:S02]  /*0220*/  PRMT R18, RZ, 0x7610, R18 ;  /* 0x00007610ff127816 */ /* 0x000fe40000000012 */
[----:B------:R-:W-:Y:S01]  /*0230*/  LOP3.LUT R6, R6, 0x1c, RZ, 0xc0, !PT ;  /* 0x0000001c06067812 */ /* 0x000fe200078ec0ff */
[----:B------:R-:W-:Y:S01]  /*0240*/  IMAD.IADD R4, R4, 0x1, R5 ;  /* 0x0000000104047824 */ /* 0x000fe200078e0205 */
[----:B------:R-:W-:-:S04]  /*0250*/  SHF.R.S32.HI R5, RZ, 0x1f, R0 ;  /* 0x0000001fff057819 */ /* 0x000fc80000011400 */
[----:B------:R-:W-:Y:S02]  /*0260*/  ISETP.GE.U32.AND P0, PT, R4, 0x8, PT ;  /* 0x000000080400780c */ /* 0x000fe40003f06070 */
[----:B------:R-:W-:Y:S01]  /*0270*/  LEA.HI R7, R5, R0, RZ, 0x3 ;  /* 0x0000000005077211 */ /* 0x000fe200078f18ff */
[----:B------:R-:W-:-:S03]  /*0280*/  IMAD R5, R3, R8, RZ ;  /* 0x0000000803057224 */ /* 0x000fc600078e02ff */
[----:B------:R-:W-:-:S07]  /*0290*/  SHF.R.S32.HI R7, RZ, 0x3, R7 ;  /* 0x00000003ff077819 */ /* 0x000fce0000011407 */
[----:B------:R-:W-:Y:S05]  /*02a0*/  @!P0 BRA `(.L_x_29) ;  /* 0x0000000c00308947 */ /* 0x000fea0003800000 */
[----:B------:R-:W0:Y:S01]  /*02b0*/  LDC R2, c[0x0][0x3b4] ;  /* 0x0000ed00ff027b82 */ /* 0x000e220000000800 */
[----:B------:R-:W-:Y:S01]  /*02c0*/  PRMT R18, RZ, 0x7610, R18 ;  /* 0x00007610ff127816 */ /* 0x000fe20000000012 */
[----:B------:R-:W1:Y:S01]  /*02d0*/  LDCU UR8, c[0x0][0x3b0] ;  /* 0x00007600ff0877ac */ /* 0x000e620008000800 */
[----:B------:R-:W2:Y:S01]  /*02e0*/  LDCU.64 UR6, c[0x0][0x380] ;  /* 0x00007000ff0677ac */ /* 0x000ea20008000a00 */
[----:B0-----:R-:W-:Y:S02]  /*02f0*/  IABS R8, R2 ;  /* 0x0000000200087213 */ /* 0x001fe40000000000 */
[----:B------:R-:W-:Y:S02]  /*0300*/  LEA.HI R2, R4, 0x1, RZ, 0x1d ;  /* 0x0000000104027811 */ /* 0x000fe400078fe8ff */
[----:B------:R-:W0:Y:S08]  /*0310*/  I2F.RP R11, R8 ;  /* 0x00000008000b7306 */ /* 0x000e300000209400 */
[----:B0-----:R-:W0:Y:S02]  /*0320*/  MUFU.RCP R11, R11 ;  /* 0x0000000b000b7308 */ /* 0x001e240000001000 */
[----:B0-----:R-:W-:Y:S01]  /*0330*/  VIADD R14, R11, 0xffffffe ;  /* 0x0ffffffe0b0e7836 */ /* 0x001fe20000000000 */
[----:B------:R-:W-:Y:S01]  /*0340*/  LOP3.LUT R11, R2, 0x3ffffffe, RZ, 0xc0, !PT ;  /* 0x3ffffffe020b7812 */ /* 0x000fe200078ec0ff */
[----:B------:R-:W-:-:S04]  /*0350*/  IMAD.IADD R2, R12, 0x1, R5 ;  /* 0x000000010c027824 */ /* 0x000fc800078e0205 */
[----:B------:R0:W3:Y:S01]  /*0360*/  F2I.FTZ.U32.TRUNC.NTZ R15, R14 ;  /* 0x0000000e000f7305 */ /* 0x0000e2000021f000 */
[----:B------:R-:W-:Y:S01]  /*0370*/  IADD3 R11, PT, PT, -R11, RZ, RZ ;  /* 0x000000ff0b0b7210 */ /* 0x000fe20007ffe1ff */
[----:B0-----:R-:W-:Y:S02]  /*0380*/  IMAD.MOV.U32 R14, RZ, RZ, RZ ;  /* 0x000000ffff0e7224 */ /* 0x001fe400078e00ff */
[----:B---3--:R-:W-:-:S04]  /*0390*/  IMAD.MOV R9, RZ, RZ, -R15 ;  /* 0x000000ffff097224 */ /* 0x008fc800078e0a0f */
[----:B------:R-:W-:-:S04]  /*03a0*/  IMAD R9, R9, R8, RZ ;  /* 0x0000000809097224 */ /* 0x000fc800078e02ff */
[----:B-12---:R-:W-:-:S07]  /*03b0*/  IMAD.HI.U32 R9, R15, R9, R14 ;  /* 0x000000090f097227 */ /* 0x006fce00078e000e */
.L_x_30:
[----:B------:R-:W0:Y:S01]  /*03c0*/  LDC R22, c[0x0][0x3b4] ;  /* 0x0000ed00ff167b82 */ /* 0x000e220000000800 */
[----:B------:R-:W-:Y:S01]  /*03d0*/  VIADD R26, R10, 0xfffffff8 ;  /* 0xfffffff80a1a7836 */ /* 0x000fe20000000000 */
[----:B------:R-:W-:-:S04]  /*03e0*/  IABS R16, R10 ;  /* 0x0000000a00107213 */ /* 0x000fc80000000000 */
[----:B------:R-:W-:-:S05]  /*03f0*/  IABS R12, R26 ;  /* 0x0000001a000c7213 */ /* 0x000fca0000000000 */
[----:B------:R-:W-:-:S04]  /*0400*/  IMAD.HI.U32 R27, R9, R12, RZ ;  /* 0x0000000c091b7227 */ /* 0x000fc800078e00ff */
[----:B------:R-:W-:Y:S01]  /*0410*/  IMAD.MOV R9, RZ, RZ, -R27 ;  /* 0x000000ffff097224 */ /* 0x000fe200078e0a1b */
[-C--:B0-----:R-:W-:Y:S02]  /*0420*/  IABS R14, R22.reuse ;  /* 0x00000016000e7213 */ /* 0x081fe40000000000 */
[----:B------:R-:W-:-:S03]  /*0430*/  LOP3.LUT R19, RZ, R22, RZ, 0x33, !PT ;  /* 0x00000016ff137212 */ /* 0x000fc600078e33ff */
[----:B------:R-:W-:Y:S01]  /*0440*/  IMAD R9, R14, R9, R12 ;  /* 0x000000090e097224 */ /* 0x000fe200078e020c */
[----:B------:R-:W-:-:S04]  /*0450*/  IABS R12, R22 ;  /* 0x00000016000c7213 */ /* 0x000fc80000000000 */
[----:B------:R-:W-:-:S13]  /*0460*/  ISETP.GT.U32.AND P1, PT, R8, R9, PT ;  /* 0x000000090800720c */ /* 0x000fda0003f24070 */
[----:B------:R-:W-:-:S05]  /*0470*/  @!P1 IMAD.IADD R9, R9, 0x1, -R14 ;  /* 0x0000000109099824 */ /* 0x000fca00078e0a0e */
[----:B------:R-:W-:Y:S01]  /*0480*/  ISETP.GE.U32.AND P0, PT, R9, R8, PT ;  /* 0x000000080900720c */ /* 0x000fe20003f06070 */
[----:B------:R-:W-:Y:S02]  /*0490*/  IMAD.MOV.U32 R8, RZ, RZ, R12 ;  /* 0x000000ffff087224 */ /* 0x000fe400078e000c */
[----:B------:R-:W-:Y:S02]  /*04a0*/  IMAD.MOV.U32 R12, RZ, RZ, RZ ;  /* 0x000000ffff0c7224 */ /* 0x000fe400078e00ff */
[----:B------:R-:W0:Y:S08]  /*04b0*/  I2F.RP R14, R8 ;  /* 0x00000008000e7306 */ /* 0x000e300000209400 */
[----:B0-----:R-:W0:Y:S02]  /*04c0*/  MUFU.RCP R14, R14 ;  /* 0x0000000e000e7308 */ /* 0x001e240000001000 */
[----:B0-----:R-:W-:-:S06]  /*04d0*/  VIADD R15, R14, 0xffffffe ;  /* 0x0ffffffe0e0f7836 */ /* 0x001fcc0000000000 */
[----:B------:R-:W0:Y:S02]  /*04e0*/  F2I.FTZ.U32.TRUNC.NTZ R13, R15 ;  /* 0x0000000f000d7305 */ /* 0x000e24000021f000 */
[----:B0-----:R-:W-:-:S04]  /*04f0*/  IMAD.MOV R9, RZ, RZ, -R13 ;  /* 0x000000ffff097224 */ /* 0x001fc800078e0a0d */
[----:B------:R-:W-:-:S04]  /*0500*/  IMAD R9, R9, R8, RZ ;  /* 0x0000000809097224 */ /* 0x000fc800078e02ff */
[----:B------:R-:W-:-:S04]  /*0510*/  IMAD.HI.U32 R9, R13, R9, R12 ;  /* 0x000000090d097227 */ /* 0x000fc800078e000c */
[----:B------:R-:W-:Y:S02]  /*0520*/  IMAD.MOV.U32 R13, RZ, RZ, R16 ;  /* 0x000000ffff0d7224 */ /* 0x000fe400078e0010 */
[----:B------:R-:W0:Y:S02]  /*0530*/  LDC.64 R16, c[0x0][0x388] ;  /* 0x0000e200ff107b82 */ /* 0x000e240000000a00 */
[----:B------:R-:W-:-:S05]  /*0540*/  IMAD.HI.U32 R12, R9, R13, RZ ;  /* 0x0000000d090c7227 */ /* 0x000fca00078e00ff */
[----:B------:R-:W-:-:S05]  /*0550*/  IADD3 R14, PT, PT, -R12, RZ, RZ ;  /* 0x000000ff0c0e7210 */ /* 0x000fca0007ffe1ff */
[C---:B------:R-:W-:Y:S02]  /*0560*/  IMAD R13, R8.reuse, R14, R13 ;  /* 0x0000000e080d7224 */ /* 0x040fe400078e020d */
[----:B------:R-:W1:Y:S03]  /*0570*/  LDC.64 R14, c[0x0][0x3a0] ;  /* 0x0000e800ff0e7b82 */ /* 0x000e660000000a00 */
[----:B------:R-:W-:-:S13]  /*0580*/  ISETP.GT.U32.AND P4, PT, R8, R13, PT ;  /* 0x0000000d0800720c */ /* 0x000fda0003f84070 */
[----:B------:R-:W-:Y:S02]  /*0590*/  @!P4 IMAD.IADD R13, R13, 0x1, -R8 ;  /* 0x000000010d0dc824 */ /* 0x000fe400078e0a08 */
[----:B------:R-:W-:-:S03]  /*05a0*/  @!P4 VIADD R12, R12, 0x1 ;  /* 0x000000010c0cc836 */ /* 0x000fc60000000000 */
[----:B------:R-:W-:Y:S02]  /*05b0*/  ISETP.GE.U32.AND P3, PT, R13, R8, PT ;  /* 0x000000080d00720c */ /* 0x000fe40003f66070 */
[----:B------:R-:W-:-:S04]  /*05c0*/  LOP3.LUT R13, R10, R22, RZ, 0x3c, !PT ;  /* 0x000000160a0d7212 */ /* 0x000fc800078e3cff */
[----:B------:R-:W-:Y:S02]  /*05d0*/  ISETP.GE.AND P2, PT, R13, RZ, PT ;  /* 0x000000ff0d00720c */ /* 0x000fe40003f46270 */
[----:B------:R-:W-:-:S04]  /*05e0*/  SHF.R.S32.HI R13, RZ, 0x1f, R10 ;  /* 0x0000001fff0d7819 */ /* 0x000fc8000001140a */
[----:B------:R-:W-:Y:S01]  /*05f0*/  LEA.HI R13, R13, R10, RZ, 0x3 ;  /* 0x0000000a0d0d7211 */ /* 0x000fe200078f18ff */
[----:B------:R-:W-:Y:S01]  /*0600*/  @P3 VIADD R12, R12, 0x1 ;  /* 0x000000010c0c3836 */ /* 0x000fe20000000000 */
[----:B------:R-:W-:Y:S02]  /*0610*/  ISETP.NE.AND P3, PT, R22, RZ, PT ;  /* 0x000000ff1600720c */ /* 0x000fe40003f65270 */
[----:B------:R-:W-:-:S03]  /*0620*/  SHF.R.S32.HI R13, RZ, 0x3, R13 ;  /* 0x00000003ff0d7819 */ /* 0x000fc6000001140d */
[----:B------:R-:W-:Y:S02]  /*0630*/  @!P2 IMAD.MOV R12, RZ, RZ, -R12 ;  /* 0x000000ffff0ca224 */ /* 0x000fe400078e0a0c */
[----:B------:R-:W-:-:S03]  /*0640*/  IMAD R13, R13, UR8, R0 ;  /* 0x000000080d0d7c24 */ /* 0x000fc6000f8e0200 */
[----:B------:R-:W-:-:S05]  /*0650*/  SEL R23, R19, R12, !P3 ;  /* 0x0000000c13177207 */ /* 0x000fca0005800000 */
[----:B------:R-:W-:-:S05]  /*0660*/  IMAD R23, R23, UR8, RZ ;  /* 0x0000000817177c24 */ /* 0x000fca000f8e02ff */
[----:B------:R-:W-:-:S04]  /*0670*/  SHF.R.S32.HI R12, RZ, 0x1f, R23 ;  /* 0x0000001fff0c7819 */ /* 0x000fc80000011417 */
[----:B------:R-:W-:-:S04]  /*0680*/  LEA.HI R12, R12, R23, RZ, 0x3 ;  /* 0x000000170c0c7211 */ /* 0x000fc800078f18ff */
[----:B------:R-:W-:-:S05]  /*0690*/  LEA.HI.SX32 R29, R12, R7, 0x1d ;  /* 0x000000070c1d7211 */ /* 0x000fca00078feaff */
[----:B-1----:R-:W-:-:S06]  /*06a0*/  IMAD.WIDE R28, R29, 0x4, R14 ;  /* 0x000000041d1c7825 */ /* 0x002fcc00078e020e */
[----:B------:R-:W2:Y:S01]  /*06b0*/  LDG.E.CONSTANT R29, desc[UR4][R28.64] ;  /* 0x000000041c1d7981 */ /* 0x000ea2000c1e9900 */
[----:B0-----:R-:W-:-:S05]  /*06c0*/  IMAD.WIDE R20, R13, 0x4, R16 ;  /* 0x000000040d147825 */ /* 0x001fca00078e0210 */
[----:B------:R-:W3:Y:S01]  /*06d0*/  LDG.E.CONSTANT R25, desc[UR4][R20.64] ;  /* 0x0000000414197981 */ /* 0x000ee2000c1e9900 */
[----:B------:R-:W-:-:S05]  /*06e0*/  VIADD R24, R10, 0xfffffff8 ;  /* 0xfffffff80a187836 */ /* 0x000fca0000000000 */
[----:B------:R-:W-:Y:S02]  /*06f0*/  SHF.R.S32.HI R12, RZ, 0x1f, R24 ;  /* 0x0000001fff0c7819 */ /* 0x000fe40000011418 */
[----:B------:R-:W-:-:S04]  /*0700*/  IADD3 R13, P2, PT, R5, R24, RZ ;  /* 0x00000018050d7210 */ /* 0x000fc80007f5e0ff */
[----:B------:R-:W-:Y:S02]  /*0710*/  LEA.HI.X.SX32 R24, R5, R12, 0x1, P2 ;  /* 0x0000000c05187211 */ /* 0x000fe400010f0eff */
[----:B------:R-:W-:-:S04]  /*0720*/  LEA R12, P2, R13, UR6, 0x1 ;  /* 0x000000060d0c7c11 */ /* 0x000fc8000f8408ff */
[----:B------:R-:W-:-:S05]  /*0730*/  LEA.HI.X R13, R13, UR7, R24, 0x1, P2 ;  /* 0x000000070d0d7c11 */ /* 0x000fca00090f0c18 */
[----:B------:R-:W4:Y:S01]  /*0740*/  LDG.E.U16.CONSTANT R24, desc[UR4][R12.64+0x10] ;  /* 0x000010040c187981 */ /* 0x000f22000c1e9500 */
[----:B------:R-:W-:-:S03]  /*0750*/  LOP3.LUT R22, R26, R22, RZ, 0x3c, !PT ;  /* 0x000000161a167212 */ /* 0x000fc600078e3cff */
[----:B------:R-:W5:Y:S01]  /*0760*/  LDG.E.U16.CONSTANT R28, desc[UR4][R12.64+0x12] ;  /* 0x000012040c1c7981 */ /* 0x000f62000c1e9500 */
[----:B------:R-:W-:Y:S02]  /*0770*/  ISETP.GE.AND P2, PT, R22, RZ, PT ;  /* 0x000000ff1600720c */ /* 0x000fe40003f46270 */
[----:B--2---:R-:W-:-:S05]  /*0780*/  SHF.R.U32.HI R29, RZ, R6, R29 ;  /* 0x00000006ff1d7219 */ /* 0x004fca000001161d */
[----:B------:R-:W-:Y:S01]  /*0790*/  VIADD R22, R29, 0x1 ;  /* 0x000000011d167836 */ /* 0x000fe20000000000 */
[----:B---3--:R-:W-:Y:S02]  /*07a0*/  LOP3.LUT R21, R25, 0xf, RZ, 0xc0, !PT ;  /* 0x0000000f19157812 */ /* 0x008fe400078ec0ff */
[----:B------:R-:W-:Y:S02]  /*07b0*/  SHF.R.U32.HI R20, RZ, 0x4, R25 ;  /* 0x00000004ff147819 */ /* 0x000fe40000011619 */
[----:B------:R-:W-:-:S05]  /*07c0*/  LOP3.LUT R22, R22, 0xf, RZ, 0xc0, !PT ;  /* 0x0000000f16167812 */ /* 0x000fca00078ec0ff */
[----:B------:R-:W-:Y:S01]  /*07d0*/  IMAD.IADD R29, R21, 0x1, -R22 ;  /* 0x00000001151d7824 */ /* 0x000fe200078e0a16 */
[----:B------:R-:W-:-:S05]  /*07e0*/  LOP3.LUT R21, R20, 0xf, RZ, 0xc0, !PT ;  /* 0x0000000f14157812 */ /* 0x000fca00078ec0ff */
[----:B------:R-:W-:Y:S01]  /*07f0*/  IMAD.IADD R21, R21, 0x1, -R22 ;  /* 0x0000000115157824 */ /* 0x000fe200078e0a16 */
[----:B------:R-:W4:Y:S08]  /*0800*/  I2F.F16 R29, R29 ;  /* 0x0000001d001d7306 */ /* 0x000f300000200c00 */
[----:B------:R-:W5:Y:S01]  /*0810*/  I2F.F16 R21, R21 ;  /* 0x0000001500157306 */ /* 0x000f620000200c00 */
[----:B----4-:R-:W-:-:S02]  /*0820*/  HMUL2 R24, R24.H0_H0, R29.H0_H0 ;  /* 0x2000001d18187232 */ /* 0x010fc40000000800 */
[----:B------:R-:W-:Y:S01]  /*0830*/  @!P1 VIADD R27, R27, 0x1 ;  /* 0x000000011b1b9836 */ /* 0x000fe20000000000 */
[----:B------:R-:W2:Y:S01]  /*0840*/  LDG.E.U16.CONSTANT R29, desc[UR4][R12.64+0x1a] ;  /* 0x00001a040c1d7981 */ /* 0x000ea2000c1e9500 */
[----:B-----5:R-:W-:-:S03]  /*0850*/  HFMA2 R20, R28.H0_H0, R21.H0_H0, R24.H0_H0 ;  /* 0x200000151c147231 */ /* 0x020fc60000040818 */
[----:B------:R-:W3:Y:S01]  /*0860*/  LDG.E.U16.CONSTANT R21, desc[UR4][R12.64+0x14] ;  /* 0x000014040c157981 */ /* 0x000ee2000c1e9500 */
[----:B------:R-:W-:-:S04]  /*0870*/  SHF.R.U32.HI R24, RZ, 0x8, R25 ;  /* 0x00000008ff187819 */ /* 0x000fc80000011619 */
[----:B------:R-:W-:-:S04]  /*0880*/  LOP3.LUT R24, R24, 0xf, RZ, 0xc0, !PT ;  /* 0x0000000f18187812 */ /* 0x000fc800078ec0ff */
[----:B------:R-:W-:-:S06]  /*0890*/  IADD3 R24, PT, PT, -R22, R24, RZ ;  /* 0x0000001816187210 */ /* 0x000fcc0007ffe1ff */
[----:B------:R-:W3:Y:S01]  /*08a0*/  I2F.F16 R24, R24 ;  /* 0x0000001800187306 */ /* 0x000ee20000200c00 */
[----:B------:R-:W-:-:S04]  /*08b0*/  @P0 VIADD R27, R27, 0x1 ;  /* 0x000000011b1b0836 */ /* 0x000fc80000000000 */
[----:B------:R-:W-:-:S05]  /*08c0*/  @!P2 IMAD.MOV R27, RZ, RZ, -R27 ;  /* 0x000000ffff1ba224 */ /* 0x000fca00078e0a1b */
[----:B------:R-:W-:-:S05]  /*08d0*/  SEL R19, R19, R27, !P3 ;  /* 0x0000001b13137207 */ /* 0x000fca0005800000 */
[----:B------:R-:W-:-:S05]  /*08e0*/  IMAD R19, R19, UR8, RZ ;  /* 0x0000000813137c24 */ /* 0x000fca000f8e02ff */
[----:B------:R-:W-:-:S04]  /*08f0*/  SHF.R.S32.HI R28, RZ, 0x1f, R19 ;  /* 0x0000001fff1c7819 */ /* 0x000fc80000011413 */
[----:B------:R-:W-:-:S04]  /*0900*/  LEA.HI R28, R28, R19, RZ, 0x3 ;  /* 0x000000131c1c7211 */ /* 0x000fc800078f18ff */
[----:B------:R-:W-:-:S05]  /*0910*/  LEA.HI.SX32 R27, R28, R7, 0x1d ;  /* 0x000000071c1b7211 */ /* 0x000fca00078feaff */
[----:B------:R-:W-:Y:S01]  /*0920*/  IMAD.WIDE R14, R27, 0x4, R14 ;  /* 0x000000041b0e7825 */ /* 0x000fe200078e020e */
[----:B------:R-:W-:-:S04]  /*0930*/  SHF.R.S32.HI R27, RZ, 0x1f, R26 ;  /* 0x0000001fff1b7819 */ /* 0x000fc8000001141a */
[----:B------:R-:W-:Y:S01]  /*0940*/  LEA.HI R26, R27, R26, RZ, 0x3 ;  /* 0x0000001a1b1a7211 */ /* 0x000fe200078f18ff */
[----:B------:R0:W4:Y:S04]  /*0950*/  LDG.E.CONSTANT R15, desc[UR4][R14.64] ;  /* 0x000000040e0f7981 */ /* 0x000128000c1e9900 */
[----:B------:R-:W5:Y:S01]  /*0960*/  LDG.E.U16.CONSTANT R27, desc[UR4][R12.64+0x1c] ;  /* 0x00001c040c1b7981 */ /* 0x000f62000c1e9500 */
[----:B---3--:R-:W-:-:S03]  /*0970*/  HFMA2 R20, R21.H0_H0, R24.H0_H0, R20.H0_H0 ;  /* 0x2000001815147231 */ /* 0x008fc60000040814 */
[----:B------:R-:W3:Y:S04]  /*0980*/  LDG.E.U16.CONSTANT R24, desc[UR4][R12.64+0x16] ;  /* 0x000016040c187981 */ /* 0x000ee8000c1e9500 */
[----:B------:R-:W2:Y:S01]  /*0990*/  LDG.E.U16.CONSTANT R21, desc[UR4][R12.64+0x18] ;  /* 0x000018040c157981 */ /* 0x000ea2000c1e9500 */
[----:B------:R-:W-:-:S04]  /*09a0*/  SHF.R.U32.HI R28, RZ, 0xc, R25 ;  /* 0x0000000cff1c7819 */ /* 0x000fc80000011619 */
[----:B------:R-:W-:-:S05]  /*09b0*/  LOP3.LUT R28, R28, 0xf, RZ, 0xc0, !PT ;  /* 0x0000000f1c1c7812 */ /* 0x000fca00078ec0ff */
[----:B------:R-:W-:Y:S01]  /*09c0*/  IMAD.IADD R28, R28, 0x1, -R22 ;  /* 0x000000011c1c7824 */ /* 0x000fe200078e0a16 */
[----:B------:R-:W-:Y:S01]  /*09d0*/  SHF.R.S32.HI R26, RZ, 0x3, R26 ;  /* 0x00000003ff1a7819 */ /* 0x000fe2000001141a */
[----:B------:R-:W4:Y:S04]  /*09e0*/  LDG.E.U16.CONSTANT R13, desc[UR4][R12.64+0x1e] ;  /* 0x00001e040c0d7981 */ /* 0x000f28000c1e9500 */
[----:B------:R-:W3:Y:S01]  /*09f0*/  I2F.F16 R28, R28 ;  /* 0x0000001c001c7306 */ /* 0x000ee20000200c00 */
[----:B------:R-:W-:-:S04]  /*0a00*/  IMAD R26, R26, UR8, R0 ;  /* 0x000000081a1a7c24 */ /* 0x000fc8000f8e0200 */
[----:B------:R-:W-:-:S06]  /*0a10*/  IMAD.WIDE R16, R26, 0x4, R16 ;  /* 0x000000041a107825 */ /* 0x000fcc00078e0210 */
[----:B------:R2:W4:Y:S01]  /*0a20*/  LDG.E.CONSTANT R16, desc[UR4][R16.64] ;  /* 0x0000000410107981 */ /* 0x000522000c1e9900 */
[----:B------:R-:W-:-:S04]  /*0a30*/  SHF.R.U32.HI R26, RZ, 0x14, R25 ;  /* 0x00000014ff1a7819 */ /* 0x000fc80000011619 */
[----:B------:R-:W-:Y:S02]  /*0a40*/  LOP3.LUT R26, R26, 0xf, RZ, 0xc0, !PT ;  /* 0x0000000f1a1a7812 */ /* 0x000fe400078ec0ff */
[--C-:B0-----:R-:W-:Y:S01]  /*0a50*/  SHF.R.U32.HI R14, RZ, 0x18, R25.reuse ;  /* 0x00000018ff0e7819 */ /* 0x101fe20000011619 */
[----:B---3--:R-:W-:Y:S01]  /*0a60*/  HFMA2 R20, R24.H0_H0, R28.H0_H0, R20.H0_H0 ;  /* 0x2000001c18147231 */ /* 0x008fe20000040814 */
[----:B------:R-:W-:-:S04]  /*0a70*/  SHF.R.U32.HI R24, RZ, 0x10, R25 ;  /* 0x00000010ff187819 */ /* 0x000fc80000011619 */
[----:B------:R-:W-:-:S05]  /*0a80*/  LOP3.LUT R24, R24, 0xf, RZ, 0xc0, !PT ;  /* 0x0000000f18187812 */ /* 0x000fca00078ec0ff */
[----:B------:R-:W-:-:S06]  /*0a90*/  IMAD.IADD R24, R24, 0x1, -R22 ;  /* 0x0000000118187824 */ /* 0x000fcc00078e0a16 */
[----:B------:R-:W2:Y:S02]  /*0aa0*/  I2F.F16 R24, R24 ;  /* 0x0000001800187306 */ /* 0x000ea40000200c00 */
[----:B--2---:R-:W-:Y:S02]  /*0ab0*/  HFMA2 R17, R21.H0_H0, R24.H0_H0, R20.H0_H0 ;  /* 0x2000001815117231 */ /* 0x004fe40000040814 */
[----:B------:R-:W0:Y:S01]  /*0ac0*/  LDC.64 R20, c[0x0][0x380] ;  /* 0x0000e000ff147b82 */ /* 0x000e220000000a00 */
[----:B------:R-:W-:-:S06]  /*0ad0*/  IMAD.IADD R28, R26, 0x1, -R22 ;  /* 0x000000011a1c7824 */ /* 0x000fcc00078e0a16 */
[----:B------:R-:W1:Y:S01]  /*0ae0*/  I2F.F16 R28, R28 ;  /* 0x0000001c001c7306 */ /* 0x000e620000200c00 */
[----:B0-----:R-:W-:-:S05]  /*0af0*/  IMAD.WIDE R20, R2, 0x2, R20 ;  /* 0x0000000202147825 */ /* 0x001fca00078e0214 */
[----:B------:R-:W2:Y:S01]  /*0b00*/  LDG.E.U16.CONSTANT R24, desc[UR4][R20.64] ;  /* 0x0000000414187981 */ /* 0x000ea2000c1e9500 */
[----:B-1----:R-:W-:Y:S01]  /*0b10*/  HFMA2 R29, R29.H0_H0, R28.H0_H0, R17.H0_H0 ;  /* 0x2000001c1d1d7231 */ /* 0x002fe20000040811 */
[----:B------:R-:W-:-:S05]  /*0b20*/  LOP3.LUT R17, R14, 0xf, RZ, 0xc0, !PT ;  /* 0x0000000f0e117812 */ /* 0x000fca00078ec0ff */
[----:B------:R-:W-:-:S04]  /*0b30*/  IMAD.IADD R17, R17, 0x1, -R22 ;  /* 0x0000000111117824 */ /* 0x000fc800078e0a16 */
[----:B------:R0:W5:Y:S02]  /*0b40*/  I2F.F16 R14, R17 ;  /* 0x00000011000e7306 */ /* 0x0001640000200c00 */
[----:B0-----:R-:W3:Y:S01]  /*0b50*/  LDG.E.U16.CONSTANT R17, desc[UR4][R20.64+0x2] ;  /* 0x0000020414117981 */ /* 0x001ee2000c1e9500 */
[----:B-----5:R-:W-:Y:S02]  /*0b60*/  HFMA2 R14, R27.H0_H0, R14.H0_H0, R29.H0_H0 ;  /* 0x2000000e1b0e7231 */ /* 0x020fe4000004081d */
[C---:B------:R-:W-:Y:S01]  /*0b70*/  IMAD.IADD R29, R0.reuse, 0x1, R19 ;  /* 0x00000001001d7824 */ /* 0x040fe200078e0213 */
[----:B------:R-:W0:Y:S01]  /*0b80*/  LDC.64 R26, c[0x0][0x398] ;  /* 0x0000e600ff1a7b82 */ /* 0x000e220000000a00 */
[----:B------:R-:W5:Y:S01]  /*0b90*/  LDG.E.U16.CONSTANT R19, desc[UR4][R20.64+0x4] ;  /* 0x0000040414137981 */ /* 0x000f62000c1e9500 */
[----:B----4-:R-:W-:Y:S02]  /*0ba0*/  SHF.R.U32.HI R15, RZ, R6, R15 ;  /* 0x00000006ff0f7219 */ /* 0x010fe4000001160f */
[----:B------:R-:W-:-:S03]  /*0bb0*/  IADD3 R23, PT, PT, R0, R23, RZ ;  /* 0x0000001700177210 */ /* 0x000fc60007ffe0ff */
[----:B------:R-:W-:-:S05]  /*0bc0*/  VIADD R15, R15, 0x1 ;  /* 0x000000010f0f7836 */ /* 0x000fca0000000000 */
[----:B------:R-:W-:Y:S01]  /*0bd0*/  LOP3.LUT R15, R15, 0xf, RZ, 0xc0, !PT ;  /* 0x0000000f0f0f7812 */ /* 0x000fe200078ec0ff */
[----:B0-----:R-:W-:-:S04]  /*0be0*/  IMAD.WIDE R28, R29, 0x2, R26 ;  /* 0x000000021d1c7825 */ /* 0x001fc800078e021a */
[----:B------:R-:W-:Y:S01]  /*0bf0*/  IMAD.WIDE R26, R23, 0x2, R26 ;  /* 0x00000002171a7825 */ /* 0x000fe200078e021a */
[----:B------:R-:W-:Y:S01]  /*0c00*/  LOP3.LUT R23, R16, 0xf, RZ, 0xc0, !PT ;  /* 0x0000000f10177812 */ /* 0x000fe200078ec0ff */
[----:B------:R0:W4:Y:S04]  /*0c10*/  LDG.E.U16.CONSTANT R29, desc[UR4][R28.64] ;  /* 0x000000041c1d7981 */ /* 0x000128000c1e9500 */
[----:B------:R-:W-:Y:S01]  /*0c20*/  IMAD.IADD R23, R23, 0x1, -R15 ;  /* 0x0000000117177824 */ /* 0x000fe200078e0a0f */
[----:B------:R-:W-:Y:S01]  /*0c30*/  SHF.R.U32.HI R12, RZ, 0x4, R16 ;  /* 0x00000004ff0c7819 */ /* 0x000fe20000011610 */
[----:B------:R-:W4:Y:S04]  /*0c40*/  LDG.E.U16.CONSTANT R27, desc[UR4][R26.64] ;  /* 0x000000041a1b7981 */ /* 0x000f28000c1e9500 */
[----:B------:R-:W2:Y:S01]  /*0c50*/  I2F.F16 R23, R23 ;  /* 0x0000001700177306 */ /* 0x000ea20000200c00 */
[----:B------:R-:W-:Y:S01]  /*0c60*/  LOP3.LUT R12, R12, 0xf, RZ, 0xc0, !PT ;  /* 0x0000000f0c0c7812 */ /* 0x000fe200078ec0ff */
[----:B------:R-:W4:Y:S01]  /*0c70*/  LDG.E.U16.CONSTANT R26, desc[UR4][R20.64+0xe] ;  /* 0x00000e04141a7981 */ /* 0x000f22000c1e9500 */
[----:B--2---:R-:W-:-:S03]  /*0c80*/  HMUL2 R24, R24.H0_H0, R23.H0_H0 ;  /* 0x2000001718187232 */ /* 0x004fc60000000800 */
[----:B------:R-:W-:-:S04]  /*0c90*/  IMAD.IADD R23, R12, 0x1, -R15 ;  /* 0x000000010c177824 */ /* 0x000fc800078e0a0f */
[----:B------:R1:W3:Y:S02]  /*0ca0*/  I2F.F16 R12, R23 ;  /* 0x00000017000c7306 */ /* 0x0002e40000200c00 */
[----:B-1----:R-:W2:Y:S01]  /*0cb0*/  LDG.E.U16.CONSTANT R23, desc[UR4][R20.64+0xc] ;  /* 0x00000c0414177981 */ /* 0x002ea2000c1e9500 */
[----:B---3--:R-:W-:Y:S01]  /*0cc0*/  HFMA2 R12, R17.H0_H0, R12.H0_H0, R24.H0_H0 ;  /* 0x2000000c110c7231 */ /* 0x008fe20000040818 */
[----:B------:R-:W-:-:S04]  /*0cd0*/  SHF.R.U32.HI R17, RZ, 0x8, R16 ;  /* 0x00000008ff117819 */ /* 0x000fc80000011610 */
[----:B------:R-:W-:Y:S02]  /*0ce0*/  LOP3.LUT R24, R17, 0xf, RZ, 0xc0, !PT ;  /* 0x0000000f11187812 */ /* 0x000fe400078ec0ff */
[----:B------:R-:W3:Y:S03]  /*0cf0*/  LDG.E.U16.CONSTANT R17, desc[UR4][R20.64+0x8] ;  /* 0x0000080414117981 */ /* 0x000ee6000c1e9500 */
[----:B------:R-:W-:-:S06]  /*0d00*/  IMAD.IADD R24, R24, 0x1, -R15 ;  /* 0x0000000118187824 */ /* 0x000fcc00078e0a0f */
[----:B------:R-:W5:Y:S02]  /*0d10*/  I2F.F16 R24, R24 ;  /* 0x0000001800187306 */ /* 0x000f640000200c00 */
[----:B-----5:R-:W-:Y:S02]  /*0d20*/  HFMA2 R12, R19.H0_H0, R24.H0_H0, R12.H0_H0 ;  /* 0x20000018130c7231 */ /* 0x020fe4000004080c */
[----:B------:R-:W5:Y:S04]  /*0d30*/  LDG.E.U16.CONSTANT R19, desc[UR4][R20.64+0x6] ;  /* 0x0000060414137981 */ /* 0x000f68000c1e9500 */
[----:B------:R1:W4:Y:S01]  /*0d40*/  LDG.E.U16.CONSTANT R24, desc[UR4][R20.64+0xa] ;  /* 0x00000a0414187981 */ /* 0x000322000c1e9500 */
[----:B0-----:R-:W-:-:S04]  /*0d50*/  SHF.R.U32.HI R28, RZ, 0xc, R16 ;  /* 0x0000000cff1c7819 */ /* 0x001fc80000011610 */
[----:B------:R-:W-:-:S05]  /*0d60*/  LOP3.LUT R28, R28, 0xf, RZ, 0xc0, !PT ;  /* 0x0000000f1c1c7812 */ /* 0x000fca00078ec0ff */
[----:B------:R-:W-:-:S06]  /*0d70*/  IMAD.IADD R28, R28, 0x1, -R15 ;  /* 0x000000011c1c7824 */ /* 0x000fcc00078e0a0f */
[----:B------:R-:W-:Y:S01]  /*0d80*/  I2F.F16 R28, R28 ;  /* 0x0000001c001c7306 */ /* 0x000fe20000200c00 */
[----:B------:R-:W-:Y:S02]  /*0d90*/  LEA.HI R22, R25, -R22, RZ, 0x4 ;  /* 0x8000001619167211 */ /* 0x000fe400078f20ff */
[----:B------:R-:W-:-:S04]  /*0da0*/  SHF.R.U32.HI R25, RZ, 0x14, R16 ;  /* 0x00000014ff197819 */ /* 0x000fc80000011610 */
[----:B-1----:R-:W-:Y:S02]  /*0db0*/  LOP3.LUT R20, R25, 0xf, RZ, 0xc0, !PT ;  /* 0x0000000f19147812 */ /* 0x002fe400078ec0ff */
[----:B------:R-:W-:-:S03]  /*0dc0*/  SHF.R.U32.HI R25, RZ, 0x18, R16 ;  /* 0x00000018ff197819 */ /* 0x000fc60000011610 */
[----:B------:R-:W-:Y:S01]  /*0dd0*/  IMAD.IADD R21, R20, 0x1, -R15 ;  /* 0x0000000114157824 */ /* 0x000fe200078e0a0f */
[----:B------:R-:W-:-:S05]  /*0de0*/  LOP3.LUT R20, R25, 0xf, RZ, 0xc0, !PT ;  /* 0x0000000f19147812 */ /* 0x000fca00078ec0ff */
[----:B------:R-:W-:Y:S01]  /*0df0*/  IMAD.IADD R20, R20, 0x1, -R15 ;  /* 0x0000000114147824 */ /* 0x000fe200078e0a0f */
[----:B------:R-:W-:Y:S08]  /*0e00*/  I2F.F16 R21, R21 ;  /* 0x0000001500157306 */ /* 0x000ff00000200c00 */
[----:B------:R-:W-:Y:S01]  /*0e10*/  I2F.F16 R20, R20 ;  /* 0x0000001400147306 */ /* 0x000fe20000200c00 */
[----:B------:R-:W-:-:S07]  /*0e20*/  IADD3 R11, PT, PT, R11, 0x2, RZ ;  /* 0x000000020b0b7810 */ /* 0x000fce0007ffe0ff */
[----:B------:R-:W0:Y:S01]  /*0e30*/  I2F.F16 R22, R22 ;  /* 0x0000001600167306 */ /* 0x000e220000200c00 */
[----:B------:R-:W-:Y:S01]  /*0e40*/  ISETP.NE.AND P0, PT, R11, RZ, PT ;  /* 0x000000ff0b00720c */ /* 0x000fe20003f05270 */
[----:B------:R-:W-:Y:S02]  /*0e50*/  VIADD R10, R10, 0x10 ;  /* 0x000000100a0a7836 */ /* 0x000fe40000000000 */
[----:B------:R-:W-:Y:S02]  /*0e60*/  VIADD R2, R2, 0x10 ;  /* 0x0000001002027836 */ /* 0x000fe40000000000 */
[----:B0-----:R-:W-:Y:S02]  /*0e70*/  HFMA2 R13, R13.H0_H0, R22.H0_H0, R14.H0_H0 ;  /* 0x200000160d0d7231 */ /* 0x001fe4000004080e */
[----:B-----5:R-:W-:Y:S01]  /*0e80*/  HFMA2 R12, R19.H0_H0, R28.H0_H0, R12.H0_H0 ;  /* 0x2000001c130c7231 */ /* 0x020fe2000004080c */
[----:B------:R-:W-:-:S04]  /*0e90*/  SHF.R.U32.HI R19, RZ, 0x10, R16 ;  /* 0x00000010ff137819 */ /* 0x000fc80000011610 */
[----:B------:R-:W-:-:S05]  /*0ea0*/  LOP3.LUT R19, R19, 0xf, RZ, 0xc0, !PT ;  /* 0x0000000f13137812 */ /* 0x000fca00078ec0ff */
[----:B------:R-:W-:-:S06]  /*0eb0*/  IMAD.IADD R19, R19, 0x1, -R15 ;  /* 0x0000000113137824 */ /* 0x000fcc00078e0a0f */
[----:B------:R-:W3:Y:S01]  /*0ec0*/  I2F.F16 R19, R19 ;  /* 0x0000001300137306 */ /* 0x000ee20000200c00 */
[----:B------:R-:W-:-:S07]  /*0ed0*/  LEA.HI R15, R16, -R15, RZ, 0x4 ;  /* 0x8000000f100f7211 */ /* 0x000fce00078f20ff */
[----:B------:R-:W0:Y:S01]  /*0ee0*/  I2F.F16 R15, R15 ;  /* 0x0000000f000f7306 */ /* 0x000e220000200c00 */
[----:B---3--:R-:W-:-:S04]  /*0ef0*/  HFMA2 R12, R17.H0_H0, R19.H0_H0, R12.H0_H0 ;  /* 0x20000013110c7231 */ /* 0x008fc8000004080c */
[----:B----4-:R-:W-:-:S04]  /*0f00*/  HFMA2 R12, R24.H0_H0, R21.H0_H0, R12.H0_H0 ;  /* 0x20000015180c7231 */ /* 0x010fc8000004080c */
[----:B--2---:R-:W-:-:S04]  /*0f10*/  HFMA2 R12, R23.H0_H0, R20.H0_H0, R12.H0_H0 ;  /* 0x20000014170c7231 */ /* 0x004fc8000004080c */
[----:B0-----:R-:W-:-:S04]  /*0f20*/  HFMA2 R12, R26.H0_H0, R15.H0_H0, R12.H0_H0 ;  /* 0x2000000f1a0c7231 */ /* 0x001fc8000004080c */
[----:B------:R-:W-:-:S04]  /*0f30*/  HFMA2 R12, R29.H0_H0, R12.H0_H0, R18.H0_H0 ;  /* 0x2000000c1d0c7231 */ /* 0x000fc80000040812 */
[----:B------:R-:W-:Y:S01]  /*0f40*/  HFMA2 R18, R27.H0_H0, R13.H0_H0, R12.H0_H0 ;  /* 0x2000000d1b127231 */ /* 0x000fe2000004080c */
[----:B------:R-:W-:Y:S06]  /*0f50*/  @P0 BRA `(.L_x_30) ;  /* 0xfffffff400180947 */ /* 0x000fec000383ffff */
[----:B------:R-:W-:-:S07]  /*0f60*/  VIADD R12, R10, 0xfffffff8 ;  /* 0xfffffff80a0c7836 */ /* 0x000fce0000000000 */
.L_x_29:
[----:B------:R-:W-:-:S13]  /*0f70*/  LOP3.LUT P0, RZ, R4, 0x8, RZ, 0xc0, !PT ;  /* 0x0000000804ff7812 */ /* 0x000fda000780c0ff */
[----:B------:R-:W-:Y:S05]  /*0f80*/  @P0 BRA `(.L_x_28) ;  /* 0x00000004007c0947 */ /* 0x000fea0003800000 */
[----:B------:R-:W0:Y:S01]  /*0f90*/  LDC R11, c[0x0][0x3b4] ;  /* 0x0000ed00ff0b7b82 */ /* 0x000e220000000800 */
[----:B------:R-:W-:Y:S01]  /*0fa0*/  IABS R4, R12 ;  /* 0x0000000c00047213 */ /* 0x000fe20000000000 */
[----:B------:R-:W1:Y:S01]  /*0fb0*/  LDCU UR6, c[0x0][0x3b0] ;  /* 0x00007600ff0677ac */ /* 0x000e620008000800 */
[----:B0-----:R-:W-:-:S04]  /*0fc0*/  IABS R13, R11 ;  /* 0x0000000b000d7213 */ /* 0x001fc80000000000 */
[----:B------:R-:W0:Y:S08]  /*0fd0*/  I2F.RP R10, R13 ;  /* 0x0000000d000a7306 */ /* 0x000e300000209400 */
[----:B0-----:R-:W0:Y:S02]  /*0fe0*/  MUFU.RCP R10, R10 ;  /* 0x0000000a000a7308 */ /* 0x001e240000001000 */
[----:B0-----:R-:W-:-:S06]  /*0ff0*/  VIADD R8, R10, 0xffffffe ;  /* 0x0ffffffe0a087836 */ /* 0x001fcc0000000000 */
[----:B------:R0:W2:Y:S02]  /*1000*/  F2I.FTZ.U32.TRUNC.NTZ R9, R8 ;  /* 0x0000000800097305 */ /* 0x0000a4000021f000 */
[----:B0-----:R-:W-:Y:S02]  /*1010*/  IMAD.MOV.U32 R8, RZ, RZ, RZ ;  /* 0x000000ffff087224 */ /* 0x001fe400078e00ff */
[----:B--2---:R-:W-:-:S04]  /*1020*/  IMAD.MOV R2, RZ, RZ, -R9 ;  /* 0x000000ffff027224 */ /* 0x004fc800078e0a09 */
[----:B------:R-:W-:-:S04]  /*1030*/  IMAD R15, R2, R13, RZ ;  /* 0x0000000d020f7224 */ /* 0x000fc800078e02ff */
[----:B------:R-:W-:-:S06]  /*1040*/  IMAD.HI.U32 R15, R9, R15, R8 ;  /* 0x0000000f090f7227 */ /* 0x000fcc00078e0008 */
[----:B------:R-:W-:Y:S02]  /*1050*/  IMAD.HI.U32 R2, R15, R4, RZ ;  /* 0x000000040f027227 */ /* 0x000fe400078e00ff */
[----:B------:R-:W0:Y:S02]  /*1060*/  LDC.64 R14, c[0x0][0x3a0] ;  /* 0x0000e800ff0e7b82 */ /* 0x000e240000000a00 */
[----:B------:R-:W-:-:S04]  /*1070*/  IMAD.MOV R9, RZ, RZ, -R2 ;  /* 0x000000ffff097224 */ /* 0x000fc800078e0a02 */
[C---:B------:R-:W-:Y:S02]  /*1080*/  IMAD R4, R13.reuse, R9, R4 ;  /* 0x000000090d047224 */ /* 0x040fe400078e0204 */
[----:B------:R-:W2:Y:S03]  /*1090*/  LDC.64 R8, c[0x0][0x388] ;  /* 0x0000e200ff087b82 */ /* 0x000ea60000000a00 */
[----:B------:R-:W-:-:S13]  /*10a0*/  ISETP.GT.U32.AND P1, PT, R13, R4, PT ;  /* 0x000000040d00720c */ /* 0x000fda0003f24070 */
[----:B------:R-:W-:Y:S01]  /*10b0*/  @!P1 IMAD.IADD R4, R4, 0x1, -R13 ;  /* 0x0000000104049824 */ /* 0x000fe200078e0a0d */
[----:B------:R-:W-:Y:S02]  /*10c0*/  @!P1 IADD3 R2, PT, PT, R2, 0x1, RZ ;  /* 0x0000000102029810 */ /* 0x000fe40007ffe0ff */
[----:B------:R-:W-:Y:S02]  /*10d0*/  ISETP.NE.AND P1, PT, R11, RZ, PT ;  /* 0x000000ff0b00720c */ /* 0x000fe40003f25270 */
[----:B------:R-:W-:Y:S02]  /*10e0*/  ISETP.GE.U32.AND P0, PT, R4, R13, PT ;  /* 0x0000000d0400720c */ /* 0x000fe40003f06070 */
[----:B------:R-:W-:Y:S02]  /*10f0*/  LOP3.LUT R4, R12, R11, RZ, 0x3c, !PT ;  /* 0x0000000b0c047212 */ /* 0x000fe400078e3cff */
[----:B------:R-:W-:Y:S02]  /*1100*/  SHF.R.S32.HI R13, RZ, 0x1f, R12 ;  /* 0x0000001fff0d7819 */ /* 0x000fe4000001140c */
[----:B------:R-:W-:-:S02]  /*1110*/  ISETP.GE.AND P2, PT, R4, RZ, PT ;  /* 0x000000ff0400720c */ /* 0x000fc40003f46270 */
[----:B------:R-:W-:-:S04]  /*1120*/  LEA.HI R13, R13, R12, RZ, 0x3 ;  /* 0x0000000c0d0d7211 */ /* 0x000fc800078f18ff */
[----:B------:R-:W-:Y:S01]  /*1130*/  SHF.R.S32.HI R13, RZ, 0x3, R13 ;  /* 0x00000003ff0d7819 */ /* 0x000fe2000001140d */
[----:B------:R-:W-:-:S04]  /*1140*/  @P0 VIADD R2, R2, 0x1 ;  /* 0x0000000102020836 */ /* 0x000fc80000000000 */
[----:B-1----:R-:W-:Y:S02]  /*1150*/  IMAD R13, R13, UR6, R0 ;  /* 0x000000060d0d7c24 */ /* 0x002fe4000f8e0200 */
[----:B------:R-:W-:Y:S01]  /*1160*/  @!P2 IMAD.MOV R2, RZ, RZ, -R2 ;  /* 0x000000ffff02a224 */ /* 0x000fe200078e0a02 */
[----:B------:R-:W-:-:S05]  /*1170*/  @!P1 LOP3.LUT R2, RZ, R11, RZ, 0x33, !PT ;  /* 0x0000000bff029212 */ /* 0x000fca00078e33ff */
[----:B------:R-:W-:-:S05]  /*1180*/  IMAD R11, R2, UR6, RZ ;  /* 0x00000006020b7c24 */ /* 0x000fca000f8e02ff */
[----:B------:R-:W-:-:S04]  /*1190*/  SHF.R.S32.HI R2, RZ, 0x1f, R11 ;  /* 0x0000001fff027819 */ /* 0x000fc8000001140b */
[----:B------:R-:W-:-:S04]  /*11a0*/  LEA.HI R2, R2, R11, RZ, 0x3 ;  /* 0x0000000b02027211 */ /* 0x000fc800078f18ff */
[----:B------:R-:W-:-:S05]  /*11b0*/  LEA.HI.SX32 R7, R2, R7, 0x1d ;  /* 0x0000000702077211 */ /* 0x000fca00078feaff */
[----:B0-----:R-:W-:-:S05]  /*11c0*/  IMAD.WIDE R14, R7, 0x4, R14 ;  /* 0x00000004070e7825 */ /* 0x001fca00078e020e */
[----:B------:R-:W3:Y:S01]  /*11d0*/  LDG.E.CONSTANT R7, desc[UR4][R14.64] ;  /* 0x000000040e077981 */ /* 0x000ee2000c1e9900 */
[----:B--2---:R-:W-:Y:S02]  /*11e0*/  IMAD.WIDE R22, R13, 0x4, R8 ;  /* 0x000000040d167825 */ /* 0x004fe400078e0208 */
[----:B------:R-:W0:Y:S03]  /*11f0*/  LDC.64 R8, c[0x0][0x380] ;  /* 0x0000e000ff087b82 */ /* 0x000e260000000a00 */
[----:B------:R1:W2:Y:S01]  /*1200*/  LDG.E.CONSTANT R2, desc[UR4][R22.64] ;  /* 0x0000000416027981 */ /* 0x0002a2000c1e9900 */
[----:B------:R-:W-:-:S04]  /*1210*/  IMAD.IADD R5, R5, 0x1, R12 ;  /* 0x0000000105057824 */ /* 0x000fc800078e020c */
[----:B0-----:R-:W-:Y:S02]  /*1220*/  IMAD.WIDE R4, R5, 0x2, R8 ;  /* 0x0000000205047825 */ /* 0x001fe400078e0208 */
[----:B------:R-:W0:Y:S03]  /*1230*/  LDC.64 R8, c[0x0][0x398] ;  /* 0x0000e600ff087b82 */ /* 0x000e260000000a00 */
[----:B------:R-:W4:Y:S04]  /*1240*/  LDG.E.U16.CONSTANT R10, desc[UR4][R4.64] ;  /* 0x00000004040a7981 */ /* 0x000f28000c1e9500 */
[----:B------:R-:W5:Y:S04]  /*1250*/  LDG.E.U16.CONSTANT R13, desc[UR4][R4.64+0x2] ;  /* 0x00000204040d7981 */ /* 0x000f68000c1e9500 */
[----:B------:R-:W5:Y:S04]  /*1260*/  LDG.E.U16.CONSTANT R17, desc[UR4][R4.64+0x4] ;  /* 0x0000040404117981 */ /* 0x000f68000c1e9500 */
[----:B------:R-:W5:Y:S04]  /*1270*/  LDG.E.U16.CONSTANT R21, desc[UR4][R4.64+0x6] ;  /* 0x0000060404157981 */ /* 0x000f68000c1e9500 */
[----:B------:R-:W5:Y:S01]  /*1280*/  LDG.E.U16.CONSTANT R19, desc[UR4][R4.64+0x8] ;  /* 0x0000080404137981 */ /* 0x000f62000c1e9500 */
[----:B-1----:R-:W-:-:S03]  /*1290*/  IMAD.IADD R23, R0, 0x1, R11 ;  /* 0x0000000100177824 */ /* 0x002fc600078e020b */
[----:B------:R-:W5:Y:S01]  /*12a0*/  LDG.E.U16.CONSTANT R15, desc[UR4][R4.64+0xa] ;  /* 0x00000a04040f7981 */ /* 0x000f62000c1e9500 */
[----:B0-----:R-:W-:-:S03]  /*12b0*/  IMAD.WIDE R8, R23, 0x2, R8 ;  /* 0x0000000217087825 */ /* 0x001fc600078e0208 */
[----:B------:R-:W5:Y:S04]  /*12c0*/  LDG.E.U16.CONSTANT R11, desc[UR4][R4.64+0xc] ;  /* 0x00000c04040b7981 */ /* 0x000f68000c1e9500 */
[----:B------:R-:W5:Y:S04]  /*12d0*/  LDG.E.U16.CONSTANT R23, desc[UR4][R4.64+0xe] ;  /* 0x00000e0404177981 */ /* 0x000f68000c1e9500 */
[----:B------:R0:W5:Y:S01]  /*12e0*/  LDG.E.U16.CONSTANT R9, desc[UR4][R8.64] ;  /* 0x0000000408097981 */ /* 0x000162000c1e9500 */
[----:B---3--:R-:W-:-:S05]  /*12f0*/  SHF.R.U32.HI R7, RZ, R6, R7 ;  /* 0x00000006ff077219 */ /* 0x008fca0000011607 */
[----:B------:R-:W-:Y:S01]  /*1300*/  VIADD R7, R7, 0x1 ;  /* 0x0000000107077836 */ /* 0x000fe20000000000 */
[--C-:B--2---:R-:W-:Y:S02]  /*1310*/  SHF.R.U32.HI R12, RZ, 0x4, R2.reuse ;  /* 0x00000004ff0c7819 */ /* 0x104fe40000011602 */
[----:B------:R-:W-:Y:S02]  /*1320*/  LOP3.LUT R6, R2, 0xf, RZ, 0xc0, !PT ;  /* 0x0000000f02067812 */ /* 0x000fe400078ec0ff */
[----:B------:R-:W-:Y:S02]  /*1330*/  LOP3.LUT R7, R7, 0xf, RZ, 0xc0, !PT ;  /* 0x0000000f07077812 */ /* 0x000fe400078ec0ff */
[----:B------:R-:W-:Y:S02]  /*1340*/  LOP3.LUT R12, R12, 0xf, RZ, 0xc0, !PT ;  /* 0x0000000f0c0c7812 */ /* 0x000fe400078ec0ff */
[--C-:B------:R-:W-:Y:S01]  /*1350*/  SHF.R.U32.HI R14, RZ, 0x8, R2.reuse ;  /* 0x00000008ff0e7819 */ /* 0x100fe20000011602 */
[--C-:B------:R-:W-:Y:S01]  /*1360*/  IMAD.IADD R6, R6, 0x1, -R7.reuse ;  /* 0x0000000106067824 */ /* 0x100fe200078e0a07 */
[--C-:B0-----:R-:W-:Y:S01]  /*1370*/  SHF.R.U32.HI R8, RZ, 0xc, R2.reuse ;  /* 0x0000000cff087819 */ /* 0x101fe20000011602 */
[----:B------:R-:W-:Y:S01]  /*1380*/  IMAD.IADD R4, R12, 0x1, -R7 ;  /* 0x000000010c047824 */ /* 0x000fe200078e0a07 */
[----:B------:R-:W-:Y:S01]  /*1390*/  LOP3.LUT R14, R14, 0xf, RZ, 0xc0, !PT ;  /* 0x0000000f0e0e7812 */ /* 0x000fe200078ec0ff */
[----:B------:R-:W4:Y:S01]  /*13a0*/  I2F.F16 R25, R6 ;  /* 0x0000000600197306 */ /* 0x000f220000200c00 */
[----:B------:R-:W-:-:S02]  /*13b0*/  SHF.R.U32.HI R12, RZ, 0x10, R2 ;  /* 0x00000010ff0c7819 */ /* 0x000fc40000011602 */
[----:B------:R-:W-:Y:S01]  /*13c0*/  LOP3.LUT R8, R8, 0xf, RZ, 0xc0, !PT ;  /* 0x0000000f08087812 */ /* 0x000fe200078ec0ff */
[--C-:B------:R-:W-:Y:S01]  /*13d0*/  IMAD.IADD R5, R14, 0x1, -R7.reuse ;  /* 0x000000010e057824 */ /* 0x100fe200078e0a07 */
[----:B------:R-:W-:Y:S02]  /*13e0*/  LOP3.LUT R12, R12, 0xf, RZ, 0xc0, !PT ;  /* 0x0000000f0c0c7812 */ /* 0x000fe400078ec0ff */
[--C-:B------:R-:W-:Y:S01]  /*13f0*/  SHF.R.U32.HI R16, RZ, 0x14, R2.reuse ;  /* 0x00000014ff107819 */ /* 0x100fe20000011602 */
[----:B------:R-:W5:Y:S01]  /*1400*/  I2F.F16 R4, R4 ;  /* 0x0000000400047306 */ /* 0x000f620000200c00 */
[----:B------:R-:W-:Y:S01]  /*1410*/  IADD3 R14, PT, PT, -R7, R8, RZ ;  /* 0x00000008070e7210 */ /* 0x000fe20007ffe1ff */
[----:B------:R-:W-:Y:S01]  /*1420*/  IMAD.IADD R8, R12, 0x1, -R7 ;  /* 0x000000010c087824 */ /* 0x000fe200078e0a07 */
[----:B------:R-:W-:Y:S02]  /*1430*/  LOP3.LUT R16, R16, 0xf, RZ, 0xc0, !PT ;  /* 0x0000000f10107812 */ /* 0x000fe400078ec0ff */
[----:B------:R-:W-:Y:S01]  /*1440*/  SHF.R.U32.HI R20, RZ, 0x18, R2 ;  /* 0x00000018ff147819 */ /* 0x000fe20000011602 */
[----:B----4-:R-:W-:-:S02]  /*1450*/  HMUL2 R10, R10.H0_H0, R25.H0_H0 ;  /* 0x200000190a0a7232 */ /* 0x010fc40000000800 */
[----:B------:R-:W0:Y:S01]  /*1460*/  I2F.F16 R5, R5 ;  /* 0x0000000500057306 */ /* 0x000e220000200c00 */
[----:B------:R-:W-:Y:S01]  /*1470*/  LOP3.LUT R20, R20, 0xf, RZ, 0xc0, !PT ;  /* 0x0000000f14147812 */ /* 0x000fe200078ec0ff */
[----:B------:R-:W-:Y:S01]  /*1480*/  IMAD.IADD R12, R16, 0x1, -R7 ;  /* 0x00000001100c7824 */ /* 0x000fe200078e0a07 */
[----:B------:R-:W-:-:S03]  /*1490*/  LEA.HI R2, R2, -R7, RZ, 0x4 ;  /* 0x8000000702027211 */ /* 0x000fc600078f20ff */
[----:B------:R-:W-:Y:S02]  /*14a0*/  IMAD.IADD R20, R20, 0x1, -R7 ;  /* 0x0000000114147824 */ /* 0x000fe400078e0a07 */
[----:B-----5:R-:W-:Y:S01]  /*14b0*/  HFMA2 R4, R13.H0_H0, R4.H0_H0, R10.H0_H0 ;  /* 0x200000040d047231 */ /* 0x020fe2000004080a */
[----:B------:R-:W1:Y:S03]  /*14c0*/  I2F.F16 R6, R14 ;  /* 0x0000000e00067306 */ /* 0x000e660000200c00 */
[----:B0-----:R-:W-:-:S05]  /*14d0*/  HFMA2 R4, R17.H0_H0, R5.H0_H0, R4.H0_H0 ;  /* 0x2000000511047231 */ /* 0x001fca0000040804 */
[----:B------:R-:W0:Y:S01]  /*14e0*/  I2F.F16 R8, R8 ;  /* 0x0000000800087306 */ /* 0x000e220000200c00 */
[----:B-1----:R-:W-:-:S07]  /*14f0*/  HFMA2 R4, R21.H0_H0, R6.H0_H0, R4.H0_H0 ;  /* 0x2000000615047231 */ /* 0x002fce0000040804 */
[----:B------:R-:W1:Y:S01]  /*1500*/  I2F.F16 R12, R12 ;  /* 0x0000000c000c7306 */ /* 0x000e620000200c00 */
[----:B0-----:R-:W-:-:S07]  /*1510*/  HFMA2 R6, R19.H0_H0, R8.H0_H0, R4.H0_H0 ;  /* 0x2000000813067231 */ /* 0x001fce0000040804 */
[----:B------:R-:W0:Y:S01]  /*1520*/  I2F.F16 R20, R20 ;  /* 0x0000001400147306 */ /* 0x000e220000200c00 */
[----:B-1----:R-:W-:-:S07]  /*1530*/  HFMA2 R10, R15.H0_H0, R12.H0_H0, R6.H0_H0 ;  /* 0x2000000c0f0a7231 */ /* 0x002fce0000040806 */
[----:B------:R-:W1:Y:S01]  /*1540*/  I2F.F16 R2, R2 ;  /* 0x0000000200027306 */ /* 0x000e620000200c00 */
[----:B0-----:R-:W-:-:S04]  /*1550*/  HFMA2 R10, R11.H0_H0, R20.H0_H0, R10.H0_H0 ;  /* 0x200000140b0a7231 */ /* 0x001fc8000004080a */
[----:B-1----:R-:W-:-:S04]  /*1560*/  HFMA2 R10, R23.H0_H0, R2.H0_H0, R10.H0_H0 ;  /* 0x20000002170a7231 */ /* 0x002fc8000004080a */
[----:B------:R-:W-:-:S07]  /*1570*/  HFMA2 R18, R9.H0_H0, R10.H0_H0, R18.H0_H0 ;  /* 0x2000000a09127231 */ /* 0x000fce0000040812 */
.L_x_28:
[----:B------:R-:W0:Y:S01]  /*1580*/  LDC.64 R4, c[0x0][0x390] ;  /* 0x0000e400ff047b82 */ /* 0x000e220000000a00 */
[----:B------:R-:W1:Y:S02]  /*1590*/  LDCU UR6, c[0x0][0x3b0] ;  /* 0x00007600ff0677ac */ /* 0x000e640008000800 */
        /* <DEDUP_REMOVED lines=9> */
.L_x_31:
[----:B-----5:R-:W-:-:S05]  /*1630*/  HADD2 R6, R7, R18.H0_H0 ;  /* 0x2000001207067230 */ /* 0x020fca0000000000 */
[----:B------:R-:W-:-:S05]  /*1640*/  PRMT R9, R7, R0, R6 ;  /* 0x0000000007097216 */ /* 0x000fca0000000006 */
[----:B------:R-:W2:Y:S02]  /*1650*/  ATOM.E.CAS.STRONG.GPU PT, R6, [R2], R7, R9 ;  /* 0x000000070206738b */ /* 0x000ea400001ee109 */
[----:B--2---:R-:W-:Y:S01]  /*1660*/  ISETP.NE.U32.AND P0, PT, R6, R7, PT ;  /* 0x000000070600720c */ /* 0x004fe20003f05070 */
[----:B------:R-:W-:-:S12]  /*1670*/  IMAD.MOV.U32 R7, RZ, RZ, R6 ;  /* 0x000000ffff077224 */ /* 0x000fd800078e0006 */
[----:B------:R-:W-:Y:S05]  /*1680*/  @P0 BRA `(.L_x_31) ;  /* 0xfffffffc00e80947 */ /* 0x000fea000383ffff */
[----:B------:R-:W-:Y:S05]  /*1690*/  EXIT ;  /* 0x000000000000794d */ /* 0x000fea0003800000 */
.L_x_32:
        /* <DEDUP_REMOVED lines=14> */
.L_x_58:


//--------------------- .text._Z16q4_matmul_kernelILb0ELb0ELb1EEvPK6__halfPKjPS0_S2_S4_iiiiiS4_b --------------------------
	.section	.text._Z16q4_matmul_kernelILb0ELb0ELb1EEvPK6__halfPKjPS0_S2_S4_iiiiiS4_b,"ax",@progbits
	.align	128
        .global         _Z16q4_matmul_kernelILb0ELb0ELb1EEvPK6__halfPKjPS0_S2_S4_iiiiiS4_b
        .type           _Z16q4_matmul_kernelILb0ELb0ELb1EEvPK6__halfPKjPS0_S2_S4_iiiiiS4_b,@function
        .size           _Z16q4_matmul_kernelILb0ELb0ELb1EEvPK6__halfPKjPS0_S2_S4_iiiiiS4_b,(.L_x_59 - _Z16q4_matmul_kernelILb0ELb0ELb1EEvPK6__halfPKjPS0_S2_S4_iiiiiS4_b)
        .other          _Z16q4_matmul_kernelILb0ELb0ELb1EEvPK6__halfPKjPS0_S2_S4_iiiiiS4_b,@"STO_CUDA_ENTRY STV_DEFAULT"
_Z16q4_matmul_kernelILb0ELb0ELb1EEvPK6__halfPKjPS0_S2_S4_iiiiiS4_b:
.text._Z16q4_matmul_kernelILb0ELb0ELb1EEvPK6__halfPKjPS0_S2_S4_iiiiiS4_b:
        /* <DEDUP_REMOVED lines=29> */
[----:B------:R-:W-:Y:S01]  /*01d0*/  LOP3.LUT R4, R6, 0xfffffff8, RZ, 0xc0, !PT ;  /* 0xfffffff806047812 */ /* 0x000fe200078ec0ff */
[----:B------:R-:W0:Y:S01]  /*01e0*/  LDC.64 R14, c[0x0][0x380] ;  /* 0x0000e000ff0e7b82 */ /* 0x000e220000000a00 */
[----:B------:R-:W-:Y:S01]  /*01f0*/  IADD3 R9, PT, PT, R2, 0x8, RZ ;  /* 0x0000000802097810 */ /* 0x000fe20007ffe0ff */
[----:B------:R-:W-:Y:S01]  /*0200*/  IMAD R11, R3, R11, RZ ;  /* 0x0000000b030b7224 */ /* 0x000fe200078e02ff */
[-C--:B------:R-:W-:Y:S02]  /*0210*/  LOP3.LUT R5, RZ, R2.reuse, RZ, 0x33, !PT ;  /* 0x00000002ff057212 */ /* 0x080fe400078e33ff */
[----:B------:R-:W-:Y:S02]  /*0220*/  VIADDMNMX R4, R4, R2, R9, !PT ;  /* 0x0000000204047246 */ /* 0x000fe40007800109 */
[----:B------:R-:W-:Y:S02]  /*0230*/  SHF.R.S32.HI R7, RZ, 0x1f, R0 ;  /* 0x0000001fff077819 */ /* 0x000fe40000011400 */
[----:B------:R-:W-:Y:S01]  /*0240*/  PRMT R12, RZ, 0x7610, R12 ;  /* 0x00007610ff0c7816 */ /* 0x000fe2000000000c */
[----:B------:R-:W-:Y:S01]  /*0250*/  IMAD.IADD R4, R4, 0x1, R5 ;  /* 0x0000000104047824 */ /* 0x000fe200078e0205 */
[----:B------:R-:W-:Y:S01]  /*0260*/  LEA.HI R6, R7, R0, RZ, 0x3 ;  /* 0x0000000007067211 */ /* 0x000fe200078f18ff */
[----:B------:R-:W-:-:S03]  /*0270*/  IMAD.SHL.U32 R5, R13, 0x4, RZ ;  /* 0x000000040d057824 */ /* 0x000fc600078e00ff */
[----:B------:R-:W-:Y:S02]  /*0280*/  ISETP.GE.U32.AND P0, PT, R4, 0x8, PT ;  /* 0x000000080400780c */ /* 0x000fe40003f06070 */
[----:B------:R-:W-:Y:S02]  /*0290*/  LOP3.LUT R5, R5, 0x1c, RZ, 0xc0, !PT ;  /* 0x0000001c05057812 */ /* 0x000fe400078ec0ff */
[----:B------:R-:W-:Y:S01]  /*02a0*/  SHF.R.S32.HI R6, RZ, 0x3, R6 ;  /* 0x00000003ff067819 */ /* 0x000fe20000011406 */
[----:B0-----:R-:W-:-:S08]  /*02b0*/  IMAD.WIDE R14, R11, 0x2, R14 ;  /* 0x000000020b0e7825 */ /* 0x001fd000078e020e */
[----:B------:R-:W-:Y:S05]  /*02c0*/  @!P0 BRA `(.L_x_34) ;  /* 0x0000000c00888947 */ /* 0x000fea0003800000 */
[----:B------:R-:W0:Y:S01]  /*02d0*/  LDC R2, c[0x0][0x3b4] ;  /* 0x0000ed00ff027b82 */ /* 0x000e220000000800 */
[----:B------:R-:W1:Y:S01]  /*02e0*/  LDCU UR6, c[0x0][0x3b0] ;  /* 0x00007600ff0677ac */ /* 0x000e620008000800 */
[----:B0-----:R-:W-:Y:S02]  /*02f0*/  IABS R7, R2 ;  /* 0x0000000200077213 */ /* 0x001fe40000000000 */
[----:B------:R-:W-:Y:S02]  /*0300*/  LEA.HI R2, R4, 0x1, RZ, 0x1d ;  /* 0x0000000104027811 */ /* 0x000fe400078fe8ff */
[----:B------:R-:W0:Y:S02]  /*0310*/  I2F.RP R12, R7 ;  /* 0x00000007000c7306 */ /* 0x000e240000209400 */
[----:B------:R-:W-:-:S05]  /*0320*/  LOP3.LUT R2, R2, 0x3ffffffe, RZ, 0xc0, !PT ;  /* 0x3ffffffe02027812 */ /* 0x000fca00078ec0ff */
[----:B------:R-:W-:Y:S01]  /*0330*/  IMAD.MOV R2, RZ, RZ, -R2 ;  /* 0x000000ffff027224 */ /* 0x000fe200078e0a02 */
[----:B0-----:R-:W0:Y:S02]  /*0340*/  MUFU.RCP R12, R12 ;  /* 0x0000000c000c7308 */ /* 0x001e240000001000 */
[----:B0-----:R-:W-:Y:S01]  /*0350*/  VIADD R10, R12, 0xffffffe ;  /* 0x0ffffffe0c0a7836 */ /* 0x001fe20000000000 */
[----:B------:R-:W-:-:S05]  /*0360*/  PRMT R12, RZ, 0x7610, R12 ;  /* 0x00007610ff0c7816 */ /* 0x000fca000000000c */
[----:B------:R0:W2:Y:S02]  /*0370*/  F2I.FTZ.U32.TRUNC.NTZ R11, R10 ;  /* 0x0000000a000b7305 */ /* 0x0000a4000021f000 */
[----:B0-----:R-:W-:Y:S01]  /*0380*/  IMAD.MOV.U32 R10, RZ, RZ, RZ ;  /* 0x000000ffff0a7224 */ /* 0x001fe200078e00ff */
[----:B--2---:R-:W-:-:S05]  /*0390*/  IADD3 R8, PT, PT, RZ, -R11, RZ ;  /* 0x8000000bff087210 */ /* 0x004fca0007ffe0ff */
[----:B------:R-:W-:-:S04]  /*03a0*/  IMAD R13, R8, R7, RZ ;  /* 0x00000007080d7224 */ /* 0x000fc800078e02ff */
[----:B-1----:R-:W-:-:S07]  /*03b0*/  IMAD.HI.U32 R8, R11, R13, R10 ;  /* 0x0000000d0b087227 */ /* 0x002fce00078e000a */
.L_x_35:
[----:B------:R-:W0:Y:S01]  /*03c0*/  LDC R11, c[0x0][0x3b4] ;  /* 0x0000ed00ff0b7b82 */ /* 0x000e220000000800 */
[----:B------:R-:W-:Y:S01]  /*03d0*/  VIADD R10, R9, 0xfffffff8 ;  /* 0xfffffff8090a7836 */ /* 0x000fe20000000000 */
[----:B------:R-:W-:-:S04]  /*03e0*/  IABS R18, R9 ;  /* 0x0000000900127213 */ /* 0x000fc80000000000 */
[----:B------:R-:W-:Y:S02]  /*03f0*/  IABS R17, R10 ;  /* 0x0000000a00117213 */ /* 0x000fe40000000000 */
[----:B------:R-:W1:Y:S03]  /*0400*/  LDC.64 R32, c[0x0][0x388] ;  /* 0x0000e200ff207b82 */ /* 0x000e660000000a00 */
[----:B------:R-:W-:-:S05]  /*0410*/  IMAD.HI.U32 R13, R8, R17, RZ ;  /* 0x00000011080d7227 */ /* 0x000fca00078e00ff */
[----:B------:R-:W-:Y:S01]  /*0420*/  IADD3 R8, PT, PT, -R13, RZ, RZ ;  /* 0x000000ff0d087210 */ /* 0x000fe20007ffe1ff */
[----:B------:R-:W2:Y:S01]  /*0430*/  LDC.64 R28, c[0x0][0x3a0] ;  /* 0x0000e800ff1c7b82 */ /* 0x000ea20000000a00 */
[-C--:B0-----:R-:W-:Y:S02]  /*0440*/  IABS R19, R11.reuse ;  /* 0x0000000b00137213 */ /* 0x081fe40000000000 */
[----:B------:R-:W-:-:S03]  /*0450*/  IABS R16, R11 ;  /* 0x0000000b00107213 */ /* 0x000fc60000000000 */
[----:B------:R-:W-:-:S05]  /*0460*/  IMAD R8, R19, R8, R17 ;  /* 0x0000000813087224 */ /* 0x000fca00078e0211 */
[----:B------:R-:W-:-:S13]  /*0470*/  ISETP.GT.U32.AND P3, PT, R7, R8, PT ;  /* 0x000000080700720c */ /* 0x000fda0003f64070 */
[----:B------:R-:W-:Y:S02]  /*0480*/  @!P3 IMAD.IADD R8, R8, 0x1, -R19 ;  /* 0x000000010808b824 */ /* 0x000fe400078e0a13 */
[----:B------:R-:W-:-:S03]  /*0490*/  @!P3 VIADD R13, R13, 0x1 ;  /* 0x000000010d0db836 */ /* 0x000fc60000000000 */
[----:B------:R-:W-:Y:S01]  /*04a0*/  ISETP.GE.U32.AND P2, PT, R8, R7, PT ;  /* 0x000000070800720c */ /* 0x000fe20003f46070 */
[----:B------:R-:W-:Y:S02]  /*04b0*/  IMAD.MOV.U32 R7, RZ, RZ, R16 ;  /* 0x000000ffff077224 */ /* 0x000fe400078e0010 */
[----:B------:R-:W-:Y:S02]  /*04c0*/  IMAD.MOV.U32 R16, RZ, RZ, RZ ;  /* 0x000000ffff107224 */ /* 0x000fe400078e00ff */
[----:B------:R-:W0:Y:S08]  /*04d0*/  I2F.RP R19, R7 ;  /* 0x0000000700137306 */ /* 0x000e300000209400 */
[----:B------:R-:W-:Y:S01]  /*04e0*/  @P2 VIADD R13, R13, 0x1 ;  /* 0x000000010d0d2836 */ /* 0x000fe20000000000 */
[----:B------:R-:W-:Y:S01]  /*04f0*/  ISETP.NE.AND P2, PT, R11, RZ, PT ;  /* 0x000000ff0b00720c */ /* 0x000fe20003f45270 */
[----:B0-----:R-:W0:Y:S02]  /*0500*/  MUFU.RCP R19, R19 ;  /* 0x0000001300137308 */ /* 0x001e240000001000 */
[----:B0-----:R-:W-:-:S06]  /*0510*/  VIADD R20, R19, 0xffffffe ;  /* 0x0ffffffe13147836 */ /* 0x001fcc0000000000 */
[----:B------:R-:W0:Y:S02]  /*0520*/  F2I.FTZ.U32.TRUNC.NTZ R17, R20 ;  /* 0x0000001400117305 */ /* 0x000e24000021f000 */
[----:B0-----:R-:W-:-:S05]  /*0530*/  IADD3 R8, PT, PT, RZ, -R17, RZ ;  /* 0x80000011ff087210 */ /* 0x001fca0007ffe0ff */
[----:B------:R-:W-:-:S04]  /*0540*/  IMAD R21, R8, R7, RZ ;  /* 0x0000000708157224 */ /* 0x000fc800078e02ff */
[----:B------:R-:W-:-:S06]  /*0550*/  IMAD.HI.U32 R8, R17, R21, R16 ;  /* 0x0000001511087227 */ /* 0x000fcc00078e0010 */
[----:B------:R-:W-:-:S04]  /*0560*/  IMAD.HI.U32 R16, R8, R18, RZ ;  /* 0x0000001208107227 */ /* 0x000fc800078e00ff */
[----:B------:R-:W-:-:S04]  /*0570*/  IMAD.MOV R17, RZ, RZ, -R16 ;  /* 0x000000ffff117224 */ /* 0x000fc800078e0a10 */
[----:B------:R-:W-:Y:S01]  /*0580*/  IMAD R18, R7, R17, R18 ;  /* 0x0000001107127224 */ /* 0x000fe200078e0212 */
[----:B------:R-:W-:-:S04]  /*0590*/  LOP3.LUT R17, R10, R11, RZ, 0x3c, !PT ;  /* 0x0000000b0a117212 */ /* 0x000fc800078e3cff */
[----:B------:R-:W-:Y:S02]  /*05a0*/  ISETP.GT.U32.AND P0, PT, R7, R18, PT ;  /* 0x000000120700720c */ /* 0x000fe40003f04070 */
[----:B------:R-:W-:Y:S02]  /*05b0*/  ISETP.GE.AND P1, PT, R17, RZ, PT ;  /* 0x000000ff1100720c */ /* 0x000fe40003f26270 */
[-C--:B------:R-:W-:Y:S02]  /*05c0*/  LOP3.LUT R17, R9, R11.reuse, RZ, 0x3c, !PT ;  /* 0x0000000b09117212 */ /* 0x080fe400078e3cff */
[----:B------:R-:W-:-:S07]  /*05d0*/  LOP3.LUT R11, RZ, R11, RZ, 0x33, !PT ;  /* 0x0000000bff0b7212 */ /* 0x000fce00078e33ff */
[-C--:B------:R-:W-:Y:S01]  /*05e0*/  @!P0 IADD3 R18, PT, PT, R18, -R7.reuse, RZ ;  /* 0x8000000712128210 */ /* 0x080fe20007ffe0ff */
[----:B------:R-:W-:Y:S02]  /*05f0*/  @!P0 VIADD R16, R16, 0x1 ;  /* 0x0000000110108836 */ /* 0x000fe40000000000 */
[----:B------:R-:W-:Y:S01]  /*0600*/  @!P1 IMAD.MOV R13, RZ, RZ, -R13 ;  /* 0x000000ffff0d9224 */ /* 0x000fe200078e0a0d */
[----:B------:R-:W-:Y:S02]  /*0610*/  ISETP.GE.U32.AND P3, PT, R18, R7, PT ;  /* 0x000000071200720c */ /* 0x000fe40003f66070 */
[----:B------:R-:W-:Y:S01]  /*0620*/  ISETP.GE.AND P1, PT, R17, RZ, PT ;  /* 0x000000ff1100720c */ /* 0x000fe20003f26270 */
[----:B------:R-:W0:Y:S01]  /*0630*/  LDC.64 R18, c[0x0][0x398] ;  /* 0x0000e600ff127b82 */ /* 0x000e220000000a00 */
[----:B------:R-:W-:-:S05]  /*0640*/  SEL R25, R11, R13, !P2 ;  /* 0x0000000d0b197207 */ /* 0x000fca0005000000 */
[----:B------:R-:W-:-:S04]  /*0650*/  IMAD R25, R25, UR6, RZ ;  /* 0x0000000619197c24 */ /* 0x000fc8000f8e02ff */
[----:B------:R-:W-:Y:S01]  /*0660*/  @P3 IADD3 R16, PT, PT, R16, 0x1, RZ ;  /* 0x0000000110103810 */ /* 0x000fe20007ffe0ff */
[----:B------:R-:W-:-:S04]  /*0670*/  IMAD.IADD R21, R0, 0x1, R25 ;  /* 0x0000000100157824 */ /* 0x000fc800078e0219 */
[----:B------:R-:W-:-:S05]  /*0680*/  @!P1 IMAD.MOV R16, RZ, RZ, -R16 ;  /* 0x000000ffff109224 */ /* 0x000fca00078e0a10 */
[----:B------:R-:W-:Y:S02]  /*0690*/  SEL R11, R11, R16, !P2 ;  /* 0x000000100b0b7207 */ /* 0x000fe40005000000 */
[----:B------:R-:W3:Y:S01]  /*06a0*/  LDC.64 R16, c[0x0][0x3c0] ;  /* 0x0000f000ff107b82 */ /* 0x000ee20000000a00 */
[----:B0-----:R-:W-:-:S04]  /*06b0*/  IMAD.WIDE R20, R21, 0x2, R18 ;  /* 0x0000000215147825 */ /* 0x001fc800078e0212 */
[----:B------:R-:W-:Y:S01]  /*06c0*/  IMAD R11, R11, UR6, RZ ;  /* 0x000000060b0b7c24 */ /* 0x000fe2000f8e02ff */
[----:B------:R2:W4:Y:S03]  /*06d0*/  LDG.E.U16.CONSTANT R13, desc[UR4][R20.64] ;  /* 0x00000004140d7981 */ /* 0x000526000c1e9500 */
[--C-:B------:R-:W-:Y:S01]  /*06e0*/  IMAD.IADD R23, R0, 0x1, R11.reuse ;  /* 0x0000000100177824 */ /* 0x100fe200078e020b */
[----:B------:R-:W-:-:S03]  /*06f0*/  SHF.R.S32.HI R22, RZ, 0x1f, R11 ;  /* 0x0000001fff167819 */ /* 0x000fc6000001140b */
[----:B------:R-:W-:Y:S01]  /*0700*/  IMAD.WIDE R18, R23, 0x2, R18 ;  /* 0x0000000217127825 */ /* 0x000fe200078e0212 */
[----:B------:R-:W-:Y:S02]  /*0710*/  LEA.HI R11, R22, R11, RZ, 0x3 ;  /* 0x0000000b160b7211 */ /* 0x000fe400078f18ff */
[----:B------:R-:W-:Y:S02]  /*0720*/  SHF.R.S32.HI R22, RZ, 0x1f, R9 ;  /* 0x0000001fff167819 */ /* 0x000fe40000011409 */
[----:B------:R-:W-:Y:S02]  /*0730*/  LEA.HI.SX32 R11, R11, R6, 0x1d ;  /* 0x000000060b0b7211 */ /* 0x000fe400078feaff */
[----:B------:R-:W-:Y:S01]  /*0740*/  LEA.HI R22, R22, R9, RZ, 0x3 ;  /* 0x0000000916167211 */ /* 0x000fe200078f18ff */
[----:B---3--:R-:W-:-:S03]  /*0750*/  IMAD.WIDE R16, R10, 0x4, R16 ;  /* 0x000000040a107825 */ /* 0x008fc600078e0210 */
[----:B------:R-:W-:Y:S01]  /*0760*/  SHF.R.S32.HI R23, RZ, 0x3, R22 ;  /* 0x00000003ff177819 */ /* 0x000fe20000011416 */
[----:B--2---:R-:W-:Y:S01]  /*0770*/  IMAD.WIDE R20, R11, 0x4, R28 ;  /* 0x000000040b147825 */ /* 0x004fe200078e021c */
[----:B------:R-:W-:Y:S01]  /*0780*/  SHF.R.S32.HI R22, RZ, 0x1f, R25 ;  /* 0x0000001fff167819 */ /* 0x000fe20000011419 */
[----:B------:R-:W2:Y:S02]  /*0790*/  LDG.E.CONSTANT R31, desc[UR4][R16.64+0x24] ;  /* 0x00002404101f7981 */ /* 0x000ea4000c1e9900 */
[----:B------:R-:W-:Y:S02]  /*07a0*/  IMAD R23, R23, UR6, R0 ;  /* 0x0000000617177c24 */ /* 0x000fe4000f8e0200 */
[----:B------:R-:W3:Y:S02]  /*07b0*/  LDG.E.CONSTANT R20, desc[UR4][R20.64] ;  /* 0x0000000414147981 */ /* 0x000ee4000c1e9900 */
[----:B-1----:R-:W-:Y:S02]  /*07c0*/  IMAD.WIDE R26, R23, 0x4, R32 ;  /* 0x00000004171a7825 */ /* 0x002fe400078e0220 */
[----:B------:R-:W5:Y:S04]  /*07d0*/  LDG.E.CONSTANT R23, desc[UR4][R16.64+0x20] ;  /* 0x0000200410177981 */ /* 0x000f68000c1e9900 */
[----:B------:R-:W4:Y:S01]  /*07e0*/  LDG.E.CONSTANT R24, desc[UR4][R26.64] ;  /* 0x000000041a187981 */ /* 0x000f22000c1e9900 */
[----:B------:R-:W-:-:S03]  /*07f0*/  LEA.HI R25, R22, R25, RZ, 0x3 ;  /* 0x0000001916197211 */ /* 0x000fc600078f18ff */
[----:B------:R0:W2:Y:S04]  /*0800*/  LDG.E.U16.CONSTANT R11, desc[UR4][R18.64] ;  /* 0x00000004120b7981 */ /* 0x0000a8000c1e9500 */
[----:B------:R-:W2:Y:S04]  /*0810*/  LDG.E.CONSTANT R37, desc[UR4][R16.64+0x14] ;  /* 0x0000140410257981 */ /* 0x000ea8000c1e9900 */
[----:B------:R-:W2:Y:S01]  /*0820*/  LDG.E.CONSTANT R35, desc[UR4][R16.64+0x18] ;  /* 0x0000180410237981 */ /* 0x000ea2000c1e9900 */
[----:B-----5:R-:W-:-:S06]  /*0830*/  IMAD.WIDE.U32 R22, R23, 0x2, R14 ;  /* 0x0000000217167825 */ /* 0x020fcc00078e000e */
[----:B------:R-:W5:Y:S04]  /*0840*/  LDG.E.U16.CONSTANT R22, desc[UR4][R22.64] ;  /* 0x0000000416167981 */ /* 0x000f68000c1e9500 */
[----:B------:R-:W2:Y:S01]  /*0850*/  LDG.E.CONSTANT R23, desc[UR4][R16.64+0x28] ;  /* 0x0000280410177981 */ /* 0x000ea2000c1e9900 */
[----:B---3--:R-:W-:-:S04]  /*0860*/  SHF.R.U32.HI R20, RZ, R5, R20 ;  /* 0x00000005ff147219 */ /* 0x008fc80000011614 */
[----:B------:R-:W-:-:S04]  /*0870*/  IADD3 R20, PT, PT, R20, 0x1, RZ ;  /* 0x0000000114147810 */ /* 0x000fc80007ffe0ff */
[----:B------:R-:W-:Y:S02]  /*0880*/  LOP3.LUT R21, R20, 0xf, RZ, 0xc0, !PT ;  /* 0x0000000f14157812 */ /* 0x000fe400078ec0ff */
[----:B----4-:R-:W-:-:S05]  /*0890*/  LOP3.LUT R20, R24, 0xf, RZ, 0xc0, !PT ;  /* 0x0000000f18147812 */ /* 0x010fca00078ec0ff */
[----:B------:R-:W-:-:S04]  /*08a0*/  IMAD.IADD R26, R20, 0x1, -R21 ;  /* 0x00000001141a7824 */ /* 0x000fc800078e0a15 */
[----:B0-----:R-:W5:Y:S02]  /*08b0*/  I2F.F16 R19, R26 ;  /* 0x0000001a00137306 */ /* 0x001f640000200c00 */
[----:B-----5:R-:W-:Y:S02]  /*08c0*/  HMUL2 R20, R22.H0_H0, R19.H0_H0 ;  /* 0x2000001316147232 */ /* 0x020fe40000000800 */
[----:B--2---:R-:W-:Y:S01]  /*08d0*/  IMAD.WIDE.U32 R18, R31, 0x2, R14 ;  /* 0x000000021f127825 */ /* 0x004fe200078e000e */
[----:B------:R-:W-:Y:S01]  /*08e0*/  SHF.R.U32.HI R22, RZ, 0x4, R24 ;  /* 0x00000004ff167819 */ /* 0x000fe20000011618 */
[----:B------:R-:W2:Y:S04]  /*08f0*/  LDG.E.CONSTANT R31, desc[UR4][R16.64+0xc] ;  /* 0x00000c04101f7981 */ /* 0x000ea8000c1e9900 */
[----:B------:R-:W3:Y:S01]  /*0900*/  LDG.E.U16.CONSTANT R19, desc[UR4][R18.64] ;  /* 0x0000000412137981 */ /* 0x000ee2000c1e9500 */
[----:B------:R-:W-:-:S05]  /*0910*/  LOP3.LUT R22, R22, 0xf, RZ, 0xc0, !PT ;  /* 0x0000000f16167812 */ /* 0x000fca00078ec0ff */
[----:B------:R-:W-:Y:S02]  /*0920*/  IMAD.IADD R27, R22, 0x1, -R21 ;  /* 0x00000001161b7824 */ /* 0x000fe400078e0a15 */
[----:B------:R-:W-:-:S06]  /*0930*/  IMAD.WIDE.U32 R22, R23, 0x2, R14 ;  /* 0x0000000217167825 */ /* 0x000fcc00078e000e */
[----:B------:R-:W4:Y:S01]  /*0940*/  LDG.E.U16.CONSTANT R22, desc[UR4][R22.64] ;  /* 0x0000000416167981 */ /* 0x000f22000c1e9500 */
[----:B------:R-:W3:Y:S03]  /*0950*/  I2F.F16 R27, R27 ;  /* 0x0000001b001b7306 */ /* 0x000ee60000200c00 */
[----:B------:R-:W5:Y:S01]  /*0960*/  LDG.E.CONSTANT R23, desc[UR4][R16.64+0x30] ;  /* 0x0000300410177981 */ /* 0x000f62000c1e9900 */
[----:B---3--:R-:W-:Y:S01]  /*0970*/  HFMA2 R19, R19.H0_H0, R27.H0_H0, R20.H0_H0 ;  /* 0x2000001b13137231 */ /* 0x008fe20000040814 */
[----:B------:R-:W-:-:S04]  /*0980*/  SHF.R.U32.HI R20, RZ, 0x8, R24 ;  /* 0x00000008ff147819 */ /* 0x000fc80000011618 */
[----:B------:R-:W-:-:S04]  /*0990*/  LOP3.LUT R20, R20, 0xf, RZ, 0xc0, !PT ;  /* 0x0000000f14147812 */ /* 0x000fc800078ec0ff */
[----:B------:R-:W-:-:S04]  /*09a0*/  IADD3 R26, PT, PT, -R21, R20, RZ ;  /* 0x00000014151a7210 */ /* 0x000fc80007ffe1ff */
[----:B------:R-:W4:Y:S02]  /*09b0*/  I2F.F16 R20, R26 ;  /* 0x0000001a00147306 */ /* 0x000f240000200c00 */
[----:B----4-:R-:W-:Y:S02]  /*09c0*/  HFMA2 R20, R22.H0_H0, R20.H0_H0, R19.H0_H0 ;  /* 0x2000001416147231 */ /* 0x010fe40000040813 */
[----:B------:R-:W3:Y:S01]  /*09d0*/  LDG.E.CONSTANT R19, desc[UR4][R16.64+0x2c] ;  /* 0x00002c0410137981 */ /* 0x000ee2000c1e9900 */
[----:B-----5:R-:W-:-:S06]  /*09e0*/  IMAD.WIDE.U32 R22, R23, 0x2, R14 ;  /* 0x0000000217167825 */ /* 0x020fcc00078e000e */
[----:B------:R-:W4:Y:S01]  /*09f0*/  LDG.E.U16.CONSTANT R22, desc[UR4][R22.64] ;  /* 0x0000000416167981 */ /* 0x000f22000c1e9500 */
[----:B------:R-:W-:-:S04]  /*0a00*/  SHF.R.U32.HI R27, RZ, 0xc, R24 ;  /* 0x0000000cff1b7819 */ /* 0x000fc80000011618 */
[----:B------:R-:W-:Y:S01]  /*0a10*/  LOP3.LUT R30, R27, 0xf, RZ, 0xc0, !PT ;  /* 0x0000000f1b1e7812 */ /* 0x000fe200078ec0ff */
[----:B---3--:R-:W-:Y:S01]  /*0a20*/  IMAD.WIDE.U32 R18, R19, 0x2, R14 ;  /* 0x0000000213127825 */ /* 0x008fe200078e000e */
[----:B------:R-:W3:Y:S05]  /*0a30*/  LDG.E.CONSTANT R23, desc[UR4][R16.64+0x38] ;  /* 0x0000380410177981 */ /* 0x000eea000c1e9900 */
[----:B------:R-:W5:Y:S01]  /*0a40*/  LDG.E.U16.CONSTANT R19, desc[UR4][R18.64] ;  /* 0x0000000412137981 */ /* 0x000f62000c1e9500 */
[----:B------:R-:W-:-:S06]  /*0a50*/  IMAD.IADD R30, R30, 0x1, -R21 ;  /* 0x000000011e1e7824 */ /* 0x000fcc00078e0a15 */
[----:B------:R-:W5:Y:S02]  /*0a60*/  I2F.F16 R30, R30 ;  /* 0x0000001e001e7306 */ /* 0x000f640000200c00 */
[----:B-----5:R-:W-:Y:S01]  /*0a70*/  HFMA2 R19, R19.H0_H0, R30.H0_H0, R20.H0_H0 ;  /* 0x2000001e13137231 */ /* 0x020fe20000040814 */
[----:B------:R-:W-:-:S04]  /*0a80*/  SHF.R.U32.HI R20, RZ, 0x10, R24 ;  /* 0x00000010ff147819 */ /* 0x000fc80000011618 */
[----:B------:R-:W-:-:S05]  /*0a90*/  LOP3.LUT R20, R20, 0xf, RZ, 0xc0, !PT ;  /* 0x0000000f14147812 */ /* 0x000fca00078ec0ff */
[----:B------:R-:W-:-:S04]  /*0aa0*/  IMAD.IADD R20, R20, 0x1, -R21 ;  /* 0x0000000114147824 */ /* 0x000fc800078e0a15 */
[----:B------:R-:W4:Y:S02]  /*0ab0*/  I2F.F16 R26, R20 ;  /* 0x00000014001a7306 */ /* 0x000f240000200c00 */
[----:B----4-:R-:W-:Y:S02]  /*0ac0*/  HFMA2 R26, R22.H0_H0, R26.H0_H0, R19.H0_H0 ;  /* 0x2000001a161a7231 */ /* 0x010fe40000040813 */
[----:B------:R-:W4:Y:S01]  /*0ad0*/  LDG.E.CONSTANT R19, desc[UR4][R16.64+0x34] ;  /* 0x0000340410137981 */ /* 0x000f22000c1e9900 */
[----:B---3--:R-:W-:-:S06]  /*0ae0*/  IMAD.WIDE.U32 R22, R23, 0x2, R14 ;  /* 0x0000000217167825 */ /* 0x008fcc00078e000e */
[----:B------:R-:W3:Y:S01]  /*0af0*/  LDG.E.U16.CONSTANT R23, desc[UR4][R22.64] ;  /* 0x0000000416177981 */ /* 0x000ee2000c1e9500 */
[----:B------:R-:W-:-:S04]  /*0b00*/  SHF.R.U32.HI R27, RZ, 0x14, R24 ;  /* 0x00000014ff1b7819 */ /* 0x000fc80000011618 */
[----:B------:R-:W-:Y:S01]  /*0b10*/  LOP3.LUT R30, R27, 0xf, RZ, 0xc0, !PT ;  /* 0x0000000f1b1e7812 */ /* 0x000fe200078ec0ff */
[----:B----4-:R-:W-:-:S06]  /*0b20*/  IMAD.WIDE.U32 R18, R19, 0x2, R14 ;  /* 0x0000000213127825 */ /* 0x010fcc00078e000e */
[----:B------:R0:W4:Y:S01]  /*0b30*/  LDG.E.U16.CONSTANT R19, desc[UR4][R18.64] ;  /* 0x0000000412137981 */ /* 0x000122000c1e9500 */
[----:B------:R-:W-:-:S06]  /*0b40*/  IADD3 R30, PT, PT, -R21, R30, RZ ;  /* 0x0000001e151e7210 */ /* 0x000fcc0007ffe1ff */
[----:B------:R-:W4:Y:S01]  /*0b50*/  I2F.F16 R30, R30 ;  /* 0x0000001e001e7306 */ /* 0x000f220000200c00 */
[----:B------:R-:W-:-:S05]  /*0b60*/  LEA.HI.SX32 R25, R25, R6, 0x1d ;  /* 0x0000000619197211 */ /* 0x000fca00078feaff */
[----:B------:R-:W-:Y:S01]  /*0b70*/  IMAD.WIDE R28, R25, 0x4, R28 ;  /* 0x00000004191c7825 */ /* 0x000fe200078e021c */
[----:B0-----:R-:W-:-:S04]  /*0b80*/  SHF.R.U32.HI R18, RZ, 0x18, R24 ;  /* 0x00000018ff127819 */ /* 0x001fc80000011618 */
[----:B------:R-:W-:-:S05]  /*0b90*/  LOP3.LUT R18, R18, 0xf, RZ, 0xc0, !PT ;  /* 0x0000000f12127812 */ /* 0x000fca00078ec0ff */
[----:B------:R-:W-:-:S06]  /*0ba0*/  IMAD.IADD R18, R18, 0x1, -R21 ;  /* 0x0000000112127824 */ /* 0x000fcc00078e0a15 */
[----:B------:R-:W3:Y:S01]  /*0bb0*/  I2F.F16 R18, R18 ;  /* 0x0000001200127306 */ /* 0x000ee20000200c00 */
[----:B----4-:R-:W-:Y:S01]  /*0bc0*/  HFMA2 R26, R19.H0_H0, R30.H0_H0, R26.H0_H0 ;  /* 0x2000001e131a7231 */ /* 0x010fe2000004081a */
[----:B------:R-:W-:-:S04]  /*0bd0*/  SHF.R.S32.HI R19, RZ, 0x1f, R10 ;  /* 0x0000001fff137819 */ /* 0x000fc8000001140a */
[----:B------:R-:W-:Y:S01]  /*0be0*/  LEA.HI R10, R19, R10, RZ, 0x3 ;  /* 0x0000000a130a7211 */ /* 0x000fe200078f18ff */
[----:B---3--:R-:W-:Y:S01]  /*0bf0*/  HFMA2 R26, R23.H0_H0, R18.H0_H0, R26.H0_H0 ;  /* 0x20000012171a7231 */ /* 0x008fe2000004081a */
[----:B------:R-:W3:Y:S02]  /*0c00*/  LDG.E.CONSTANT R19, desc[UR4][R16.64] ;  /* 0x0000000410137981 */ /* 0x000ee4000c1e9900 */
[----:B------:R-:W-:Y:S02]  /*0c10*/  SHF.R.S32.HI R25, RZ, 0x3, R10 ;  /* 0x00000003ff197819 */ /* 0x000fe4000001140a */
[----:B------:R0:W4:Y:S04]  /*0c20*/  LDG.E.CONSTANT R10, desc[UR4][R28.64] ;  /* 0x000000041c0a7981 */ /* 0x000128000c1e9900 */
[----:B------:R-:W5:Y:S04]  /*0c30*/  LDG.E.CONSTANT R23, desc[UR4][R16.64+0x4] ;  /* 0x0000040410177981 */ /* 0x000f68000c1e9900 */
[----:B------:R-:W0:Y:S01]  /*0c40*/  LDG.E.CONSTANT R29, desc[UR4][R16.64+0x10] ;  /* 0x00001004101d7981 */ /* 0x000e22000c1e9900 */
[----:B------:R-:W-:Y:S01]  /*0c50*/  LEA.HI R24, R24, -R21, RZ, 0x4 ;  /* 0x8000001518187211 */ /* 0x000fe200078f20ff */
[----:B------:R-:W-:-:S04]  /*0c60*/  IMAD R25, R25, UR6, R0 ;  /* 0x0000000619197c24 */ /* 0x000fc8000f8e0200 */
[----:B------:R-:W-:-:S05]  /*0c70*/  IMAD.WIDE R32, R25, 0x4, R32 ;  /* 0x0000000419207825 */ /* 0x000fca00078e0220 */
[----:B------:R1:W4:Y:S04]  /*0c80*/  LDG.E.CONSTANT R20, desc[UR4][R32.64] ;  /* 0x0000000420147981 */ /* 0x000328000c1e9900 */
[----:B------:R-:W1:Y:S01]  /*0c90*/  LDG.E.CONSTANT R33, desc[UR4][R16.64+0x1c] ;  /* 0x00001c0410217981 */ /* 0x000e62000c1e9900 */
[----:B0-----:R-:W-:-:S06]  /*0ca0*/  IMAD.WIDE.U32 R28, R29, 0x2, R14 ;  /* 0x000000021d1c7825 */ /* 0x001fcc00078e000e */
[----:B------:R-:W4:Y:S04]  /*0cb0*/  LDG.E.U16.CONSTANT R29, desc[UR4][R28.64] ;  /* 0x000000041c1d7981 */ /* 0x000f28000c1e9500 */
[----:B------:R-:W4:Y:S01]  /*0cc0*/  LDG.E.CONSTANT R28, desc[UR4][R16.64+0x3c] ;  /* 0x00003c04101c7981 */ /* 0x000f22000c1e9900 */
[----:B-----5:R-:W-:-:S05]  /*0cd0*/  IMAD.WIDE.U32 R22, R23, 0x2, R14 ;  /* 0x0000000217167825 */ /* 0x020fca00078e000e */
[----:B------:R-:W5:Y:S04]  /*0ce0*/  LDG.E.U16.CONSTANT R21, desc[UR4][R22.64] ;  /* 0x0000000416157981 */ /* 0x000f68000c1e9500 */
[----:B------:R4:W5:Y:S01]  /*0cf0*/  LDG.E.CONSTANT R22, desc[UR4][R16.64+0x8] ;  /* 0x0000080410167981 */ /* 0x000962000c1e9900 */
[----:B---3--:R-:W-:-:S04]  /*0d00*/  IMAD.WIDE.U32 R18, R19, 0x2, R14 ;  /* 0x0000000213127825 */ /* 0x008fc800078e000e */
[--C-:B--2---:R-:W-:Y:S02]  /*0d10*/  IMAD.WIDE.U32 R30, R31, 0x2, R14.reuse ;  /* 0x000000021f1e7825 */ /* 0x104fe400078e000e */
[----:B------:R-:W2:Y:S04]  /*0d20*/  LDG.E.U16.CONSTANT R18, desc[UR4][R18.64] ;  /* 0x0000000412127981 */ /* 0x000ea8000c1e9500 */
[----:B------:R5:W3:Y:S01]  /*0d30*/  LDG.E.U16.CONSTANT R27, desc[UR4][R30.64] ;  /* 0x000000041e1b7981 */ /* 0x000ae2000c1e9500 */
[----:B------:R-:W-:-:S04]  /*0d40*/  IMAD.WIDE.U32 R36, R37, 0x2, R14 ;  /* 0x0000000225247825 */ /* 0x000fc800078e000e */
[--C-:B------:R-:W-:Y:S01]  /*0d50*/  IMAD.WIDE.U32 R34, R35, 0x2, R14.reuse ;  /* 0x0000000223227825 */ /* 0x100fe200078e000e */
[----:B------:R0:W3:Y:S03]  /*0d60*/  LDG.E.U16.CONSTANT R25, desc[UR4][R36.64] ;  /* 0x0000000424197981 */ /* 0x0000e6000c1e9500 */
[--C-:B-1----:R-:W-:Y:S01]  /*0d70*/  IMAD.WIDE.U32 R32, R33, 0x2, R14.reuse ;  /* 0x0000000221207825 */ /* 0x102fe200078e000e */
[----:B------:R-:W3:Y:S04]  /*0d80*/  LDG.E.U16.CONSTANT R23, desc[UR4][R34.64] ;  /* 0x0000000422177981 */ /* 0x000ee8000c1e9500 */
[----:B------:R-:W3:Y:S01]  /*0d90*/  LDG.E.U16.CONSTANT R19, desc[UR4][R32.64] ;  /* 0x0000000420137981 */ /* 0x000ee2000c1e9500 */
[----:B----4-:R-:W-:-:S05]  /*0da0*/  IMAD.WIDE.U32 R16, R28, 0x2, R14 ;  /* 0x000000021c107825 */ /* 0x010fca00078e000e */
[----:B------:R1:W4:Y:S01]  /*0db0*/  LDG.E.U16.CONSTANT R28, desc[UR4][R16.64] ;  /* 0x00000004101c7981 */ /* 0x000322000c1e9500 */
[----:B-----5:R-:W-:-:S05]  /*0dc0*/  IMAD.WIDE.U32 R30, R22, 0x2, R14 ;  /* 0x00000002161e7825 */ /* 0x020fca00078e000e */
[----:B------:R5:W3:Y:S01]  /*0dd0*/  LDG.E.U16.CONSTANT R22, desc[UR4][R30.64] ;  /* 0x000000041e167981 */ /* 0x000ae2000c1e9500 */
[----:B0-----:R-:W-:Y:S01]  /*0de0*/  I2F.F16 R37, R24 ;  /* 0x0000001800257306 */ /* 0x001fe20000200c00 */
[----:B------:R-:W-:-:S05]  /*0df0*/  SHF.R.U32.HI R10, RZ, R5, R10 ;  /* 0x00000005ff0a7219 */ /* 0x000fca000001160a */
[----:B------:R-:W-:Y:S01]  /*0e00*/  VIADD R10, R10, 0x1 ;  /* 0x000000010a0a7836 */ /* 0x000fe20000000000 */
[----:B-1----:R-:W-:-:S04]  /*0e10*/  SHF.R.U32.HI R16, RZ, 0x8, R20 ;  /* 0x00000008ff107819 */ /* 0x002fc80000011614 */
[----:B------:R-:W-:Y:S02]  /*0e20*/  LOP3.LUT R33, R10, 0xf, RZ, 0xc0, !PT ;  /* 0x0000000f0a217812 */ /* 0x000fe400078ec0ff */
[----:B------:R-:W-:-:S04]  /*0e30*/  LOP3.LUT R10, R20, 0xf, RZ, 0xc0, !PT ;  /* 0x0000000f140a7812 */ /* 0x000fc800078ec0ff */
[----:B------:R-:W-:Y:S02]  /*0e40*/  IADD3 R10, PT, PT, -R33, R10, RZ ;  /* 0x0000000a210a7210 */ /* 0x000fe40007ffe1ff */
[----:B------:R-:W-:Y:S02]  /*0e50*/  LOP3.LUT R16, R16, 0xf, RZ, 0xc0, !PT ;  /* 0x0000000f10107812 */ /* 0x000fe400078ec0ff */
[----:B-----5:R-:W2:Y:S03]  /*0e60*/  I2F.F16 R31, R10 ;  /* 0x0000000a001f7306 */ /* 0x020ea60000200c00 */
[----:B------:R-:W-:-:S05]  /*0e70*/  IMAD.IADD R16, R16, 0x1, -R33 ;  /* 0x0000000110107824 */ /* 0x000fca00078e0a21 */
[----:B------:R-:W-:Y:S01]  /*0e80*/  I2F.F16 R17, R16 ;  /* 0x0000001000117306 */ /* 0x000fe20000200c00 */
[----:B--2---:R-:W-:Y:S01]  /*0e90*/  HMUL2 R18, R18.H0_H0, R31.H0_H0 ;  /* 0x2000001f12127232 */ /* 0x004fe20000000800 */
[----:B------:R-:W-:-:S04]  /*0ea0*/  SHF.R.U32.HI R10, RZ, 0xc, R20 ;  /* 0x0000000cff0a7819 */ /* 0x000fc80000011614 */
[----:B------:R-:W-:-:S04]  /*0eb0*/  LOP3.LUT R10, R10, 0xf, RZ, 0xc0, !PT ;  /* 0x0000000f0a0a7812 */ /* 0x000fc800078ec0ff */
[----:B------:R-:W-:Y:S02]  /*0ec0*/  IADD3 R10, PT, PT, -R33, R10, RZ ;  /* 0x0000000a210a7210 */ /* 0x000fe40007ffe1ff */
[----:B------:R-:W-:-:S04]  /*0ed0*/  SHF.R.U32.HI R24, RZ, 0x18, R20 ;  /* 0x00000018ff187819 */ /* 0x000fc80000011614 */
[----:B------:R-:W-:Y:S01]  /*0ee0*/  I2F.F16 R10, R10 ;  /* 0x0000000a000a7306 */ /* 0x000fe20000200c00 */
[----:B------:R-:W-:Y:S01]  /*0ef0*/  LOP3.LUT R24, R24, 0xf, RZ, 0xc0, !PT ;  /* 0x0000000f18187812 */ /* 0x000fe200078ec0ff */
[----:B------:R-:W-:-:S05]  /*0f00*/  VIADD R2, R2, 0x2 ;  /* 0x0000000202027836 */ /* 0x000fca0000000000 */
[----:B------:R-:W-:Y:S01]  /*0f10*/  ISETP.NE.AND P0, PT, R2, RZ, PT ;  /* 0x000000ff0200720c */ /* 0x000fe20003f05270 */
[----:B------:R-:W-:Y:S02]  /*0f20*/  VIADD R9, R9, 0x10 ;  /* 0x0000001009097836 */ /* 0x000fe40000000000 */
[----:B----4-:R-:W-:Y:S01]  /*0f30*/  HFMA2 R26, R28.H0_H0, R37.H0_H0, R26.H0_H0 ;  /* 0x200000251c1a7231 */ /* 0x010fe2000004081a */
[----:B------:R-:W-:-:S04]  /*0f40*/  SHF.R.U32.HI R28, RZ, 0x4, R20 ;  /* 0x00000004ff1c7819 */ /* 0x000fc80000011614 */
[----:B------:R-:W-:-:S05]  /*0f50*/  LOP3.LUT R28, R28, 0xf, RZ, 0xc0, !PT ;  /* 0x0000000f1c1c7812 */ /* 0x000fca00078ec0ff */
[----:B------:R-:W-:-:S06]  /*0f60*/  IMAD.IADD R28, R28, 0x1, -R33 ;  /* 0x000000011c1c7824 */ /* 0x000fcc00078e0a21 */
[----:B------:R-:W0:Y:S02]  /*0f70*/  I2F.F16 R28, R28 ;  /* 0x0000001c001c7306 */ /* 0x000e240000200c00 */
[----:B0-----:R-:W-:-:S04]  /*0f80*/  HFMA2 R18, R21.H0_H0, R28.H0_H0, R18.H0_H0 ;  /* 0x2000001c15127231 */ /* 0x001fc80000040812 */
[----:B---3--:R-:W-:Y:S01]  /*0f90*/  HFMA2 R22, R22.H0_H0, R17.H0_H0, R18.H0_H0 ;  /* 0x2000001116167231 */ /* 0x008fe20000040812 */
[----:B------:R-:W-:-:S04]  /*0fa0*/  SHF.R.U32.HI R17, RZ, 0x10, R20 ;  /* 0x00000010ff117819 */ /* 0x000fc80000011614 */
[----:B------:R-:W-:Y:S02]  /*0fb0*/  LOP3.LUT R18, R17, 0xf, RZ, 0xc0, !PT ;  /* 0x0000000f11127812 */ /* 0x000fe400078ec0ff */
[----:B------:R-:W-:-:S03]  /*0fc0*/  SHF.R.U32.HI R17, RZ, 0x14, R20 ;  /* 0x00000014ff117819 */ /* 0x000fc60000011614 */
[----:B------:R-:W-:Y:S01]  /*0fd0*/  IMAD.IADD R21, R18, 0x1, -R33 ;  /* 0x0000000112157824 */ /* 0x000fe200078e0a21 */
[----:B------:R-:W-:-:S03]  /*0fe0*/  LOP3.LUT R18, R17, 0xf, RZ, 0xc0, !PT ;  /* 0x0000000f11127812 */ /* 0x000fc600078ec0ff */
[----:B------:R-:W0:Y:S02]  /*0ff0*/  I2F.F16 R16, R21 ;  /* 0x0000001500107306 */ /* 0x000e240000200c00 */
[----:B------:R-:W-:Y:S01]  /*1000*/  IMAD.IADD R17, R18, 0x1, -R33 ;  /* 0x0000000112117824 */ /* 0x000fe200078e0a21 */
[----:B------:R-:W-:Y:S02]  /*1010*/  IADD3 R18, PT, PT, -R33, R24, RZ ;  /* 0x0000001821127210 */ /* 0x000fe40007ffe1ff */
[----:B------:R-:W-:-:S03]  /*1020*/  LEA.HI R20, R20, -R33, RZ, 0x4 ;  /* 0x8000002114147211 */ /* 0x000fc600078f20ff */
[----:B------:R-:W1:Y:S01]  /*1030*/  I2F.F16 R17, R17 ;  /* 0x0000001100117306 */ /* 0x000e620000200c00 */
[----:B------:R-:W-:-:S07]  /*1040*/  HFMA2 R10, R27.H0_H0, R10.H0_H0, R22.H0_H0 ;  /* 0x2000000a1b0a7231 */ /* 0x000fce0000040816 */
[----:B------:R-:W2:Y:S01]  /*1050*/  I2F.F16 R18, R18 ;  /* 0x0000001200127306 */ /* 0x000ea20000200c00 */
[----:B0-----:R-:W-:-:S07]  /*1060*/  HFMA2 R10, R29.H0_H0, R16.H0_H0, R10.H0_H0 ;  /* 0x200000101d0a7231 */ /* 0x001fce000004080a */
[----:B------:R-:W0:Y:S01]  /*1070*/  I2F.F16 R20, R20 ;  /* 0x0000001400147306 */ /* 0x000e220000200c00 */
[----:B-1----:R-:W-:-:S04]  /*1080*/  HFMA2 R10, R25.H0_H0, R17.H0_H0, R10.H0_H0 ;  /* 0x20000011190a7231 */ /* 0x002fc8000004080a */
[----:B--2---:R-:W-:-:S04]  /*1090*/  HFMA2 R10, R23.H0_H0, R18.H0_H0, R10.H0_H0 ;  /* 0x20000012170a7231 */ /* 0x004fc8000004080a */
[----:B0-----:R-:W-:-:S04]  /*10a0*/  HFMA2 R10, R19.H0_H0, R20.H0_H0, R10.H0_H0 ;  /* 0x20000014130a7231 */ /* 0x001fc8000004080a */
[----:B------:R-:W-:-:S04]  /*10b0*/  HFMA2 R13, R13.H0_H0, R10.H0_H0, R12.H0_H0 ;  /* 0x2000000a0d0d7231 */ /* 0x000fc8000004080c */
[----:B------:R-:W-:Y:S01]  /*10c0*/  HFMA2 R12, R11.H0_H0, R26.H0_H0, R13.H0_H0 ;  /* 0x2000001a0b0c7231 */ /* 0x000fe2000004080d */
[----:B------:R-:W-:Y:S06]  /*10d0*/  @P0 BRA `(.L_x_35) ;  /* 0xfffffff000b80947 */ /* 0x000fec000383ffff */
[----:B------:R-:W-:-:S07]  /*10e0*/  IADD3 R2, PT, PT, R9, -0x8, RZ ;  /* 0xfffffff809027810 */ /* 0x000fce0007ffe0ff */
.L_x_34:
[----:B------:R-:W-:-:S13]  /*10f0*/  LOP3.LUT P0, RZ, R4, 0x8, RZ, 0xc0, !PT ;  /* 0x0000000804ff7812 */ /* 0x000fda000780c0ff */
[----:B------:R-:W-:Y:S05]  /*1100*/  @P0 BRA `(.L_x_33) ;  /* 0x0000000400c00947 */ /* 0x000fea0003800000 */
[----:B------:R-:W0:Y:S08]  /*1110*/  LDC.64 R10, c[0x0][0x3c0] ;  /* 0x0000f000ff0a7b82 */ /* 0x000e300000000a00 */
[----:B------:R-:W1:Y:S01]  /*1120*/  LDC R13, c[0x0][0x3b4] ;  /* 0x0000ed00ff0d7b82 */ /* 0x000e620000000800 */
[----:B------:R-:W-:Y:S01]  /*1130*/  HFMA2 R8, -RZ, RZ, 0, 0 ;  /* 0x00000000ff087431 */ /* 0x000fe200000001ff */
        /* <DEDUP_REMOVED lines=10> */
[----:B-1----:R-:W-:-:S02]  /*11e0*/  IABS R4, R13 ;  /* 0x0000000d00047213 */ /* 0x002fc40000000000 */
[----:B------:R-:W-:Y:S02]  /*11f0*/  SHF.R.S32.HI R33, RZ, 0x1f, R2 ;  /* 0x0000001fff217819 */ /* 0x000fe40000011402 */
[----:B------:R-:W1:Y:S02]  /*1200*/  I2F.RP R16, R4 ;  /* 0x0000000400107306 */ /* 0x000e640000209400 */
[-C--:B------:R-:W-:Y:S02]  /*1210*/  LEA.HI R33, R33, R2.reuse, RZ, 0x3 ;  /* 0x0000000221217211 */ /* 0x080fe400078f18ff */
[----:B0-----:R-:W-:Y:S02]  /*1220*/  IABS R10, R2 ;  /* 0x00000002000a7213 */ /* 0x001fe40000000000 */
[----:B------:R-:W-:-:S05]  /*1230*/  SHF.R.S32.HI R33, RZ, 0x3, R33 ;  /* 0x00000003ff217819 */ /* 0x000fca0000011421 */
[----:B--2---:R-:W-:Y:S01]  /*1240*/  IMAD R33, R33, UR6, R0 ;  /* 0x0000000621217c24 */ /* 0x004fe2000f8e0200 */
[----:B-1----:R-:W0:Y:S02]  /*1250*/  MUFU.RCP R16, R16 ;  /* 0x0000001000107308 */ /* 0x002e240000001000 */
[----:B0-----:R-:W-:-:S06]  /*1260*/  VIADD R18, R16, 0xffffffe ;  /* 0x0ffffffe10127836 */ /* 0x001fcc0000000000 */
[----:B------:R-:W0:Y:S02]  /*1270*/  F2I.FTZ.U32.TRUNC.NTZ R9, R18 ;  /* 0x0000001200097305 */ /* 0x000e24000021f000 */
[----:B0-----:R-:W-:-:S04]  /*1280*/  IMAD.MOV R31, RZ, RZ, -R9 ;  /* 0x000000ffff1f7224 */ /* 0x001fc800078e0a09 */
[----:B------:R-:W-:-:S04]  /*1290*/  IMAD R31, R31, R4, RZ ;  /* 0x000000041f1f7224 */ /* 0x000fc800078e02ff */
[----:B------:R-:W-:-:S04]  /*12a0*/  IMAD.HI.U32 R8, R9, R31, R8 ;  /* 0x0000001f09087227 */ /* 0x000fc800078e0008 */
[----:B------:R-:W-:-:S04]  /*12b0*/  IMAD.MOV.U32 R9, RZ, RZ, R10 ;  /* 0x000000ffff097224 */ /* 0x000fc800078e000a */
[----:B------:R-:W-:-:S04]  /*12c0*/  IMAD.HI.U32 R8, R8, R9, RZ ;  /* 0x0000000908087227 */ /* 0x000fc800078e00ff */
[----:B------:R-:W-:-:S04]  /*12d0*/  IMAD.MOV R10, RZ, RZ, -R8 ;  /* 0x000000ffff0a7224 */ /* 0x000fc800078e0a08 */
[C---:B------:R-:W-:Y:S02]  /*12e0*/  IMAD R9, R4.reuse, R10, R9 ;  /* 0x0000000a04097224 */ /* 0x040fe400078e0209 */
[----:B------:R-:W0:Y:S03]  /*12f0*/  LDC.64 R10, c[0x0][0x388] ;  /* 0x0000e200ff0a7b82 */ /* 0x000e260000000a00 */
[----:B------:R-:W-:-:S13]  /*1300*/  ISETP.GT.U32.AND P1, PT, R4, R9, PT ;  /* 0x000000090400720c */ /* 0x000fda0003f24070 */
[-C--:B------:R-:W-:Y:S01]  /*1310*/  @!P1 IADD3 R9, PT, PT, R9, -R4.reuse, RZ ;  /* 0x8000000409099210 */ /* 0x080fe20007ffe0ff */
[----:B------:R-:W-:Y:S01]  /*1320*/  @!P1 VIADD R8, R8, 0x1 ;  /* 0x0000000108089836 */ /* 0x000fe20000000000 */
[----:B------:R-:W-:Y:S02]  /*1330*/  ISETP.NE.AND P1, PT, R13, RZ, PT ;  /* 0x000000ff0d00720c */ /* 0x000fe40003f25270 */
[----:B------:R-:W-:Y:S02]  /*1340*/  ISETP.GE.U32.AND P0, PT, R9, R4, PT ;  /* 0x000000040900720c */ /* 0x000fe40003f06070 */
[----:B------:R-:W-:-:S04]  /*1350*/  LOP3.LUT R4, R2, R13, RZ, 0x3c, !PT ;  /* 0x0000000d02047212 */ /* 0x000fc800078e3cff */
[----:B------:R-:W-:-:S07]  /*1360*/  ISETP.GE.AND P2, PT, R4, RZ, PT ;  /* 0x000000ff0400720c */ /* 0x000fce0003f46270 */
[----:B------:R-:W-:-:S05]  /*1370*/  @P0 VIADD R8, R8, 0x1 ;  /* 0x0000000108080836 */ /* 0x000fca0000000000 */
[----:B------:R-:W-:Y:S02]  /*1380*/  MOV R4, R8 ;  /* 0x0000000800047202 */ /* 0x000fe40000000f00 */
[----:B------:R-:W1:Y:S03]  /*1390*/  LDC.64 R8, c[0x0][0x3a0] ;  /* 0x0000e800ff087b82 */ /* 0x000e660000000a00 */
[----:B------:R-:W-:Y:S01]  /*13a0*/  @!P2 IMAD.MOV R4, RZ, RZ, -R4 ;  /* 0x000000ffff04a224 */ /* 0x000fe200078e0a04 */
[----:B------:R-:W-:-:S05]  /*13b0*/  @!P1 LOP3.LUT R4, RZ, R13, RZ, 0x33, !PT ;  /* 0x0000000dff049212 */ /* 0x000fca00078e33ff */
[----:B------:R-:W-:-:S05]  /*13c0*/  IMAD R13, R4, UR6, RZ ;  /* 0x00000006040d7c24 */ /* 0x000fca000f8e02ff */
[----:B------:R-:W-:-:S04]  /*13d0*/  SHF.R.S32.HI R4, RZ, 0x1f, R13 ;  /* 0x0000001fff047819 */ /* 0x000fc8000001140d */
[----:B------:R-:W-:-:S04]  /*13e0*/  LEA.HI R31, R4, R13, RZ, 0x3 ;  /* 0x0000000d041f7211 */ /* 0x000fc800078f18ff */
[----:B------:R-:W-:-:S05]  /*13f0*/  LEA.HI.SX32 R31, R31, R6, 0x1d ;  /* 0x000000061f1f7211 */ /* 0x000fca00078feaff */
[----:B-1----:R-:W-:Y:S02]  /*1400*/  IMAD.WIDE R30, R31, 0x4, R8 ;  /* 0x000000041f1e7825 */ /* 0x002fe400078e0208 */
[----:B------:R-:W1:Y:S03]  /*1410*/  LDC.64 R8, c[0x0][0x398] ;  /* 0x0000e600ff087b82 */ /* 0x000e660000000a00 */
[----:B------:R-:W2:Y:S01]  /*1420*/  LDG.E.CONSTANT R2, desc[UR4][R30.64] ;  /* 0x000000041e027981 */ /* 0x000ea2000c1e9900 */
[----:B0-----:R-:W-:-:S05]  /*1430*/  IMAD.WIDE R32, R33, 0x4, R10 ;  /* 0x0000000421207825 */ /* 0x001fca00078e020a */
[----:B------:R-:W2:Y:S01]  /*1440*/  LDG.E.CONSTANT R4, desc[UR4][R32.64] ;  /* 0x0000000420047981 */ /* 0x000ea2000c1e9900 */
[----:B------:R-:W-:-:S04]  /*1450*/  IMAD.IADD R13, R0, 0x1, R13 ;  /* 0x00000001000d7824 */ /* 0x000fc800078e020d */
[----:B-1----:R-:W-:-:S06]  /*1460*/  IMAD.WIDE R8, R13, 0x2, R8 ;  /* 0x000000020d087825 */ /* 0x002fcc00078e0208 */
[----:B------:R-:W2:Y:S01]  /*1470*/  LDG.E.U16.CONSTANT R9, desc[UR4][R8.64] ;  /* 0x0000000408097981 */ /* 0x000ea2000c1e9500 */
[----:B---3--:R-:W-:-:S04]  /*1480*/  IMAD.WIDE.U32 R16, R17, 0x2, R14 ;  /* 0x0000000211107825 */ /* 0x008fc800078e000e */
[--C-:B----4-:R-:W-:Y:S02]  /*1490*/  IMAD.WIDE.U32 R6, R7, 0x2, R14.reuse ;  /* 0x0000000207067825 */ /* 0x110fe400078e000e */
[----:B------:R-:W3:Y:S02]  /*14a0*/  LDG.E.U16.CONSTANT R16, desc[UR4][R16.64] ;  /* 0x0000000410107981 */ /* 0x000ee4000c1e9500 */
[--C-:B-----5:R-:W-:Y:S02]  /*14b0*/  IMAD.WIDE.U32 R10, R29, 0x2, R14.reuse ;  /* 0x000000021d0a7825 */ /* 0x120fe400078e000e */
[----:B------:R0:W4:Y:S02]  /*14c0*/  LDG.E.U16.CONSTANT R7, desc[UR4][R6.64] ;  /* 0x0000000406077981 */ /* 0x000124000c1e9500 */
[--C-:B------:R-:W-:Y:S02]  /*14d0*/  IMAD.WIDE.U32 R24, R25, 0x2, R14.reuse ;  /* 0x0000000219187825 */ /* 0x100fe400078e000e */
[----:B------:R1:W5:Y:S02]  /*14e0*/  LDG.E.U16.CONSTANT R11, desc[UR4][R10.64] ;  /* 0x000000040a0b7981 */ /* 0x000364000c1e9500 */
[----:B------:R-:W-:-:S02]  /*14f0*/  IMAD.WIDE.U32 R26, R27, 0x2, R14 ;  /* 0x000000021b1a7825 */ /* 0x000fc400078e000e */
[----:B------:R-:W5:Y:S02]  /*1500*/  LDG.E.U16.CONSTANT R25, desc[UR4][R24.64] ;  /* 0x0000000418197981 */ /* 0x000f64000c1e9500 */
[--C-:B------:R-:W-:Y:S02]  /*1510*/  IMAD.WIDE.U32 R20, R21, 0x2, R14.reuse ;  /* 0x0000000215147825 */ /* 0x100fe400078e000e */
[----:B------:R-:W5:Y:S02]  /*1520*/  LDG.E.U16.CONSTANT R27, desc[UR4][R26.64] ;  /* 0x000000041a1b7981 */ /* 0x000f64000c1e9500 */
[--C-:B------:R-:W-:Y:S02]  /*1530*/  IMAD.WIDE.U32 R18, R19, 0x2, R14.reuse ;  /* 0x0000000213127825 */ /* 0x100fe400078e000e */
[----:B------:R-:W5:Y:S02]  /*1540*/  LDG.E.U16.CONSTANT R21, desc[UR4][R20.64] ;  /* 0x0000000414157981 */ /* 0x000f64000c1e9500 */
[----:B------:R-:W-:-:S02]  /*1550*/  IMAD.WIDE.U32 R14, R23, 0x2, R14 ;  /* 0x00000002170e7825 */ /* 0x000fc400078e000e */
[----:B------:R-:W5:Y:S04]  /*1560*/  LDG.E.U16.CONSTANT R19, desc[UR4][R18.64] ;  /* 0x0000000412137981 */ /* 0x000f68000c1e9500 */
[----:B------:R1:W5:Y:S01]  /*1570*/  LDG.E.U16.CONSTANT R15, desc[UR4][R14.64] ;  /* 0x000000040e0f7981 */ /* 0x000362000c1e9500 */
[----:B--2---:R-:W-:-:S04]  /*1580*/  SHF.R.U32.HI R2, RZ, R5, R2 ;  /* 0x00000005ff027219 */ /* 0x004fc80000011602 */
[----:B------:R-:W-:Y:S02]  /*1590*/  IADD3 R2, PT, PT, R2, 0x1, RZ ;  /* 0x0000000102027810 */ /* 0x000fe40007ffe0ff */
[----:B0-----:R-:W-:Y:S02]  /*15a0*/  LOP3.LUT R6, R4, 0xf, RZ, 0xc0, !PT ;  /* 0x0000000f04067812 */ /* 0x001fe400078ec0ff */
[----:B------:R-:W-:Y:S02]  /*15b0*/  LOP3.LUT R5, R2, 0xf, RZ, 0xc0, !PT ;  /* 0x0000000f02057812 */ /* 0x000fe400078ec0ff */
[----:B------:R-:W-:-:S03]  /*15c0*/  SHF.R.U32.HI R2, RZ, 0x4, R4 ;  /* 0x00000004ff027819 */ /* 0x000fc60000011604 */
[--C-:B------:R-:W-:Y:S01]  /*15d0*/  IMAD.IADD R13, R6, 0x1, -R5.reuse ;  /* 0x00000001060d7824 */ /* 0x100fe200078e0a05 */
[----:B------:R-:W-:Y:S02]  /*15e0*/  LOP3.LUT R2, R2, 0xf, RZ, 0xc0, !PT ;  /* 0x0000000f02027812 */ /* 0x000fe400078ec0ff */
[--C-:B------:R-:W-:Y:S02]  /*15f0*/  SHF.R.U32.HI R6, RZ, 0x8, R4.reuse ;  /* 0x00000008ff067819 */ /* 0x100fe40000011604 */
[--C-:B------:R-:W-:Y:S01]  /*1600*/  SHF.R.U32.HI R8, RZ, 0xc, R4.reuse ;  /* 0x0000000cff087819 */ /* 0x100fe20000011604 */
[----:B------:R-:W-:Y:S01]  /*1610*/  IMAD.IADD R2, R2, 0x1, -R5 ;  /* 0x0000000102027824 */ /* 0x000fe200078e0a05 */
[----:B------:R-:W-:Y:S01]  /*1620*/  LOP3.LUT R6, R6, 0xf, RZ, 0xc0, !PT ;  /* 0x0000000f06067812 */ /* 0x000fe200078ec0ff */
[----:B------:R-:W3:Y:S01]  /*1630*/  I2F.F16 R13, R13 ;  /* 0x0000000d000d7306 */ /* 0x000ee20000200c00 */
[----:B------:R-:W-:Y:S02]  /*1640*/  LOP3.LUT R8, R8, 0xf, RZ, 0xc0, !PT ;  /* 0x0000000f08087812 */ /* 0x000fe400078ec0ff */
[----:B-1----:R-:W-:-:S02]  /*1650*/  SHF.R.U32.HI R10, RZ, 0x10, R4 ;  /* 0x00000010ff0a7819 */ /* 0x002fc40000011604 */
[----:B------:R-:W-:Y:S01]  /*1660*/  IADD3 R6, PT, PT, -R5, R6, RZ ;  /* 0x0000000605067210 */ /* 0x000fe20007ffe1ff */
[--C-:B------:R-:W-:Y:S01]  /*1670*/  IMAD.IADD R8, R8, 0x1, -R5.reuse ;  /* 0x0000000108087824 */ /* 0x100fe200078e0a05 */
[----:B------:R-:W-:Y:S01]  /*1680*/  LOP3.LUT R10, R10, 0xf, RZ, 0xc0, !PT ;  /* 0x0000000f0a0a7812 */ /* 0x000fe200078ec0ff */
[----:B------:R-:W4:Y:S01]  /*1690*/  I2F.F16 R2, R2 ;  /* 0x0000000200027306 */ /* 0x000f220000200c00 */
[--C-:B------:R-:W-:Y:S02]  /*16a0*/  SHF.R.U32.HI R14, RZ, 0x14, R4.reuse ;  /* 0x00000014ff0e7819 */ /* 0x100fe40000011604 */
[----:B------:R-:W-:Y:S01]  /*16b0*/  SHF.R.U32.HI R17, RZ, 0x18, R4 ;  /* 0x00000018ff117819 */ /* 0x000fe20000011604 */
[----:B------:R-:W-:Y:S01]  /*16c0*/  IMAD.IADD R10, R10, 0x1, -R5 ;  /* 0x000000010a0a7824 */ /* 0x000fe200078e0a05 */
[----:B------:R-:W-:-:S03]  /*16d0*/  LOP3.LUT R14, R14, 0xf, RZ, 0xc0, !PT ;  /* 0x0000000f0e0e7812 */ /* 0x000fc600078ec0ff */
[----:B------:R-:W5:Y:S01]  /*16e0*/  I2F.F16 R6, R6 ;  /* 0x0000000600067306 */ /* 0x000f620000200c00 */
[----:B------:R-:W-:Y:S02]  /*16f0*/  LOP3.LUT R18, R17, 0xf, RZ, 0xc0, !PT ;  /* 0x0000000f11127812 */ /* 0x000fe400078ec0ff */
[----:B------:R-:W-:-:S05]  /*1700*/  IADD3 R14, PT, PT, -R5, R14, RZ ;  /* 0x0000000e050e7210 */ /* 0x000fca0007ffe1ff */
[----:B------:R-:W0:Y:S01]  /*1710*/  I2F.F16 R8, R8 ;  /* 0x0000000800087306 */ /* 0x000e220000200c00 */
[----:B------:R-:W-:Y:S01]  /*1720*/  IMAD.IADD R18, R18, 0x1, -R5 ;  /* 0x0000000112127824 */ /* 0x000fe200078e0a05 */
[----:B------:R-:W-:-:S06]  /*1730*/  LEA.HI R4, R4, -R5, RZ, 0x4 ;  /* 0x8000000504047211 */ /* 0x000fcc00078f20ff */
[----:B------:R-:W1:Y:S08]  /*1740*/  I2F.F16 R10, R10 ;  /* 0x0000000a000a7306 */ /* 0x000e700000200c00 */
[----:B------:R-:W2:Y:S08]  /*1750*/  I2F.F16 R14, R14 ;  /* 0x0000000e000e7306 */ /* 0x000eb00000200c00 */
[----:B------:R-:W2:Y:S08]  /*1760*/  I2F.F16 R18, R18 ;  /* 0x0000001200127306 */ /* 0x000eb00000200c00 */
[----:B------:R-:W2:Y:S01]  /*1770*/  I2F.F16 R4, R4 ;  /* 0x0000000400047306 */ /* 0x000ea20000200c00 */
[----:B---3--:R-:W-:-:S04]  /*1780*/  HMUL2 R13, R16.H0_H0, R13.H0_H0 ;  /* 0x2000000d100d7232 */ /* 0x008fc80000000800 */
[----:B----4-:R-:W-:-:S04]  /*1790*/  HFMA2 R2, R7.H0_H0, R2.H0_H0, R13.H0_H0 ;  /* 0x2000000207027231 */ /* 0x010fc8000004080d */
[----:B-----5:R-:W-:-:S04]  /*17a0*/  HFMA2 R2, R11.H0_H0, R6.H0_H0, R2.H0_H0 ;  /* 0x200000060b027231 */ /* 0x020fc80000040802 */
[----:B0-----:R-:W-:-:S04]  /*17b0*/  HFMA2 R5, R25.H0_H0, R8.H0_H0, R2.H0_H0 ;  /* 0x2000000819057231 */ /* 0x001fc80000040802 */
[----:B-1----:R-:W-:-:S04]  /*17c0*/  HFMA2 R7, R27.H0_H0, R10.H0_H0, R5.H0_H0 ;  /* 0x2000000a1b077231 */ /* 0x002fc80000040805 */
[----:B--2---:R-:W-:-:S04]  /*17d0*/  HFMA2 R7, R21.H0_H0, R14.H0_H0, R7.H0_H0 ;  /* 0x2000000e15077231 */ /* 0x004fc80000040807 */
[----:B------:R-:W-:-:S04]  /*17e0*/  HFMA2 R2, R19.H0_H0, R18.H0_H0, R7.H0_H0 ;  /* 0x2000001213027231 */ /* 0x000fc80000040807 */
[----:B------:R-:W-:-:S04]  /*17f0*/  HFMA2 R6, R15.H0_H0, R4.H0_H0, R2.H0_H0 ;  /* 0x200000040f067231 */ /* 0x000fc80000040802 */
[----:B------:R-:W-:-:S07]  /*1800*/  HFMA2 R12, R9.H0_H0, R6.H0_H0, R12.H0_H0 ;  /* 0x20000006090c7231 */ /* 0x000fce000004080c */
.L_x_33:
        /* <DEDUP_REMOVED lines=8> */
[----:B------:R-:W-:Y:S02]  /*1890*/  ISETP.EQ.U32.AND P0, PT, R0, RZ, PT ;  /* 0x000000ff0000720c */ /* 0x000fe40003f02070 */
[----:B------:R-:W-:-:S04]  /*18a0*/  MOV R0, 0x3254 ;  /* 0x0000325400007802 */ /* 0x000fc80000000f00 */
[----:B------:R-:W-:-:S07]  /*18b0*/  SEL R0, R0, 0x7610, P0 ;  /* 0x0000761000007807 */ /* 0x000fce0000000000 */
.L_x_36:
[----:B-----5:R-:W-:-:S05]  /*18c0*/  HADD2 R6, R7, R12.H0_H0 ;  /* 0x2000000c07067230 */ /* 0x020fca0000000000 */
[----:B------:R-:W-:-:S05]  /*18d0*/  PRMT R9, R7, R0, R6 ;  /* 0x0000000007097216 */ /* 0x000fca0000000006 */
[----:B------:R-:W2:Y:S02]  /*18e0*/  ATOM.E.CAS.STRONG.GPU PT, R6, [R2], R7, R9 ;  /* 0x000000070206738b */ /* 0x000ea400001ee109 */
[----:B--2---:R-:W-:Y:S01]  /*18f0*/  ISETP.NE.U32.AND P0, PT, R6, R7, PT ;  /* 0x000000070600720c */ /* 0x004fe20003f05070 */
[----:B------:R-:W-:-:S12]  /*1900*/  IMAD.MOV.U32 R7, RZ, RZ, R6 ;  /* 0x000000ffff077224 */ /* 0x000fd800078e0006 */
[----:B------:R-:W-:Y:S05]  /*1910*/  @P0 BRA `(.L_x_36) ;  /* 0xfffffffc00e80947 */ /* 0x000fea000383ffff */
[----:B------:R-:W-:Y:S05]  /*1920*/  EXIT ;  /* 0x000000000000794d */ /* 0x000fea0003800000 */
.L_x_37:
        /* <DEDUP_REMOVED lines=13> */
.L_x_59:


//--------------------- .text._Z16q4_matmul_kernelILb0ELb1ELb0EEvPK6__halfPKjPS0_S2_S4_iiiiiS4_b --------------------------
	.section	.text._Z16q4_matmul_kernelILb0ELb1ELb0EEvPK6__halfPKjPS0_S2_S4_iiiiiS4_b,"ax",@progbits
	.align	128
        .global         _Z16q4_matmul_kernelILb0ELb1ELb0EEvPK6__halfPKjPS0_S2_S4_iiiiiS4_b
        .type           _Z16q4_matmul_kernelILb0ELb1ELb0EEvPK6__halfPKjPS0_S2_S4_iiiiiS4_b,@function
        .size           _Z16q4_matmul_kernelILb0ELb1ELb0EEvPK6__halfPKjPS0_S2_S4_iiiiiS4_b,(.L_x_60 - _Z16q4_matmul_kernelILb0ELb1ELb0EEvPK6__halfPKjPS0_S2_S4_iiiiiS4_b)
        .other          _Z16q4_matmul_kernelILb0ELb1ELb0EEvPK6__halfPKjPS0_S2_S4_iiiiiS4_b,@"STO_CUDA_ENTRY STV_DEFAULT"
_Z16q4_matmul_kernelILb0ELb1ELb0EEvPK6__halfPKjPS0_S2_S4_iiiiiS4_b:
.text._Z16q4_matmul_kernelILb0ELb1ELb0EEvPK6__halfPKjPS0_S2_S4_iiiiiS4_b:
[----:B------:R-:W-:Y:S01]  /*0000*/  LDC R1, c[0x0][0x37c] ;  /* 0x0000df00ff017b82 */ /* 0x000fe20000000800 */
[----:B------:R-:W0:Y:S01]  /*0010*/  S2R R2, SR_TID.X ;  /* 0x0000000000027919 */ /* 0x000e220000002100 */
[----:B------:R-:W1:Y:S06]  /*0020*/  LDCU.U8 UR4, c[0x0][0x3c8] ;  /* 0x00007900ff0477ac */ /* 0x000e6c0008000000 */
[----:B------:R-:W2:Y:S01]  /*0030*/  S2UR UR5, SR_CTAID.Y ;  /* 0x00000000000579c3 */ /* 0x000ea20000002600 */
[----:B------:R-:W-:Y:S01]  /*0040*/  PRMT R14, RZ, 0x7610, R14 ;  /* 0x00007610ff0e7816 */ /* 0x000fe2000000000e */
        /* <DEDUP_REMOVED lines=22> */
[----:B------:R-:W-:-:S13]  /*01b0*/  ISETP.GE.AND P0, PT, R8, 0x8, PT ;  /* 0x000000080800780c */ /* 0x000fda0003f06270 */
[----:B0-----:R-:W-:Y:S05]  /*01c0*/  @!P0 BRA `(.L_x_38) ;  /* 0x0000001c00048947 */ /* 0x001fea0003800000 */
[----:B------:R-:W0:Y:S02]  /*01d0*/  LDCU UR12, c[0x0][0x3b4] ;  /* 0x00007680ff0c77ac */ /* 0x000e240008000800 */
[----:B0-----:R-:W-:-:S09]  /*01e0*/  UISETP.GE.AND UP0, UPT, UR12, 0x8, UPT ;  /* 0x000000080c00788c */ /* 0x001fd2000bf06270 */
[----:B------:R-:W-:Y:S05]  /*01f0*/  BRA.U !UP0, `(.L_x_38) ;  /* 0x0000001908f87547 */ /* 0x000fea000b800000 */
[----:B------:R-:W-:Y:S01]  /*0200*/  IMAD.U32 R3, RZ, RZ, UR12 ;  /* 0x0000000cff037e24 */ /* 0x000fe2000f8e00ff */
[----:B------:R-:W-:Y:S01]  /*0210*/  IABS R10, UR4 ;  /* 0x00000004000a7c13 */ /* 0x000fe20008000000 */
[----:B------:R-:W-:Y:S01]  /*0220*/  ULOP3.LUT UR7, UR4, UR12, URZ, 0x3c, !UPT ;  /* 0x0000000c04077292 */ /* 0x000fe2000f8e3cff */
[----:B------:R-:W-:Y:S01]  /*0230*/  PRMT R14, RZ, 0x7610, R14 ;  /* 0x00007610ff0e7816 */ /* 0x000fe2000000000e */
[----:B------:R-:W-:Y:S01]  /*0240*/  USHF.R.U32.HI UR6, URZ, 0x3, UR12 ;  /* 0x00000003ff067899 */ /* 0x000fe2000801160c */
[----:B------:R-:W-:-:S03]  /*0250*/  IABS R6, R3 ;  /* 0x0000000300067213 */ /* 0x000fc60000000000 */
[----:B------:R-:W-:Y:S01]  /*0260*/  UIADD3 UR10, UPT, UPT, UR6, -0x1, URZ ;  /* 0xffffffff060a7890 */ /* 0x000fe2000fffe0ff */
[----:B------:R-:W0:Y:S01]  /*0270*/  I2F.RP R3, R6 ;  /* 0x0000000600037306 */ /* 0x000e220000209400 */
[----:B------:R-:W-:Y:S02]  /*0280*/  ULOP3.LUT UR11, UR6, 0x3, URZ, 0xc0, !UPT ;  /* 0x00000003060b7892 */ /* 0x000fe4000f8ec0ff */
[----:B------:R-:W-:-:S05]  /*0290*/  ULOP3.LUT UR6, UR6, 0xffffffc, URZ, 0xc0, !UPT ;  /* 0x0ffffffc06067892 */ /* 0x000fca000f8ec0ff */
[----:B0-----:R-:W0:Y:S02]  /*02a0*/  MUFU.RCP R3, R3 ;  /* 0x0000000300037308 */ /* 0x001e240000001000 */
[----:B0-----:R-:W-:-:S06]  /*02b0*/  VIADD R4, R3, 0xffffffe ;  /* 0x0ffffffe03047836 */ /* 0x001fcc0000000000 */
[----:B------:R0:W1:Y:S02]  /*02c0*/  F2I.FTZ.U32.TRUNC.NTZ R5, R4 ;  /* 0x0000000400057305 */ /* 0x000064000021f000 */
[----:B0-----:R-:W-:Y:S02]  /*02d0*/  IMAD.MOV.U32 R4, RZ, RZ, RZ ;  /* 0x000000ffff047224 */ /* 0x001fe400078e00ff */
[----:B-1----:R-:W-:-:S04]  /*02e0*/  IMAD.MOV R7, RZ, RZ, -R5 ;  /* 0x000000ffff077224 */ /* 0x002fc800078e0a05 */
[----:B------:R-:W-:-:S04]  /*02f0*/  IMAD R7, R7, R6, RZ ;  /* 0x0000000607077224 */ /* 0x000fc800078e02ff */
[----:B------:R-:W-:Y:S01]  /*0300*/  IMAD.HI.U32 R5, R5, R7, R4 ;  /* 0x0000000705057227 */ /* 0x000fe200078e0004 */
[----:B------:R-:W-:-:S05]  /*0310*/  MOV R7, R10 ;  /* 0x0000000a00077202 */ /* 0x000fca0000000f00 */
[----:B------:R-:W-:-:S05]  /*0320*/  IMAD.HI.U32 R5, R5, R7, RZ ;  /* 0x0000000705057227 */ /* 0x000fca00078e00ff */
[----:B------:R-:W-:-:S13]  /*0330*/  R2UR UR5, R5 ;  /* 0x00000000050572ca */ /* 0x000fda00000e0000 */
[----:B------:R-:W-:-:S04]  /*0340*/  IMAD R3, RZ, RZ, -UR5 ;  /* 0x80000005ff037e24 */ /* 0x000fc8000f8e02ff */
[----:B------:R-:W-:-:S05]  /*0350*/  IMAD R3, R6, R3, R7 ;  /* 0x0000000306037224 */ /* 0x000fca00078e0207 */
[----:B------:R-:W-:-:S13]  /*0360*/  ISETP.GT.U32.AND P0, PT, R6, R3, PT ;  /* 0x000000030600720c */ /* 0x000fda0003f04070 */
[----:B------:R-:W-:Y:S01]  /*0370*/  VOTEU.ANY UP0, P0 ;  /* 0x0000000000ff7886 */ /* 0x000fe20000000100 */
[----:B------:R-:W-:-:S04]  /*0380*/  PLOP3.LUT P0, PT, PT, PT, UP0, 0x80, 0x8 ;  /* 0x000000000008781c */ /* 0x000fc80003f0f008 */
[----:B------:R-:W-:Y:S02]  /*0390*/  @!UP0 UIADD3 UR5, UPT, UPT, UR5, 0x1, URZ ;  /* 0x0000000105058890 */ /* 0x000fe4000fffe0ff */
[----:B------:R-:W-:Y:S02]  /*03a0*/  UISETP.GE.AND UP0, UPT, UR7, URZ, UPT ;  /* 0x000000ff0700728c */ /* 0x000fe4000bf06270 */
[----:B------:R-:W-:-:S05]  /*03b0*/  UIADD3 UR7, UPT, UPT, URZ, -UR6, URZ ;  /* 0x80000006ff077290 */ /* 0x000fca000fffe0ff */
[----:B------:R-:W-:-:S05]  /*03c0*/  @!P0 IMAD.IADD R3, R3, 0x1, -R6 ;  /* 0x0000000103038824 */ /* 0x000fca00078e0a06 */
[----:B------:R-:W-:Y:S02]  /*03d0*/  ISETP.GE.U32.AND P0, PT, R3, R6, PT ;  /* 0x000000060300720c */ /* 0x000fe40003f06070 */
[----:B------:R-:W-:-:S04]  /*03e0*/  SHF.R.S32.HI R3, RZ, 0x1f, R8 ;  /* 0x0000001fff037819 */ /* 0x000fc80000011408 */
[----:B------:R-:W-:Y:S01]  /*03f0*/  LEA.HI R3, R3, R8, RZ, 0x3 ;  /* 0x0000000803037211 */ /* 0x000fe200078f18ff */
[----:B------:R-:W-:-:S03]  /*0400*/  IMAD.SHL.U32 R8, R2, 0x4, RZ ;  /* 0x0000000402087824 */ /* 0x000fc600078e00ff */
[----:B------:R-:W-:Y:S02]  /*0410*/  LOP3.LUT R3, R3, 0xfffffff8, RZ, 0xc0, !PT ;  /* 0xfffffff803037812 */ /* 0x000fe400078ec0ff */
[----:B------:R-:W-:Y:S01]  /*0420*/  LOP3.LUT R8, R8, 0x1c, RZ, 0xc0, !PT ;  /* 0x0000001c08087812 */ /* 0x000fe200078ec0ff */
[----:B------:R-:W-:Y:S02]  /*0430*/  VOTEU.ANY UP1, P0 ;  /* 0x0000000000ff7886 */ /* 0x000fe40000020100 */
[----:B------:R-:W-:-:S03]  /*0440*/  VIADD R10, R3, UR4 ;  /* 0x00000004030a7c36 */ /* 0x000fc60008000000 */
[----:B------:R-:W-:Y:S02]  /*0450*/  @UP1 UIADD3 UR5, UPT, UPT, UR5, 0x1, URZ ;  /* 0x0000000105051890 */ /* 0x000fe4000fffe0ff */
[----:B------:R-:W-:Y:S02]  /*0460*/  UISETP.NE.AND UP1, UPT, UR12, URZ, UPT ;  /* 0x000000ff0c00728c */ /* 0x000fe4000bf25270 */
[----:B------:R-:W-:-:S09]  /*0470*/  @!UP0 UIADD3 UR5, UPT, UPT, URZ, -UR5, URZ ;  /* 0x80000005ff058290 */ /* 0x000fd2000fffe0ff */
[----:B------:R-:W-:-:S12]  /*0480*/  @!UP1 ULOP3.LUT UR5, URZ, UR12, URZ, 0x33, !UPT ;  /* 0x0000000cff059292 */ /* 0x000fd8000f8e33ff */
.L_x_43:
[----:B------:R-:W0:Y:S01]  /*0490*/  LDC R11, c[0x0][0x3b0] ;  /* 0x0000ec00ff0b7b82 */ /* 0x000e220000000800 */
[----:B------:R-:W-:Y:S01]  /*04a0*/  SHF.R.S32.HI R3, RZ, 0x1f, R0 ;  /* 0x0000001fff037819 */ /* 0x000fe20000011400 */
[----:B------:R-:W1:Y:S03]  /*04b0*/  LDCU UR12, c[0x0][0x3ac] ;  /* 0x00007580ff0c77ac */ /* 0x000e660008000800 */
[----:B------:R-:W-:-:S03]  /*04c0*/  LEA.HI R7, R3, R0, RZ, 0x3 ;  /* 0x0000000003077211 */ /* 0x000fc600078f18ff */
[----:B------:R-:W2:Y:S01]  /*04d0*/  LDC.64 R4, c[0x0][0x3a0] ;  /* 0x0000e800ff047b82 */ /* 0x000ea20000000a00 */
[----:B------:R-:W-:-:S07]  /*04e0*/  SHF.R.S32.HI R7, RZ, 0x3, R7 ;  /* 0x00000003ff077819 */ /* 0x000fce0000011407 */
[----:B------:R-:W3:Y:S01]  /*04f0*/  LDC.64 R2, c[0x0][0x398] ;  /* 0x0000e600ff027b82 */ /* 0x000ee20000000a00 */
[----:B0----5:R-:W-:-:S07]  /*0500*/  IMAD R13, R11, UR5, RZ ;  /* 0x000000050b0d7c24 */ /* 0x021fce000f8e02ff */
[----:B------:R-:W0:Y:S01]  /*0510*/  LDC.64 R16, c[0x0][0x388] ;  /* 0x0000e200ff107b82 */ /* 0x000e220000000a00 */
[----:B------:R-:W-:-:S04]  /*0520*/  SHF.R.S32.HI R6, RZ, 0x1f, R13 ;  /* 0x0000001fff067819 */ /* 0x000fc8000001140d */
[----:B------:R-:W-:-:S04]  /*0530*/  LEA.HI R6, R6, R13, RZ, 0x3 ;  /* 0x0000000d06067211 */ /* 0x000fc800078f18ff */
[----:B------:R-:W-:-:S05]  /*0540*/  LEA.HI.SX32 R7, R6, R7, 0x1d ;  /* 0x0000000706077211 */ /* 0x000fca00078feaff */
[----:B--2---:R-:W-:-:S06]  /*0550*/  IMAD.WIDE R6, R7, 0x4, R4 ;  /* 0x0000000407067825 */ /* 0x004fcc00078e0204 */
[----:B------:R-:W2:Y:S01]  /*0560*/  LDG.E.CONSTANT R7, desc[UR8][R6.64] ;  /* 0x0000000806077981 */ /* 0x000ea2000c1e9900 */
[----:B------:R-:W-:-:S04]  /*0570*/  IMAD.IADD R5, R0, 0x1, R13 ;  /* 0x0000000100057824 */ /* 0x000fc800078e020d */
[----:B---3--:R-:W-:Y:S02]  /*0580*/  IMAD.WIDE R4, R5, 0x2, R2 ;  /* 0x0000000205047825 */ /* 0x008fe400078e0202 */
[----:B------:R-:W3:Y:S02]  /*0590*/  LDC.64 R2, c[0x0][0x380] ;  /* 0x0000e000ff027b82 */ /* 0x000ee40000000a00 */
[----:B------:R-:W-:Y:S01]  /*05a0*/  IMAD.U32 R15, RZ, RZ, UR10 ;  /* 0x0000000aff0f7e24 */ /* 0x000fe2000f8e00ff */
[----:B------:R-:W-:Y:S01]  /*05b0*/  USHF.R.S32.HI UR6, URZ, 0x1f, UR4 ;  /* 0x0000001fff067899 */ /* 0x000fe20008011404 */
[----:B-1----:R-:W-:Y:S01]  /*05c0*/  IMAD.U32 R12, RZ, RZ, UR12 ;  /* 0x0000000cff0c7e24 */ /* 0x002fe2000f8e00ff */
[----:B------:R1:W5:Y:S02]  /*05d0*/  LDG.E.U16.CONSTANT R13, desc[UR8][R4.64] ;  /* 0x00000008040d7981 */ /* 0x000364000c1e9500 */
[----:B------:R-:W-:Y:S01]  /*05e0*/  ISETP.GE.U32.AND P0, PT, R15, 0x3, PT ;  /* 0x000000030f00780c */ /* 0x000fe20003f06070 */
[----:B------:R-:W-:-:S04]  /*05f0*/  ULEA.HI UR6, UR6, UR4, URZ, 0x3 ;  /* 0x0000000406067291 */ /* 0x000fc8000f8f18ff */
[----:B------:R-:W-:Y:S01]  /*0600*/  USHF.R.S32.HI UR6, URZ, 0x3, UR6 ;  /* 0x00000003ff067899 */ /* 0x000fe20008011406 */
[----:B-1----:R-:W-:-:S05]  /*0610*/  IMAD R5, R9, R12, UR4 ;  /* 0x0000000409057e24 */ /* 0x002fca000f8e020c */
[----:B------:R-:W-:-:S04]  /*0620*/  IMAD R15, R11, UR6, R0 ;  /* 0x000000060b0f7c24 */ /* 0x000fc8000f8e0200 */
[----:B0-----:R-:W-:-:S04]  /*0630*/  IMAD.WIDE R16, R15, 0x4, R16 ;  /* 0x000000040f107825 */ /* 0x001fc800078e0210 */
[----:B---3--:R-:W-:Y:S01]  /*0640*/  IMAD.WIDE R2, R5, 0x2, R2 ;  /* 0x0000000205027825 */ /* 0x008fe200078e0202 */
[----:B--2---:R-:W-:-:S04]  /*0650*/  SHF.R.U32.HI R7, RZ, R8, R7 ;  /* 0x00000008ff077219 */ /* 0x004fc80000011607 */
[----:B------:R-:W-:-:S04]  /*0660*/  IADD3 R7, PT, PT, R7, 0x1, RZ ;  /* 0x0000000107077810 */ /* 0x000fc80007ffe0ff */
[----:B------:R-:W-:Y:S01]  /*0670*/  LOP3.LUT R12, R7, 0xf, RZ, 0xc0, !PT ;  /* 0x0000000f070c7812 */ /* 0x000fe200078ec0ff */
[----:B------:R-:W-:Y:S06]  /*0680*/  @!P0 BRA `(.L_x_39) ;  /* 0x0000000c00548947 */ /* 0x000fec0003800000 */
[----:B------:R-:W-:Y:S01]  /*0690*/  IMAD.MOV.U32 R4, RZ, RZ, R2 ;  /* 0x000000ffff047224 */ /* 0x000fe200078e0002 */
[----:B------:R-:W-:Y:S01]  /*06a0*/  UMOV UR6, UR7 ;  /* 0x0000000700067c82 */ /* 0x000fe20008000000 */
[----:B------:R-:W-:Y:S02]  /*06b0*/  IMAD.MOV.U32 R5, RZ, RZ, R3 ;  /* 0x000000ffff057224 */ /* 0x000fe400078e0003 */
[----:B------:R-:W-:Y:S02]  /*06c0*/  IMAD.MOV.U32 R2, RZ, RZ, R16 ;  /* 0x000000ffff027224 */ /* 0x000fe400078e0010 */
[----:B------:R-:W-:-:S07]  /*06d0*/  IMAD.MOV.U32 R3, RZ, RZ, R17 ;  /* 0x000000ffff037224 */ /* 0x000fce00078e0011 */
.L_x_40:
[----:B------:R-:W2:Y:S04]  /*06e0*/  LDG.E.CONSTANT R19, desc[UR8][R2.64] ;  /* 0x0000000802137981 */ /* 0x000ea8000c1e9900 */
[----:B------:R-:W3:Y:S04]  /*06f0*/  LDG.E.U16.CONSTANT R18, desc[UR8][R4.64] ;  /* 0x0000000804127981 */ /* 0x000ee8000c1e9500 */
[----:B------:R-:W4:Y:S04]  /*0700*/  LDG.E.U16.CONSTANT R29, desc[UR8][R4.64+0x2] ;  /* 0x00000208041d7981 */ /* 0x000f28000c1e9500 */
[----:B------:R-:W4:Y:S04]  /*0710*/  LDG.E.U16.CONSTANT R27, desc[UR8][R4.64+0x4] ;  /* 0x00000408041b7981 */ /* 0x000f28000c1e9500 */
[----:B------:R-:W4:Y:S04]  /*0720*/  LDG.E.U16.CONSTANT R25, desc[UR8][R4.64+0x6] ;  /* 0x0000060804197981 */ /* 0x000f28000c1e9500 */
[----:B------:R-:W4:Y:S04]  /*0730*/  LDG.E.U16.CONSTANT R21, desc[UR8][R4.64+0x8] ;  /* 0x0000080804157981 */ /* 0x000f28000c1e9500 */
[----:B------:R-:W4:Y:S01]  /*0740*/  LDG.E.U16.CONSTANT R20, desc[UR8][R4.64+0xa] ;  /* 0x00000a0804147981 */ /* 0x000f22000c1e9500 */
[----:B------:R-:W-:-:S03]  /*0750*/  IMAD.WIDE R6, R11, 0x4, R2 ;  /* 0x000000040b067825 */ /* 0x000fc600078e0202 */
[----:B------:R-:W4:Y:S04]  /*0760*/  LDG.E.U16.CONSTANT R23, desc[UR8][R4.64+0xc] ;  /* 0x00000c0804177981 */ /* 0x000f28000c1e9500 */
[----:B------:R-:W4:Y:S01]  /*0770*/  LDG.E.CONSTANT R15, desc[UR8][R6.64] ;  /* 0x00000008060f7981 */ /* 0x000f22000c1e9900 */
[----:B--2---:R-:W-:-:S05]  /*0780*/  LOP3.LUT R17, R19, 0xf, RZ, 0xc0, !PT ;  /* 0x0000000f13117812 */ /* 0x004fca00078ec0ff */
[----:B------:R-:W-:Y:S02]  /*0790*/  IMAD.IADD R22, R17, 0x1, -R12 ;  /* 0x0000000111167824 */ /* 0x000fe400078e0a0c */
[----:B------:R-:W2:Y:S01]  /*07a0*/  LDG.E.U16.CONSTANT R17, desc[UR8][R4.64+0xe] ;  /* 0x00000e0804117981 */ /* 0x000ea2000c1e9500 */
[----:B------:R-:W-:Y:S01]  /*07b0*/  SHF.R.U32.HI R24, RZ, 0x4, R19 ;  /* 0x00000004ff187819 */ /* 0x000fe20000011613 */
[----:B------:R-:W3:Y:S03]  /*07c0*/  I2F.F16 R16, R22 ;  /* 0x0000001600107306 */ /* 0x000ee60000200c00 */
[----:B------:R-:W-:-:S05]  /*07d0*/  LOP3.LUT R24, R24, 0xf, RZ, 0xc0, !PT ;  /* 0x0000000f18187812 */ /* 0x000fca00078ec0ff */
[----:B------:R-:W-:Y:S02]  /*07e0*/  IMAD.IADD R24, R24, 0x1, -R12 ;  /* 0x0000000118187824 */ /* 0x000fe400078e0a0c */
[----:B---3--:R-:W-:Y:S02]  /*07f0*/  HMUL2 R16, R18.H0_H0, R16.H0_H0 ;  /* 0x2000001012107232 */ /* 0x008fe40000000800 */
[----:B------:R-:W3:Y:S02]  /*0800*/  LDG.E.U16.CONSTANT R18, desc[UR8][R4.64+0x10] ;  /* 0x0000100804127981 */ /* 0x000ee4000c1e9500 */
[----:B------:R-:W4:Y:S01]  /*0810*/  I2F.F16 R24, R24 ;  /* 0x0000001800187306 */ /* 0x000f220000200c00 */
[----:B------:R-:W-:-:S04]  /*0820*/  SHF.R.U32.HI R26, RZ, 0x8, R19 ;  /* 0x00000008ff1a7819 */ /* 0x000fc80000011613 */
[----:B------:R-:W-:-:S05]  /*0830*/  LOP3.LUT R26, R26, 0xf, RZ, 0xc0, !PT ;  /* 0x0000000f1a1a7812 */ /* 0x000fca00078ec0ff */
[----:B------:R-:W-:Y:S02]  /*0840*/  IMAD.IADD R26, R26, 0x1, -R12 ;  /* 0x000000011a1a7824 */ /* 0x000fe400078e0a0c */
[----:B----4-:R-:W-:-:S04]  /*0850*/  HFMA2 R29, R29.H0_H0, R24.H0_H0, R16.H0_H0 ;  /* 0x200000181d1d7231 */ /* 0x010fc80000040810 */
[----:B------:R-:W0:Y:S01]  /*0860*/  I2F.F16 R26, R26 ;  /* 0x0000001a001a7306 */ /* 0x000e220000200c00 */
[----:B------:R-:W4:Y:S01]  /*0870*/  LDG.E.U16.CONSTANT R16, desc[UR8][R4.64+0x12] ;  /* 0x0000120804107981 */ /* 0x000f22000c1e9500 */
[----:B------:R-:W-:Y:S01]  /*0880*/  SHF.R.U32.HI R22, RZ, 0xc, R19 ;  /* 0x0000000cff167819 */ /* 0x000fe20000011613 */
[----:B0-----:R-:W-:-:S03]  /*0890*/  HFMA2 R26, R27.H0_H0, R26.H0_H0, R29.H0_H0 ;  /* 0x2000001a1b1a7231 */ /* 0x001fc6000004081d */
[----:B------:R-:W-:Y:S01]  /*08a0*/  LOP3.LUT R27, R22, 0xf, RZ, 0xc0, !PT ;  /* 0x0000000f161b7812 */ /* 0x000fe200078ec0ff */
[----:B------:R-:W4:Y:S03]  /*08b0*/  LDG.E.U16.CONSTANT R29, desc[UR8][R4.64+0x14] ;  /* 0x00001408041d7981 */ /* 0x000f26000c1e9500 */
[----:B------:R-:W-:Y:S02]  /*08c0*/  IADD3 R28, PT, PT, -R12, R27, RZ ;  /* 0x0000001b0c1c7210 */ /* 0x000fe40007ffe1ff */
[----:B------:R-:W4:Y:S02]  /*08d0*/  LDG.E.U16.CONSTANT R27, desc[UR8][R4.64+0x16] ;  /* 0x00001608041b7981 */ /* 0x000f24000c1e9500 */
[----:B------:R-:W0:Y:S01]  /*08e0*/  I2F.F16 R22, R28 ;  /* 0x0000001c00167306 */ /* 0x000e220000200c00 */
[----:B------:R-:W-:-:S04]  /*08f0*/  SHF.R.U32.HI R24, RZ, 0x10, R19 ;  /* 0x00000010ff187819 */ /* 0x000fc80000011613 */
[----:B------:R-:W-:Y:S01]  /*0900*/  LOP3.LUT R24, R24, 0xf, RZ, 0xc0, !PT ;  /* 0x0000000f18187812 */ /* 0x000fe200078ec0ff */
[----:B0-----:R-:W-:Y:S02]  /*0910*/  HFMA2 R22, R25.H0_H0, R22.H0_H0, R26.H0_H0 ;  /* 0x2000001619167231 */ /* 0x001fe4000004081a */
[----:B------:R-:W4:Y:S02]  /*0920*/  LDG.E.U16.CONSTANT R25, desc[UR8][R4.64+0x18] ;  /* 0x0000180804197981 */ /* 0x000f24000c1e9500 */
[----:B------:R-:W-:-:S06]  /*0930*/  IMAD.IADD R24, R24, 0x1, -R12 ;  /* 0x0000000118187824 */ /* 0x000fcc00078e0a0c */
[----:B------:R-:W0:Y:S02]  /*0940*/  I2F.F16 R24, R24 ;  /* 0x0000001800187306 */ /* 0x000e240000200c00 */
[----:B0-----:R-:W-:Y:S02]  /*0950*/  HFMA2 R22, R21.H0_H0, R24.H0_H0, R22.H0_H0 ;  /* 0x2000001815167231 */ /* 0x001fe40000040816 */
[----:B------:R-:W4:Y:S01]  /*0960*/  LDG.E.U16.CONSTANT R21, desc[UR8][R4.64+0x1a] ;  /* 0x00001a0804157981 */ /* 0x000f22000c1e9500 */
[----:B------:R-:W-:-:S04]  /*0970*/  SHF.R.U32.HI R26, RZ, 0x14, R19 ;  /* 0x00000014ff1a7819 */ /* 0x000fc80000011613 */
[----:B------:R-:W-:-:S05]  /*0980*/  LOP3.LUT R26, R26, 0xf, RZ, 0xc0, !PT ;  /* 0x0000000f1a1a7812 */ /* 0x000fca00078ec0ff */
[----:B------:R-:W-:-:S06]  /*0990*/  IMAD.IADD R26, R26, 0x1, -R12 ;  /* 0x000000011a1a7824 */ /* 0x000fcc00078e0a0c */
[----:B------:R-:W0:Y:S02]  /*09a0*/  I2F.F16 R26, R26 ;  /* 0x0000001a001a7306 */ /* 0x000e240000200c00 */
[----:B0-----:R-:W-:Y:S01]  /*09b0*/  HFMA2 R20, R20.H0_H0, R26.H0_H0, R22.H0_H0 ;  /* 0x2000001a14147231 */ /* 0x001fe20000040816 */
[----:B------:R-:W-:-:S04]  /*09c0*/  SHF.R.U32.HI R22, RZ, 0x18, R19 ;  /* 0x00000018ff167819 */ /* 0x000fc80000011613 */
[----:B------:R-:W-:-:S05]  /*09d0*/  LOP3.LUT R22, R22, 0xf, RZ, 0xc0, !PT ;  /* 0x0000000f16167812 */ /* 0x000fca00078ec0ff */
[----:B------:R-:W-:Y:S01]  /*09e0*/  IMAD.IADD R22, R22, 0x1, -R12 ;  /* 0x0000000116167824 */ /* 0x000fe200078e0a0c */
[----:B------:R-:W-:-:S05]  /*09f0*/  LEA.HI R24, R19, -R12, RZ, 0x4 ;  /* 0x8000000c13187211 */ /* 0x000fca00078f20ff */
[----:B------:R-:W0:Y:S08]  /*0a00*/  I2F.F16 R22, R22 ;  /* 0x0000001600167306 */ /* 0x000e300000200c00 */
[----:B------:R-:W2:Y:S01]  /*0a10*/  I2F.F16 R19, R24 ;  /* 0x0000001800137306 */ /* 0x000ea20000200c00 */
[----:B0-----:R-:W-:Y:S01]  /*0a20*/  HFMA2 R20, R23.H0_H0, R22.H0_H0, R20.H0_H0 ;  /* 0x2000001617147231 */ /* 0x001fe20000040814 */
[----:B------:R-:W-:-:S05]  /*0a30*/  LOP3.LUT R23, R15, 0xf, RZ, 0xc0, !PT ;  /* 0x0000000f0f177812 */ /* 0x000fca00078ec0ff */
[----:B------:R-:W-:-:S04]  /*0a40*/  IMAD.IADD R26, R23, 0x1, -R12 ;  /* 0x00000001171a7824 */ /* 0x000fc800078e0a0c */
[----:B------:R-:W3:Y:S01]  /*0a50*/  I2F.F16 R23, R26 ;  /* 0x0000001a00177306 */ /* 0x000ee20000200c00 */
[----:B------:R-:W-:Y:S01]  /*0a60*/  SHF.R.U32.HI R28, RZ, 0x4, R15 ;  /* 0x00000004ff1c7819 */ /* 0x000fe2000001160f */
[----:B------:R-:W-:-:S03]  /*0a70*/  IMAD.WIDE R6, R11, 0x4, R6 ;  /* 0x000000040b067825 */ /* 0x000fc600078e0206 */
[----:B------:R-:W-:-:S05]  /*0a80*/  LOP3.LUT R28, R28, 0xf, RZ, 0xc0, !PT ;  /* 0x0000000f1c1c7812 */ /* 0x000fca00078ec0ff */
[----:B------:R-:W-:-:S04]  /*0a90*/  IMAD.IADD R28, R28, 0x1, -R12 ;  /* 0x000000011c1c7824 */ /* 0x000fc800078e0a0c */
[----:B------:R0:W1:Y:S02]  /*0aa0*/  I2F.F16 R22, R28 ;  /* 0x0000001c00167306 */ /* 0x0000640000200c00 */
[----:B0-----:R-:W-:-:S04]  /*0ab0*/  SHF.R.U32.HI R28, RZ, 0x10, R15 ;  /* 0x00000010ff1c7819 */ /* 0x001fc8000001160f */
[----:B------:R-:W-:-:S04]  /*0ac0*/  LOP3.LUT R28, R28, 0xf, RZ, 0xc0, !PT ;  /* 0x0000000f1c1c7812 */ /* 0x000fc800078ec0ff */
[----:B------:R-:W-:Y:S01]  /*0ad0*/  IADD3 R28, PT, PT, -R12, R28, RZ ;  /* 0x0000001c0c1c7210 */ /* 0x000fe20007ffe1ff */
[----:B--2---:R-:W-:Y:S02]  /*0ae0*/  HFMA2 R20, R17.H0_H0, R19.H0_H0, R20.H0_H0 ;  /* 0x2000001311147231 */ /* 0x004fe40000040814 */
[----:B------:R-:W2:Y:S04]  /*0af0*/  LDG.E.U16.CONSTANT R19, desc[UR8][R4.64+0x1c] ;  /* 0x00001c0804137981 */ /* 0x000ea8000c1e9500 */
[----:B------:R0:W2:Y:S01]  /*0b00*/  LDG.E.CONSTANT R17, desc[UR8][R6.64] ;  /* 0x0000000806117981 */ /* 0x0000a2000c1e9900 */
[----:B---3--:R-:W-:-:S03]  /*0b10*/  HMUL2 R18, R18.H0_H0, R23.H0_H0 ;  /* 0x2000001712127232 */ /* 0x008fc60000000800 */
[----:B------:R-:W3:Y:S01]  /*0b20*/  LDG.E.U16.CONSTANT R23, desc[UR8][R4.64+0x1e] ;  /* 0x00001e0804177981 */ /* 0x000ee2000c1e9500 */
[----:B-1----:R-:W-:Y:S02]  /*0b30*/  PRMT R22, R20, 0x5410, R22 ;  /* 0x0000541014167816 */ /* 0x002fe40000000016 */
[----:B------:R-:W-:Y:S02]  /*0b40*/  SHF.R.U32.HI R20, RZ, 0x8, R15 ;  /* 0x00000008ff147819 */ /* 0x000fe4000001160f */
[----:B------:R-:W-:Y:S02]  /*0b50*/  PRMT R18, R14, 0x5410, R18 ;  /* 0x000054100e127816 */ /* 0x000fe40000000012 */
[----:B------:R-:W-:Y:S02]  /*0b60*/  LOP3.LUT R24, R20, 0xf, RZ, 0xc0, !PT ;  /* 0x0000000f14187812 */ /* 0x000fe400078ec0ff */
[----:B------:R-:W3:Y:S01]  /*0b70*/  LDG.E.U16.CONSTANT R20, desc[UR8][R4.64+0x20] ;  /* 0x0000200804147981 */ /* 0x000ee2000c1e9500 */
[----:B----45:R-:W-:-:S05]  /*0b80*/  PRMT R14, R13, 0x5410, R16 ;  /* 0x000054100d0e7816 */ /* 0x030fca0000000010 */
[----:B------:R-:W-:Y:S02]  /*0b90*/  HFMA2 R14, R14, R22, R18 ;  /* 0x000000160e0e7231 */ /* 0x000fe40000000012 */
[----:B------:R-:W4:Y:S01]  /*0ba0*/  LDG.E.U16.CONSTANT R18, desc[UR8][R4.64+0x22] ;  /* 0x0000220804127981 */ /* 0x000f22000c1e9500 */
[----:B------:R-:W-:Y:S01]  /*0bb0*/  SHF.R.U32.HI R16, RZ, 0xc, R15 ;  /* 0x0000000cff107819 */ /* 0x000fe2000001160f */
[----:B------:R-:W-:-:S03]  /*0bc0*/  IMAD.IADD R24, R24, 0x1, -R12 ;  /* 0x0000000118187824 */ /* 0x000fc600078e0a0c */
[----:B------:R-:W-:Y:S02]  /*0bd0*/  LOP3.LUT R22, R16, 0xf, RZ, 0xc0, !PT ;  /* 0x0000000f10167812 */ /* 0x000fe400078ec0ff */
[----:B------:R-:W4:Y:S01]  /*0be0*/  LDG.E.U16.CONSTANT R16, desc[UR8][R4.64+0x24] ;  /* 0x0000240804107981 */ /* 0x000f22000c1e9500 */
[----:B------:R-:W1:Y:S02]  /*0bf0*/  I2F.F16 R24, R24 ;  /* 0x0000001800187306 */ /* 0x000e640000200c00 */
[----:B------:R-:W-:-:S06]  /*0c00*/  IMAD.IADD R26, R22, 0x1, -R12 ;  /* 0x00000001161a7824 */ /* 0x000fcc00078e0a0c */
[----:B------:R-:W0:Y:S08]  /*0c10*/  I2F.F16 R26, R26 ;  /* 0x0000001a001a7306 */ /* 0x000e300000200c00 */
[----:B------:R-:W0:Y:S01]  /*0c20*/  I2F.F16 R22, R28 ;  /* 0x0000001c00167306 */ /* 0x000e220000200c00 */
[----:B-1----:R-:W-:-:S04]  /*0c30*/  HFMA2 R29, R29.H0_H0, R24.H0_H0, R14.H1_H1 ;  /* 0x200000181d1d7231 */ /* 0x002fc8000006080e */
[----:B0-----:R-:W-:Y:S02]  /*0c40*/  HFMA2 R29, R27.H0_H0, R26.H0_H0, R29.H0_H0 ;  /* 0x2000001a1b1d7231 */ /* 0x001fe4000004081d */
[----:B------:R-:W4:Y:S01]  /*0c50*/  LDG.E.U16.CONSTANT R27, desc[UR8][R4.64+0x26] ;  /* 0x00002608041b7981 */ /* 0x000f22000c1e9500 */
[----:B------:R-:W-:Y:S01]  /*0c60*/  SHF.R.U32.HI R24, RZ, 0x14, R15 ;  /* 0x00000014ff187819 */ /* 0x000fe2000001160f */
[----:B------:R-:W-:Y:S02]  /*0c70*/  HFMA2 R22, R25.H0_H0, R22.H0_H0, R29.H0_H0 ;  /* 0x2000001619167231 */ /* 0x000fe4000004081d */
[----:B------:R-:W4:Y:S01]  /*0c80*/  LDG.E.U16.CONSTANT R29, desc[UR8][R4.64+0x28] ;  /* 0x00002808041d7981 */ /* 0x000f22000c1e9500 */
[----:B------:R-:W-:-:S05]  /*0c90*/  LOP3.LUT R25, R24, 0xf, RZ, 0xc0, !PT ;  /* 0x0000000f18197812 */ /* 0x000fca00078ec0ff */
[----:B------:R-:W-:Y:S02]  /*0ca0*/  IMAD.IADD R24, R25, 0x1, -R12 ;  /* 0x0000000119187824 */ /* 0x000fe400078e0a0c */
[----:B------:R-:W4:Y:S04]  /*0cb0*/  LDG.E.U16.CONSTANT R25, desc[UR8][R4.64+0x2a] ;  /* 0x00002a0804197981 */ /* 0x000f28000c1e9500 */
[----:B------:R-:W0:Y:S02]  /*0cc0*/  I2F.F16 R24, R24 ;  /* 0x0000001800187306 */ /* 0x000e240000200c00 */
[----:B0-----:R-:W-:Y:S02]  /*0cd0*/  HFMA2 R22, R21.H0_H0, R24.H0_H0, R22.H0_H0 ;  /* 0x2000001815167231 */ /* 0x001fe40000040816 */
[----:B------:R-:W4:Y:S01]  /*0ce0*/  LDG.E.U16.CONSTANT R21, desc[UR8][R4.64+0x2c] ;  /* 0x00002c0804157981 */ /* 0x000f22000c1e9500 */
[----:B------:R-:W-:-:S04]  /*0cf0*/  SHF.R.U32.HI R26, RZ, 0x18, R15 ;  /* 0x00000018ff1a7819 */ /* 0x000fc8000001160f */
[----:B------:R-:W-:-:S05]  /*0d00*/  LOP3.LUT R26, R26, 0xf, RZ, 0xc0, !PT ;  /* 0x0000000f1a1a7812 */ /* 0x000fca00078ec0ff */
[----:B------:R-:W-:-:S06]  /*0d10*/  IMAD.IADD R26, R26, 0x1, -R12 ;  /* 0x000000011a1a7824 */ /* 0x000fcc00078e0a0c */
[----:B------:R-:W2:Y:S01]  /*0d20*/  I2F.F16 R26, R26 ;  /* 0x0000001a001a7306 */ /* 0x000ea20000200c00 */
[----:B------:R-:W-:-:S04]  /*0d30*/  IMAD.WIDE R6, R11, 0x4, R6 ;  /* 0x000000040b067825 */ /* 0x000fc800078e0206 */
[----:B--2---:R-:W-:Y:S01]  /*0d40*/  HFMA2 R19, R19.H0_H0, R26.H0_H0, R22.H0_H0 ;  /* 0x2000001a13137231 */ /* 0x004fe20000040816 */
[----:B------:R-:W-:-:S06]  /*0d50*/  LEA.HI R22, R15, -R12, RZ, 0x4 ;  /* 0x8000000c0f167211 */ /* 0x000fcc00078f20ff */
[----:B------:R-:W3:Y:S01]  /*0d60*/  I2F.F16 R22, R22 ;  /* 0x0000001600167306 */ /* 0x000ee20000200c00 */
[----:B------:R-:W-:-:S05]  /*0d70*/  LOP3.LUT R15, R17, 0xf, RZ, 0xc0, !PT ;  /* 0x0000000f110f7812 */ /* 0x000fca00078ec0ff */
[----:B------:R-:W-:Y:S02]  /*0d80*/  IMAD.IADD R15, R15, 0x1, -R12 ;  /* 0x000000010f0f7824 */ /* 0x000fe400078e0a0c */
[----:B---3--:R-:W-:Y:S01]  /*0d90*/  HFMA2 R23, R23.H0_H0, R22.H0_H0, R19.H0_H0 ;  /* 0x2000001617177231 */ /* 0x008fe20000040813 */
[----:B------:R-:W-:-:S04]  /*0da0*/  SHF.R.U32.HI R19, RZ, 0x4, R17 ;  /* 0x00000004ff137819 */ /* 0x000fc80000011611 */
[----:B------:R-:W-:Y:S01]  /*0db0*/  LOP3.LUT R19, R19, 0xf, RZ, 0xc0, !PT ;  /* 0x0000000f13137812 */ /* 0x000fe200078ec0ff */
[----:B------:R-:W0:Y:S01]  /*0dc0*/  I2F.F16 R15, R15 ;  /* 0x0000000f000f7306 */ /* 0x000e220000200c00 */
[----:B------:R-:W-:-:S03]  /*0dd0*/  SHF.R.U32.HI R28, RZ, 0x8, R17 ;  /* 0x00000008ff1c7819 */ /* 0x000fc60000011611 */
[----:B------:R-:W-:Y:S01]  /*0de0*/  IMAD.IADD R24, R19, 0x1, -R12 ;  /* 0x0000000113187824 */ /* 0x000fe200078e0a0c */
[----:B------:R-:W-:-:S05]  /*0df0*/  LOP3.LUT R19, R28, 0xf, RZ, 0xc0, !PT ;  /* 0x0000000f1c137812 */ /* 0x000fca00078ec0ff */
[----:B------:R-:W1:Y:S01]  /*0e00*/  I2F.F16 R24, R24 ;  /* 0x0000001800187306 */ /* 0x000e620000200c00 */
[----:B------:R-:W-:Y:S02]  /*0e10*/  IMAD.IADD R22, R19, 0x1, -R12 ;  /* 0x0000000113167824 */ /* 0x000fe400078e0a0c */
[----:B------:R-:W2:Y:S01]  /*0e20*/  LDG.E.CONSTANT R19, desc[UR8][R6.64] ;  /* 0x0000000806137981 */ /* 0x000ea2000c1e9900 */
[----:B0-----:R-:W-:-:S03]  /*0e30*/  HMUL2 R20, R20.H0_H0, R15.H0_H0 ;  /* 0x2000000f14147232 */ /* 0x001fc60000000800 */
[----:B------:R-:W3:Y:S01]  /*0e40*/  LDG.E.U16.CONSTANT R15, desc[UR8][R4.64+0x2e] ;  /* 0x00002e08040f7981 */ /* 0x000ee2000c1e9500 */
[----:B------:R-:W0:Y:S01]  /*0e50*/  I2F.F16 R22, R22 ;  /* 0x0000001600167306 */ /* 0x000e220000200c00 */
[----:B------:R-:W-:Y:S02]  /*0e60*/  PRMT R20, R14, 0x5410, R20 ;  /* 0x000054100e147816 */ /* 0x000fe40000000014 */
[----:B----4-:R-:W-:Y:S02]  /*0e70*/  PRMT R14, R13, 0x5410, R18 ;  /* 0x000054100d0e7816 */ /* 0x010fe40000000012 */
[----:B-1----:R-:W-:-:S05]  /*0e80*/  PRMT R23, R23, 0x5410, R24 ;  /* 0x0000541017177816 */ /* 0x002fca0000000018 */
[----:B------:R-:W-:Y:S01]  /*0e90*/  HFMA2 R14, R14, R23, R20 ;  /* 0x000000170e0e7231 */ /* 0x000fe20000000014 */
[----:B------:R-:W-:-:S04]  /*0ea0*/  SHF.R.U32.HI R18, RZ, 0xc, R17 ;  /* 0x0000000cff127819 */ /* 0x000fc80000011611 */
[----:B------:R-:W-:Y:S02]  /*0eb0*/  LOP3.LUT R23, R18, 0xf, RZ, 0xc0, !PT ;  /* 0x0000000f12177812 */ /* 0x000fe400078ec0ff */
[----:B------:R-:W-:Y:S01]  /*0ec0*/  SHF.R.U32.HI R18, RZ, 0x10, R17 ;  /* 0x00000010ff127819 */ /* 0x000fe20000011611 */
[----:B0-----:R-:W-:Y:S02]  /*0ed0*/  HFMA2 R20, R16.H0_H0, R22.H0_H0, R14.H1_H1 ;  /* 0x2000001610147231 */ /* 0x001fe4000006080e */
[----:B------:R-:W4:Y:S01]  /*0ee0*/  LDG.E.U16.CONSTANT R16, desc[UR8][R4.64+0x30] ;  /* 0x0000300804107981 */ /* 0x000f22000c1e9500 */
[----:B------:R-:W-:Y:S01]  /*0ef0*/  IMAD.IADD R23, R23, 0x1, -R12 ;  /* 0x0000000117177824 */ /* 0x000fe200078e0a0c */
[----:B------:R-:W-:-:S04]  /*0f00*/  LOP3.LUT R18, R18, 0xf, RZ, 0xc0, !PT ;  /* 0x0000000f12127812 */ /* 0x000fc800078ec0ff */
[----:B------:R-:W-:Y:S01]  /*0f10*/  IADD3 R22, PT, PT, -R12, R18, RZ ;  /* 0x000000120c167210 */ /* 0x000fe20007ffe1ff */
[----:B------:R-:W0:Y:S01]  /*0f20*/  I2F.F16 R23, R23 ;  /* 0x0000001700177306 */ /* 0x000e220000200c00 */
[----:B------:R-:W4:Y:S07]  /*0f30*/  LDG.E.U16.CONSTANT R18, desc[UR8][R4.64+0x32] ;  /* 0x0000320804127981 */ /* 0x000f2e000c1e9500 */
[----:B------:R-:W1:Y:S01]  /*0f40*/  I2F.F16 R22, R22 ;  /* 0x0000001600167306 */ /* 0x000e620000200c00 */
[----:B0-----:R-:W-:Y:S01]  /*0f50*/  HFMA2 R27, R27.H0_H0, R23.H0_H0, R20.H0_H0 ;  /* 0x200000171b1b7231 */ /* 0x001fe20000040814 */
[----:B------:R-:W-:-:S02]  /*0f60*/  SHF.R.U32.HI R20, RZ, 0x14, R17 ;  /* 0x00000014ff147819 */ /* 0x000fc40000011611 */
[----:B------:R-:W-:Y:S01]  /*0f70*/  SHF.R.U32.HI R26, RZ, 0x18, R17 ;  /* 0x00000018ff1a7819 */ /* 0x000fe20000011611 */
[----:B-1----:R-:W-:Y:S01]  /*0f80*/  HFMA2 R29, R29.H0_H0, R22.H0_H0, R27.H0_H0 ;  /* 0x200000161d1d7231 */ /* 0x002fe2000004081b */
[----:B------:R-:W-:Y:S02]  /*0f90*/  LOP3.LUT R27, R20, 0xf, RZ, 0xc0, !PT ;  /* 0x0000000f141b7812 */ /* 0x000fe400078ec0ff */
[----:B------:R-:W4:Y:S01]  /*0fa0*/  LDG.E.U16.CONSTANT R20, desc[UR8][R4.64+0x34] ;  /* 0x0000340804147981 */ /* 0x000f22000c1e9500 */
[----:B------:R-:W-:Y:S02]  /*0fb0*/  LOP3.LUT R23, R26, 0xf, RZ, 0xc0, !PT ;  /* 0x0000000f1a177812 */ /* 0x000fe400078ec0ff */
[--C-:B------:R-:W-:Y:S02]  /*0fc0*/  IMAD.IADD R24, R27, 0x1, -R12.reuse ;  /* 0x000000011b187824 */ /* 0x100fe400078e0a0c */
[----:B------:R-:W4:Y:S01]  /*0fd0*/  LDG.E.U16.CONSTANT R27, desc[UR8][R4.64+0x38] ;  /* 0x00003808041b7981 */ /* 0x000f22000c1e9500 */
[----:B------:R-:W-:-:S03]  /*0fe0*/  IMAD.IADD R22, R23, 0x1, -R12 ;  /* 0x0000000117167824 */ /* 0x000fc600078e0a0c */
[----:B------:R-:W0:Y:S01]  /*0ff0*/  I2F.F16 R24, R24 ;  /* 0x0000001800187306 */ /* 0x000e220000200c00 */
[----:B------:R-:W4:Y:S07]  /*1000*/  LDG.E.U16.CONSTANT R23, desc[UR8][R4.64+0x36] ;  /* 0x0000360804177981 */ /* 0x000f2e000c1e9500 */
[----:B------:R-:W1:Y:S01]  /*1010*/  I2F.F16 R22, R22 ;  /* 0x0000001600167306 */ /* 0x000e620000200c00 */
[----:B0-----:R-:W-:Y:S02]  /*1020*/  HFMA2 R29, R25.H0_H0, R24.H0_H0, R29.H0_H0 ;  /* 0x20000018191d7231 */ /* 0x001fe4000004081d */
[----:B------:R-:W4:Y:S02]  /*1030*/  LDG.E.U16.CONSTANT R25, desc[UR8][R4.64+0x3a] ;  /* 0x00003a0804197981 */ /* 0x000f24000c1e9500 */
[----:B-1----:R-:W-:-:S02]  /*1040*/  HFMA2 R26, R21.H0_H0, R22.H0_H0, R29.H0_H0 ;  /* 0x20000016151a7231 */ /* 0x002fc4000004081d */
[----:B------:R-:W4:Y:S04]  /*1050*/  LDG.E.U16.CONSTANT R29, desc[UR8][R4.64+0x3c] ;  /* 0x00003c08041d7981 */ /* 0x000f28000c1e9500 */
[----:B------:R0:W4:Y:S01]  /*1060*/  LDG.E.U16.CONSTANT R21, desc[UR8][R4.64+0x3e] ;  /* 0x00003e0804157981 */ /* 0x000122000c1e9500 */
[----:B------:R-:W-:-:S06]  /*1070*/  LEA.HI R17, R17, -R12, RZ, 0x4 ;  /* 0x8000000c11117211 */ /* 0x000fcc00078f20ff */
[----:B------:R-:W3:Y:S01]  /*1080*/  I2F.F16 R17, R17 ;  /* 0x0000001100117306 */ /* 0x000ee20000200c00 */
[----:B------:R-:W-:-:S04]  /*1090*/  UIADD3 UR6, UPT, UPT, UR6, 0x4, URZ ;  /* 0x0000000406067890 */ /* 0x000fc8000fffe0ff */
[----:B------:R-:W-:Y:S01]  /*10a0*/  UISETP.NE.AND UP0, UPT, UR6, URZ, UPT ;  /* 0x000000ff0600728c */ /* 0x000fe2000bf05270 */
[----:B0-----:R-:W-:-:S05]  /*10b0*/  IADD3 R4, P0, PT, R4, 0x40, RZ ;  /* 0x0000004004047810 */ /* 0x001fca0007f1e0ff */
[----:B------:R-:W-:Y:S01]  /*10c0*/  IMAD.X R5, RZ, RZ, R5, P0 ;  /* 0x000000ffff057224 */ /* 0x000fe200000e0605 */
[----:B--2---:R-:W-:-:S05]  /*10d0*/  LOP3.LUT R22, R19, 0xf, RZ, 0xc0, !PT ;  /* 0x0000000f13167812 */ /* 0x004fca00078ec0ff */
[----:B------:R-:W-:Y:S01]  /*10e0*/  IMAD.IADD R22, R22, 0x1, -R12 ;  /* 0x0000000116167824 */ /* 0x000fe200078e0a0c */
[----:B------:R-:W-:-:S05]  /*10f0*/  SHF.R.U32.HI R24, RZ, 0x4, R19 ;  /* 0x00000004ff187819 */ /* 0x000fca0000011613 */
[----:B------:R-:W4:Y:S01]  /*1100*/  I2F.F16 R22, R22 ;  /* 0x0000001600167306 */ /* 0x000f220000200c00 */
[----:B------:R-:W-:-:S05]  /*1110*/  LOP3.LUT R24, R24, 0xf, RZ, 0xc0, !PT ;  /* 0x0000000f18187812 */ /* 0x000fca00078ec0ff */
[----:B------:R-:W-:Y:S02]  /*1120*/  IMAD.IADD R24, R24, 0x1, -R12 ;  /* 0x0000000118187824 */ /* 0x000fe400078e0a0c */
[----:B---3--:R-:W-:-:S04]  /*1130*/  HFMA2 R15, R15.H0_H0, R17.H0_H0, R26.H0_H0 ;  /* 0x200000110f0f7231 */ /* 0x008fc8000004081a */
[----:B------:R-:W0:Y:S01]  /*1140*/  I2F.F16 R24, R24 ;  /* 0x0000001800187306 */ /* 0x000e220000200c00 */
[----:B----4-:R-:W-:Y:S01]  /*1150*/  HMUL2 R26, R16.H0_H0, R22.H0_H0 ;  /* 0x20000016101a7232 */ /* 0x010fe20000000800 */
[----:B------:R-:W-:-:S04]  /*1160*/  SHF.R.U32.HI R16, RZ, 0x8, R19 ;  /* 0x00000008ff107819 */ /* 0x000fc80000011613 */
[----:B------:R-:W-:-:S05]  /*1170*/  LOP3.LUT R17, R16, 0xf, RZ, 0xc0, !PT ;  /* 0x0000000f10117812 */ /* 0x000fca00078ec0ff */
[----:B------:R-:W-:Y:S01]  /*1180*/  IMAD.IADD R17, R17, 0x1, -R12 ;  /* 0x0000000111117824 */ /* 0x000fe200078e0a0c */
[----:B0-----:R-:W-:Y:S02]  /*1190*/  PRMT R16, R15, 0x5410, R24 ;  /* 0x000054100f107816 */ /* 0x001fe40000000018 */
[----:B------:R-:W-:Y:S01]  /*11a0*/  PRMT R14, R14, 0x5410, R26 ;  /* 0x000054100e0e7816 */ /* 0x000fe2000000001a */
[----:B------:R0:W1:Y:S01]  /*11b0*/  I2F.F16 R15, R17 ;  /* 0x00000011000f7306 */ /* 0x0000620000200c00 */
[----:B------:R-:W-:Y:S02]  /*11c0*/  SHF.R.U32.HI R26, RZ, 0xc, R19 ;  /* 0x0000000cff1a7819 */ /* 0x000fe40000011613 */
[----:B0-----:R-:W-:Y:S02]  /*11d0*/  PRMT R17, R13, 0x5410, R18 ;  /* 0x000054100d117816 */ /* 0x001fe40000000012 */
[----:B------:R-:W-:-:S03]  /*11e0*/  LOP3.LUT R26, R26, 0xf, RZ, 0xc0, !PT ;  /* 0x0000000f1a1a7812 */ /* 0x000fc600078ec0ff */
[----:B------:R-:W-:Y:S01]  /*11f0*/  HFMA2 R14, R17, R16, R14 ;  /* 0x00000010110e7231 */ /* 0x000fe2000000000e */
[--C-:B------:R-:W-:Y:S01]  /*1200*/  SHF.R.U32.HI R18, RZ, 0x10, R19.reuse ;  /* 0x00000010ff127819 */ /* 0x100fe20000011613 */
[--C-:B------:R-:W-:Y:S01]  /*1210*/  IMAD.IADD R16, R26, 0x1, -R12.reuse ;  /* 0x000000011a107824 */ /* 0x100fe200078e0a0c */
[--C-:B------:R-:W-:Y:S02]  /*1220*/  SHF.R.U32.HI R24, RZ, 0x14, R19.reuse ;  /* 0x00000014ff187819 */ /* 0x100fe40000011613 */
[----:B------:R-:W-:Y:S02]  /*1230*/  LOP3.LUT R18, R18, 0xf, RZ, 0xc0, !PT ;  /* 0x0000000f12127812 */ /* 0x000fe400078ec0ff */
[----:B------:R-:W-:Y:S01]  /*1240*/  LOP3.LUT R24, R24, 0xf, RZ, 0xc0, !PT ;  /* 0x0000000f18187812 */ /* 0x000fe200078ec0ff */
[----:B-1----:R-:W-:Y:S01]  /*1250*/  HFMA2 R15, R20.H0_H0, R15.H0_H0, R14.H1_H1 ;  /* 0x2000000f140f7231 */ /* 0x002fe2000006080e */
[----:B------:R-:W-:Y:S01]  /*1260*/  SHF.R.U32.HI R20, RZ, 0x18, R19 ;  /* 0x00000018ff147819 */ /* 0x000fe20000011613 */
[----:B------:R-:W0:Y:S01]  /*1270*/  I2F.F16 R16, R16 ;  /* 0x0000001000107306 */ /* 0x000e220000200c00 */
[----:B------:R-:W-:Y:S01]  /*1280*/  IADD3 R22, PT, PT, -R12, R18, RZ ;  /* 0x000000120c167210 */ /* 0x000fe20007ffe1ff */
[----:B------:R-:W-:Y:S01]  /*1290*/  IMAD.IADD R18, R24, 0x1, -R12 ;  /* 0x0000000118127824 */ /* 0x000fe200078e0a0c */
[----:B------:R-:W-:-:S05]  /*12a0*/  LOP3.LUT R20, R20, 0xf, RZ, 0xc0, !PT ;  /* 0x0000000f14147812 */ /* 0x000fca00078ec0ff */
[----:B------:R-:W1:Y:S01]  /*12b0*/  I2F.F16 R17, R22 ;  /* 0x0000001600117306 */ /* 0x000e620000200c00 */
[----:B------:R-:W-:Y:S01]  /*12c0*/  IMAD.IADD R20, R20, 0x1, -R12 ;  /* 0x0000000114147824 */ /* 0x000fe200078e0a0c */
[----:B------:R-:W-:-:S06]  /*12d0*/  LEA.HI R19, R19, -R12, RZ, 0x4 ;  /* 0x8000000c13137211 */ /* 0x000fcc00078f20ff */
[----:B------:R-:W2:Y:S01]  /*12e0*/  I2F.F16 R18, R18 ;  /* 0x0000001200127306 */ /* 0x000ea20000200c00 */
[----:B0-----:R-:W-:-:S07]  /*12f0*/  HFMA2 R15, R23.H0_H0, R16.H0_H0, R15.H0_H0 ;  /* 0x20000010170f7231 */ /* 0x001fce000004080f */
[----:B------:R-:W0:Y:S01]  /*1300*/  I2F.F16 R20, R20 ;  /* 0x0000001400147306 */ /* 0x000e220000200c00 */
[----:B-1----:R-:W-:-:S07]  /*1310*/  HFMA2 R15, R27.H0_H0, R17.H0_H0, R15.H0_H0 ;  /* 0x200000111b0f7231 */ /* 0x002fce000004080f */
[----:B------:R-:W1:Y:S01]  /*1320*/  I2F.F16 R19, R19 ;  /* 0x0000001300137306 */ /* 0x000e620000200c00 */
[----:B--2---:R-:W-:-:S04]  /*1330*/  HFMA2 R15, R25.H0_H0, R18.H0_H0, R15.H0_H0 ;  /* 0x20000012190f7231 */ /* 0x004fc8000004080f */
[----:B0-----:R-:W-:Y:S02]  /*1340*/  HFMA2 R15, R29.H0_H0, R20.H0_H0, R15.H0_H0 ;  /* 0x200000141d0f7231 */ /* 0x001fe4000004080f */
[----:B------:R-:W-:Y:S02]  /*1350*/  IMAD.MOV.U32 R16, RZ, RZ, R2 ;  /* 0x000000ffff107224 */ /* 0x000fe400078e0002 */
[----:B------:R-:W-:Y:S02]  /*1360*/  IMAD.MOV.U32 R17, RZ, RZ, R3 ;  /* 0x000000ffff117224 */ /* 0x000fe400078e0003 */
[----:B-1----:R-:W-:Y:S02]  /*1370*/  HFMA2 R15, R21.H0_H0, R19.H0_H0, R15.H0_H0 ;  /* 0x20000013150f7231 */ /* 0x002fe4000004080f */
[----:B------:R-:W-:-:S04]  /*1380*/  IMAD.WIDE R2, R11, 0x4, R6 ;  /* 0x000000040b027825 */ /* 0x000fc800078e0206 */
[----:B------:R-:W-:Y:S01]  /*1390*/  HFMA2 R14, R13.H0_H0, R15.H0_H0, R14.H0_H0 ;  /* 0x2000000f0d0e7231 */ /* 0x000fe2000004080e */
[----:B------:R-:W-:Y:S06]  /*13a0*/  BRA.U UP0, `(.L_x_40) ;  /* 0xfffffff100cc7547 */ /* 0x000fec000b83ffff */
[----:B------:R-:W-:Y:S01]  /*13b0*/  IMAD.WIDE R16, R11, 0x10, R16 ;  /* 0x000000100b107825 */ /* 0x000fe200078e0210 */
[----:B------:R-:W-:-:S03]  /*13c0*/  MOV R3, R5 ;  /* 0x0000000500037202 */ /* 0x000fc60000000f00 */
[----:B------:R-:W-:-:S07]  /*13d0*/  IMAD.MOV.U32 R2, RZ, RZ, R4 ;  /* 0x000000ffff027224 */ /* 0x000fce00078e0004 */
.L_x_39:
[----:B------:R-:W-:-:S09]  /*13e0*/  UISETP.NE.AND UP0, UPT, UR11, URZ, UPT ;  /* 0x000000ff0b00728c */ /* 0x000fd2000bf05270 */
[----:B------:R-:W-:Y:S05]  /*13f0*/  BRA.U !UP0, `(.L_x_41) ;  /* 0x0000000908647547 */ /* 0x000fea000b800000 */
[----:B------:R-:W0:Y:S01]  /*1400*/  LDCU UR6, c[0x0][0x3b4] ;  /* 0x00007680ff0677ac */ /* 0x000e220008000800 */
[----:B------:R-:W-:-:S05]  /*1410*/  IMAD.U32 R4, RZ, RZ, UR11 ;  /* 0x0000000bff047e24 */ /* 0x000fca000f8e00ff */
[----:B------:R-:W-:Y:S01]  /*1420*/  ISETP.NE.AND P0, PT, R4, 0x1, PT ;  /* 0x000000010400780c */ /* 0x000fe20003f05270 */
[----:B0-----:R-:W-:-:S12]  /*1430*/  ULOP3.LUT UP0, URZ, UR6, 0x8, URZ, 0xc0, !UPT ;  /* 0x0000000806ff7892 */ /* 0x001fd8000f80c0ff */
[----:B------:R-:W-:Y:S05]  /*1440*/  @!P0 BRA `(.L_x_42) ;  /* 0x0000000400908947 */ /* 0x000fea0003800000 */
        /* <DEDUP_REMOVED lines=9> */
[----:B------:R-:W4:Y:S04]  /*14e0*/  LDG.E.CONSTANT R19, desc[UR8][R4.64] ;  /* 0x0000000804137981 */ /* 0x000f28000c1e9900 */
[----:B------:R-:W4:Y:S01]  /*14f0*/  LDG.E.U16.CONSTANT R17, desc[UR8][R2.64+0xe] ;  /* 0x00000e0802117981 */ /* 0x000f22000c1e9500 */
[----:B--2---:R-:W-:Y:S02]  /*1500*/  LOP3.LUT R18, R7, 0xf, RZ, 0xc0, !PT ;  /* 0x0000000f07127812 */ /* 0x004fe400078ec0ff */
[----:B------:R-:W-:-:S03]  /*1510*/  SHF.R.U32.HI R16, RZ, 0x4, R7 ;  /* 0x00000004ff107819 */ /* 0x000fc60000011607 */
[----:B------:R-:W-:Y:S01]  /*1520*/  IMAD.IADD R18, R18, 0x1, -R12 ;  /* 0x0000000112127824 */ /* 0x000fe200078e0a0c */
[----:B------:R-:W-:-:S05]  /*1530*/  LOP3.LUT R16, R16, 0xf, RZ, 0xc0, !PT ;  /* 0x0000000f10107812 */ /* 0x000fca00078ec0ff */
[----:B------:R-:W-:Y:S01]  /*1540*/  IMAD.IADD R20, R16, 0x1, -R12 ;  /* 0x0000000110147824 */ /* 0x000fe200078e0a0c */
[----:B------:R-:W3:Y:S01]  /*1550*/  I2F.F16 R18, R18 ;  /* 0x0000001200127306 */ /* 0x000ee20000200c00 */
[----:B------:R-:W-:-:S07]  /*1560*/  SHF.R.U32.HI R16, RZ, 0x8, R7 ;  /* 0x00000008ff107819 */ /* 0x000fce0000011607 */
[----:B------:R-:W4:Y:S01]  /*1570*/  I2F.F16 R20, R20 ;  /* 0x0000001400147306 */ /* 0x000f220000200c00 */
[----:B------:R-:W-:Y:S01]  /*1580*/  LOP3.LUT R16, R16, 0xf, RZ, 0xc0, !PT ;  /* 0x0000000f10107812 */ /* 0x000fe200078ec0ff */
[----:B---3--:R-:W-:Y:S02]  /*1590*/  HMUL2 R22, R6.H0_H0, R18.H0_H0 ;  /* 0x2000001206167232 */ /* 0x008fe40000000800 */
[----:B------:R-:W2:Y:S01]  /*15a0*/  LDG.E.U16.CONSTANT R6, desc[UR8][R2.64+0x10] ;  /* 0x0000100802067981 */ /* 0x000ea2000c1e9500 */
[--C-:B------:R-:W-:Y:S01]  /*15b0*/  SHF.R.U32.HI R24, RZ, 0xc, R7.reuse ;  /* 0x0000000cff187819 */ /* 0x100fe20000011607 */
[----:B----4-:R-:W-:Y:S02]  /*15c0*/  HFMA2 R29, R29.H0_H0, R20.H0_H0, R22.H0_H0 ;  /* 0x200000141d1d7231 */ /* 0x010fe40000040816 */
[----:B------:R-:W-:Y:S02]  /*15d0*/  IMAD.IADD R22, R16, 0x1, -R12 ;  /* 0x0000000110167824 */ /* 0x000fe400078e0a0c */
[----:B------:R-:W3:Y:S01]  /*15e0*/  LDG.E.U16.CONSTANT R16, desc[UR8][R2.64+0x12] ;  /* 0x0000120802107981 */ /* 0x000ee2000c1e9500 */
[----:B------:R-:W-:Y:S01]  /*15f0*/  LOP3.LUT R24, R24, 0xf, RZ, 0xc0, !PT ;  /* 0x0000000f18187812 */ /* 0x000fe200078ec0ff */
[----:B------:R-:W0:Y:S01]  /*1600*/  I2F.F16 R18, R22 ;  /* 0x0000001600127306 */ /* 0x000e220000200c00 */
[----:B------:R-:W-:-:S03]  /*1610*/  SHF.R.U32.HI R20, RZ, 0x10, R7 ;  /* 0x00000010ff147819 */ /* 0x000fc60000011607 */
[----:B------:R-:W-:Y:S01]  /*1620*/  IMAD.IADD R24, R24, 0x1, -R12 ;  /* 0x0000000118187824 */ /* 0x000fe200078e0a0c */
[----:B------:R-:W-:-:S03]  /*1630*/  LOP3.LUT R26, R20, 0xf, RZ, 0xc0, !PT ;  /* 0x0000000f141a7812 */ /* 0x000fc600078ec0ff */
[----:B------:R-:W1:Y:S02]  /*1640*/  I2F.F16 R20, R24 ;  /* 0x0000001800147306 */ /* 0x000e640000200c00 */
[----:B------:R-:W-:Y:S02]  /*1650*/  IMAD.IADD R26, R26, 0x1, -R12 ;  /* 0x000000011a1a7824 */ /* 0x000fe400078e0a0c */
[----:B0-----:R-:W-:-:S04]  /*1660*/  HFMA2 R29, R27.H0_H0, R18.H0_H0, R29.H0_H0 ;  /* 0x200000121b1d7231 */ /* 0x001fc8000004081d */
[----:B------:R-:W0:Y:S01]  /*1670*/  I2F.F16 R26, R26 ;  /* 0x0000001a001a7306 */ /* 0x000e220000200c00 */
[----:B------:R-:W4:Y:S04]  /*1680*/  LDG.E.U16.CONSTANT R18, desc[UR8][R2.64+0x14] ;  /* 0x0000140802127981 */ /* 0x000f28000c1e9500 */
[----:B------:R-:W4:Y:S01]  /*1690*/  LDG.E.U16.CONSTANT R27, desc[UR8][R2.64+0x16] ;  /* 0x00001608021b7981 */ /* 0x000f22000c1e9500 */
[----:B-1----:R-:W-:-:S03]  /*16a0*/  HFMA2 R20, R25.H0_H0, R20.H0_H0, R29.H0_H0 ;  /* 0x2000001419147231 */ /* 0x002fc6000004081d */
[----:B------:R-:W4:Y:S04]  /*16b0*/  LDG.E.U16.CONSTANT R29, desc[UR8][R2.64+0x18] ;  /* 0x00001808021d7981 */ /* 0x000f28000c1e9500 */
[----:B------:R-:W4:Y:S01]  /*16c0*/  LDG.E.U16.CONSTANT R25, desc[UR8][R2.64+0x1a] ;  /* 0x00001a0802197981 */ /* 0x000f22000c1e9500 */
[----:B0-----:R-:W-:-:S03]  /*16d0*/  HFMA2 R22, R21.H0_H0, R26.H0_H0, R20.H0_H0 ;  /* 0x2000001a15167231 */ /* 0x001fc60000040814 */
[----:B------:R-:W4:Y:S04]  /*16e0*/  LDG.E.U16.CONSTANT R20, desc[UR8][R2.64+0x1c] ;  /* 0x00001c0802147981 */ /* 0x000f28000c1e9500 */
[----:B------:R0:W4:Y:S01]  /*16f0*/  LDG.E.U16.CONSTANT R21, desc[UR8][R2.64+0x1e] ;  /* 0x00001e0802157981 */ /* 0x000122000c1e9500 */
[----:B------:R-:W-:-:S04]  /*1700*/  SHF.R.U32.HI R24, RZ, 0x14, R7 ;  /* 0x00000014ff187819 */ /* 0x000fc80000011607 */
[----:B------:R-:W-:-:S04]  /*1710*/  LOP3.LUT R24, R24, 0xf, RZ, 0xc0, !PT ;  /* 0x0000000f18187812 */ /* 0x000fc800078ec0ff */
[----:B------:R-:W-:-:S06]  /*1720*/  IADD3 R24, PT, PT, -R12, R24, RZ ;  /* 0x000000180c187210 */ /* 0x000fcc0007ffe1ff */
[----:B------:R-:W1:Y:S02]  /*1730*/  I2F.F16 R24, R24 ;  /* 0x0000001800187306 */ /* 0x000e640000200c00 */
[----:B-1----:R-:W-:Y:S01]  /*1740*/  HFMA2 R15, R15.H0_H0, R24.H0_H0, R22.H0_H0 ;  /* 0x200000180f0f7231 */ /* 0x002fe20000040816 */
[----:B------:R-:W-:-:S04]  /*1750*/  SHF.R.U32.HI R22, RZ, 0x18, R7 ;  /* 0x00000018ff167819 */ /* 0x000fc80000011607 */
[----:B------:R-:W-:-:S05]  /*1760*/  LOP3.LUT R22, R22, 0xf, RZ, 0xc0, !PT ;  /* 0x0000000f16167812 */ /* 0x000fca00078ec0ff */
[----:B------:R-:W-:-:S06]  /*1770*/  IMAD.IADD R26, R22, 0x1, -R12 ;  /* 0x00000001161a7824 */ /* 0x000fcc00078e0a0c */
[----:B------:R-:W1:Y:S01]  /*1780*/  I2F.F16 R26, R26 ;  /* 0x0000001a001a7306 */ /* 0x000e620000200c00 */
[----:B------:R-:W-:Y:S02]  /*1790*/  LEA.HI R22, R7, -R12, RZ, 0x4 ;  /* 0x8000000c07167211 */ /* 0x000fe400078f20ff */
[----:B------:R-:W-:-:S05]  /*17a0*/  LOP3.LUT R7, R19, 0xf, RZ, 0xc0, !PT ;  /* 0x0000000f13077812 */ /* 0x000fca00078ec0ff */
[----:B------:R-:W0:Y:S01]  /*17b0*/  I2F.F16 R22, R22 ;  /* 0x0000001600167306 */ /* 0x000e220000200c00 */
[----:B------:R-:W-:Y:S02]  /*17c0*/  IMAD.IADD R24, R7, 0x1, -R12 ;  /* 0x0000000107187824 */ /* 0x000fe400078e0a0c */
[----:B-1----:R-:W-:Y:S01]  /*17d0*/  HFMA2 R15, R23.H0_H0, R26.H0_H0, R15.H0_H0 ;  /* 0x2000001a170f7231 */ /* 0x002fe2000004080f */
[----:B------:R-:W-:-:S04]  /*17e0*/  SHF.R.U32.HI R23, RZ, 0x4, R19 ;  /* 0x00000004ff177819 */ /* 0x000fc80000011613 */
[----:B------:R-:W-:Y:S02]  /*17f0*/  LOP3.LUT R7, R23, 0xf, RZ, 0xc0, !PT ;  /* 0x0000000f17077812 */ /* 0x000fe400078ec0ff */
[----:B------:R1:W-:Y:S03]  /*1800*/  I2F.F16 R23, R24 ;  /* 0x0000001800177306 */ /* 0x0003e60000200c00 */
[----:B------:R-:W-:Y:S02]  /*1810*/  IMAD.IADD R7, R7, 0x1, -R12 ;  /* 0x0000000107077824 */ /* 0x000fe400078e0a0c */
[----:B0-----:R-:W-:Y:S01]  /*1820*/  HFMA2 R15, R17.H0_H0, R22.H0_H0, R15.H0_H0 ;  /* 0x20000016110f7231 */ /* 0x001fe2000004080f */
[----:B------:R-:W-:-:S03]  /*1830*/  SHF.R.U32.HI R17, RZ, 0x8, R19 ;  /* 0x00000008ff117819 */ /* 0x000fc60000011613 */
[----:B------:R-:W0:Y:S01]  /*1840*/  I2F.F16 R7, R7 ;  /* 0x0000000700077306 */ /* 0x000e220000200c00 */
[----:B------:R-:W-:Y:S02]  /*1850*/  LOP3.LUT R17, R17, 0xf, RZ, 0xc0, !PT ;  /* 0x0000000f11117812 */ /* 0x000fe400078ec0ff */
[----:B------:R-:W-:-:S03]  /*1860*/  SHF.R.U32.HI R22, RZ, 0xc, R19 ;  /* 0x0000000cff167819 */ /* 0x000fc60000011613 */
[--C-:B------:R-:W-:Y:S01]  /*1870*/  IMAD.IADD R17, R17, 0x1, -R12.reuse ;  /* 0x0000000111117824 */ /* 0x100fe200078e0a0c */
[----:B------:R-:W-:Y:S02]  /*1880*/  LOP3.LUT R22, R22, 0xf, RZ, 0xc0, !PT ;  /* 0x0000000f16167812 */ /* 0x000fe400078ec0ff */
[----:B-1----:R-:W-:Y:S02]  /*1890*/  SHF.R.U32.HI R24, RZ, 0x10, R19 ;  /* 0x00000010ff187819 */ /* 0x002fe40000011613 */
[----:B0-----:R-:W-:Y:S01]  /*18a0*/  PRMT R15, R15, 0x5410, R7 ;  /* 0x000054100f0f7816 */ /* 0x001fe20000000007 */
[----:B------:R-:W-:Y:S01]  /*18b0*/  IMAD.IADD R7, R22, 0x1, -R12 ;  /* 0x0000000116077824 */ /* 0x000fe200078e0a0c */
[----:B------:R-:W-:Y:S02]  /*18c0*/  SHF.R.U32.HI R22, RZ, 0x14, R19 ;  /* 0x00000014ff167819 */ /* 0x000fe40000011613 */
[----:B------:R-:W-:-:S03]  /*18d0*/  LOP3.LUT R24, R24, 0xf, RZ, 0xc0, !PT ;  /* 0x0000000f18187812 */ /* 0x000fc600078ec0ff */
[----:B------:R-:W-:Y:S02]  /*18e0*/  I2F.F16 R7, R7 ;  /* 0x0000000700077306 */ /* 0x000fe40000200c00 */
[----:B------:R-:W-:Y:S01]  /*18f0*/  IMAD.IADD R24, R24, 0x1, -R12 ;  /* 0x0000000118187824 */ /* 0x000fe200078e0a0c */
[----:B------:R-:W-:-:S05]  /*1900*/  IADD3 R2, P0, PT, R2, 0x20, RZ ;  /* 0x0000002002027810 */ /* 0x000fca0007f1e0ff */
[----:B------:R-:W-:Y:S02]  /*1910*/  IMAD.X R3, RZ, RZ, R3, P0 ;  /* 0x000000ffff037224 */ /* 0x000fe400000e0603 */
[----:B--2---:R-:W-:Y:S02]  /*1920*/  HMUL2 R23, R6.H0_H0, R23.H0_H0 ;  /* 0x2000001706177232 */ /* 0x004fe40000000800 */
[----:B------:R3:W4:Y:S03]  /*1930*/  I2F.F16 R6, R17 ;  /* 0x0000001100067306 */ /* 0x0007260000200c00 */
[----:B------:R-:W-:Y:S02]  /*1940*/  PRMT R14, R14, 0x5410, R23 ;  /* 0x000054100e0e7816 */ /* 0x000fe40000000017 */
[----:B---3-5:R-:W-:-:S05]  /*1950*/  PRMT R17, R13, 0x5410, R16 ;  /* 0x000054100d117816 */ /* 0x028fca0000000010 */
[----:B------:R-:W-:Y:S01]  /*1960*/  HFMA2 R14, R17, R15, R14 ;  /* 0x0000000f110e7231 */ /* 0x000fe2000000000e */
[----:B------:R-:W-:Y:S02]  /*1970*/  LOP3.LUT R17, R22, 0xf, RZ, 0xc0, !PT ;  /* 0x0000000f16117812 */ /* 0x000fe400078ec0ff */
[----:B------:R-:W-:Y:S02]  /*1980*/  SHF.R.U32.HI R22, RZ, 0x18, R19 ;  /* 0x00000018ff167819 */ /* 0x000fe40000011613 */
[----:B------:R-:W-:Y:S02]  /*1990*/  IADD3 R16, PT, PT, -R12, R17, RZ ;  /* 0x000000110c107210 */ /* 0x000fe40007ffe1ff */
[----:B------:R-:W-:Y:S01]  /*19a0*/  LOP3.LUT R17, R22, 0xf, RZ, 0xc0, !PT ;  /* 0x0000000f16117812 */ /* 0x000fe200078ec0ff */
[----:B------:R-:W0:Y:S04]  /*19b0*/  I2F.F16 R15, R24 ;  /* 0x00000018000f7306 */ /* 0x000e280000200c00 */
[----:B------:R-:W-:Y:S01]  /*19c0*/  IMAD.IADD R17, R17, 0x1, -R12 ;  /* 0x0000000111117824 */ /* 0x000fe200078e0a0c */
[----:B------:R-:W-:-:S03]  /*19d0*/  LEA.HI R19, R19, -R12, RZ, 0x4 ;  /* 0x8000000c13137211 */ /* 0x000fc600078f20ff */
[----:B------:R-:W1:Y:S01]  /*19e0*/  I2F.F16 R16, R16 ;  /* 0x0000001000107306 */ /* 0x000e620000200c00 */
[----:B----4-:R-:W-:-:S04]  /*19f0*/  HFMA2 R6, R18.H0_H0, R6.H0_H0, R14.H1_H1 ;  /* 0x2000000612067231 */ /* 0x010fc8000006080e */
[----:B------:R-:W-:-:S03]  /*1a00*/  HFMA2 R6, R27.H0_H0, R7.H0_H0, R6.H0_H0 ;  /* 0x200000071b067231 */ /* 0x000fc60000040806 */
[----:B------:R-:W2:Y:S01]  /*1a10*/  I2F.F16 R17, R17 ;  /* 0x0000001100117306 */ /* 0x000ea20000200c00 */
[----:B0-----:R-:W-:-:S07]  /*1a20*/  HFMA2 R6, R29.H0_H0, R15.H0_H0, R6.H0_H0 ;  /* 0x2000000f1d067231 */ /* 0x001fce0000040806 */
[----:B------:R-:W0:Y:S01]  /*1a30*/  I2F.F16 R19, R19 ;  /* 0x0000001300137306 */ /* 0x000e220000200c00 */
[----:B-1----:R-:W-:-:S04]  /*1a40*/  HFMA2 R6, R25.H0_H0, R16.H0_H0, R6.H0_H0 ;  /* 0x2000001019067231 */ /* 0x002fc80000040806 */
[----:B--2---:R-:W-:Y:S02]  /*1a50*/  HFMA2 R6, R20.H0_H0, R17.H0_H0, R6.H0_H0 ;  /* 0x2000001114067231 */ /* 0x004fe40000040806 */
[----:B------:R-:W-:-:S04]  /*1a60*/  IMAD.WIDE R16, R11, 0x4, R4 ;  /* 0x000000040b107825 */ /* 0x000fc800078e0204 */
[----:B0-----:R-:W-:-:S04]  /*1a70*/  HFMA2 R7, R21.H0_H0, R19.H0_H0, R6.H0_H0 ;  /* 0x2000001315077231 */ /* 0x001fc80000040806 */
[----:B------:R-:W-:-:S07]  /*1a80*/  HFMA2 R14, R13.H0_H0, R7.H0_H0, R14.H0_H0 ;  /* 0x200000070d0e7231 */ /* 0x000fce000004080e */
.L_x_42:
[----:B------:R-:W-:Y:S05]  /*1a90*/  BRA.U !UP0, `(.L_x_41) ;  /* 0x0000000108bc7547 */ /* 0x000fea000b800000 */
[----:B------:R-:W2:Y:S04]  /*1aa0*/  LDG.E.CONSTANT R17, desc[UR8][R16.64] ;  /* 0x0000000810117981 */ /* 0x000ea8000c1e9900 */
[----:B------:R-:W3:Y:S04]  /*1ab0*/  LDG.E.U16.CONSTANT R4, desc[UR8][R2.64] ;  /* 0x0000000802047981 */ /* 0x000ee8000c1e9500 */
[----:B------:R-:W4:Y:S04]  /*1ac0*/  LDG.E.U16.CONSTANT R19, desc[UR8][R2.64+0x2] ;  /* 0x0000020802137981 */ /* 0x000f28000c1e9500 */
[----:B------:R-:W4:Y:S04]  /*1ad0*/  LDG.E.U16.CONSTANT R21, desc[UR8][R2.64+0x4] ;  /* 0x0000040802157981 */ /* 0x000f28000c1e9500 */
[----:B------:R-:W4:Y:S04]  /*1ae0*/  LDG.E.U16.CONSTANT R15, desc[UR8][R2.64+0x6] ;  /* 0x00000608020f7981 */ /* 0x000f28000c1e9500 */
[----:B------:R-:W4:Y:S04]  /*1af0*/  LDG.E.U16.CONSTANT R11, desc[UR8][R2.64+0x8] ;  /* 0x00000808020b7981 */ /* 0x000f28000c1e9500 */
[----:B------:R-:W4:Y:S04]  /*1b00*/  LDG.E.U16.CONSTANT R7, desc[UR8][R2.64+0xa] ;  /* 0x00000a0802077981 */ /* 0x000f28000c1e9500 */
[----:B------:R-:W4:Y:S04]  /*1b10*/  LDG.E.U16.CONSTANT R5, desc[UR8][R2.64+0xc] ;  /* 0x00000c0802057981 */ /* 0x000f28000c1e9500 */
[----:B------:R0:W4:Y:S01]  /*1b20*/  LDG.E.U16.CONSTANT R23, desc[UR8][R2.64+0xe] ;  /* 0x00000e0802177981 */ /* 0x000122000c1e9500 */
[----:B--2---:R-:W-:-:S02]  /*1b30*/  SHF.R.U32.HI R6, RZ, 0x4, R17 ;  /* 0x00000004ff067819 */ /* 0x004fc40000011611 */
[--C-:B------:R-:W-:Y:S02]  /*1b40*/  SHF.R.U32.HI R16, RZ, 0x8, R17.reuse ;  /* 0x00000008ff107819 */ /* 0x100fe40000011611 */
[----:B------:R-:W-:Y:S02]  /*1b50*/  LOP3.LUT R27, R6, 0xf, RZ, 0xc0, !PT ;  /* 0x0000000f061b7812 */ /* 0x000fe400078ec0ff */
[----:B------:R-:W-:Y:S02]  /*1b60*/  LOP3.LUT R25, R17, 0xf, RZ, 0xc0, !PT ;  /* 0x0000000f11197812 */ /* 0x000fe400078ec0ff */
[--C-:B------:R-:W-:Y:S01]  /*1b70*/  SHF.R.U32.HI R18, RZ, 0x14, R17.reuse ;  /* 0x00000014ff127819 */ /* 0x100fe20000011611 */
[--C-:B------:R-:W-:Y:S01]  /*1b80*/  IMAD.IADD R6, R27, 0x1, -R12.reuse ;  /* 0x000000011b067824 */ /* 0x100fe200078e0a0c */
[----:B------:R-:W-:Y:S01]  /*1b90*/  LOP3.LUT R27, R16, 0xf, RZ, 0xc0, !PT ;  /* 0x0000000f101b7812 */ /* 0x000fe200078ec0ff */
[----:B------:R-:W-:Y:S01]  /*1ba0*/  IMAD.IADD R25, R25, 0x1, -R12 ;  /* 0x0000000119197824 */ /* 0x000fe200078e0a0c */
[----:B------:R-:W-:-:S02]  /*1bb0*/  SHF.R.U32.HI R16, RZ, 0xc, R17 ;  /* 0x0000000cff107819 */ /* 0x000fc40000011611 */
[--C-:B------:R-:W-:Y:S01]  /*1bc0*/  SHF.R.U32.HI R20, RZ, 0x18, R17.reuse ;  /* 0x00000018ff147819 */ /* 0x100fe20000011611 */
[----:B0-----:R-:W-:Y:S01]  /*1bd0*/  IMAD.IADD R2, R27, 0x1, -R12 ;  /* 0x000000011b027824 */ /* 0x001fe200078e0a0c */
[----:B------:R-:W-:Y:S01]  /*1be0*/  LOP3.LUT R3, R16, 0xf, RZ, 0xc0, !PT ;  /* 0x0000000f10037812 */ /* 0x000fe200078ec0ff */
[----:B------:R-:W3:Y:S01]  /*1bf0*/  I2F.F16 R25, R25 ;  /* 0x0000001900197306 */ /* 0x000ee20000200c00 */
[----:B------:R-:W-:-:S03]  /*1c00*/  SHF.R.U32.HI R16, RZ, 0x10, R17 ;  /* 0x00000010ff107819 */ /* 0x000fc60000011611 */
[----:B------:R-:W-:Y:S01]  /*1c10*/  IMAD.IADD R3, R3, 0x1, -R12 ;  /* 0x0000000103037824 */ /* 0x000fe200078e0a0c */
[----:B------:R-:W-:-:S03]  /*1c20*/  LOP3.LUT R27, R16, 0xf, RZ, 0xc0, !PT ;  /* 0x0000000f101b7812 */ /* 0x000fc600078ec0ff */
[----:B------:R-:W4:Y:S01]  /*1c30*/  I2F.F16 R6, R6 ;  /* 0x0000000600067306 */ /* 0x000f220000200c00 */
[----:B------:R-:W-:Y:S02]  /*1c40*/  IADD3 R16, PT, PT, -R12, R27, RZ ;  /* 0x0000001b0c107210 */ /* 0x000fe40007ffe1ff */
[----:B------:R-:W-:Y:S01]  /*1c50*/  LOP3.LUT R27, R18, 0xf, RZ, 0xc0, !PT ;  /* 0x0000000f121b7812 */ /* 0x000fe200078ec0ff */
[----:B---3--:R-:W-:-:S04]  /*1c60*/  HMUL2 R4, R4.H0_H0, R25.H0_H0 ;  /* 0x2000001904047232 */ /* 0x008fc80000000800 */
[----:B------:R-:W0:Y:S01]  /*1c70*/  I2F.F16 R2, R2 ;  /* 0x0000000200027306 */ /* 0x000e220000200c00 */
[----:B------:R-:W-:Y:S01]  /*1c80*/  IMAD.IADD R18, R27, 0x1, -R12 ;  /* 0x000000011b127824 */ /* 0x000fe200078e0a0c */
[----:B------:R-:W-:-:S05]  /*1c90*/  LOP3.LUT R27, R20, 0xf, RZ, 0xc0, !PT ;  /* 0x0000000f141b7812 */ /* 0x000fca00078ec0ff */
[----:B------:R-:W-:Y:S01]  /*1ca0*/  IMAD.IADD R27, R27, 0x1, -R12 ;  /* 0x000000011b1b7824 */ /* 0x000fe200078e0a0c */
[----:B------:R-:W1:Y:S01]  /*1cb0*/  I2F.F16 R3, R3 ;  /* 0x0000000300037306 */ /* 0x000e620000200c00 */
[----:B----4-:R-:W-:Y:S01]  /*1cc0*/  HFMA2 R4, R19.H0_H0, R6.H0_H0, R4.H0_H0 ;  /* 0x2000000613047231 */ /* 0x010fe20000040804 */
[----:B------:R-:W-:-:S03]  /*1cd0*/  LEA.HI R12, R17, -R12, RZ, 0x4 ;  /* 0x8000000c110c7211 */ /* 0x000fc600078f20ff */
[----:B0-----:R-:W-:-:S03]  /*1ce0*/  HFMA2 R2, R21.H0_H0, R2.H0_H0, R4.H0_H0 ;  /* 0x2000000215027231 */ /* 0x001fc60000040804 */
        /* <DEDUP_REMOVED lines=9> */
[----:B-----5:R-:W-:-:S07]  /*1d80*/  HFMA2 R14, R13.H0_H0, R7.H0_H0, R14.H0_H0 ;  /* 0x200000070d0e7231 */ /* 0x020fce000004080e */
.L_x_41:
[----:B------:R-:W0:Y:S01]  /*1d90*/  LDCU UR6, c[0x0][0x3b4] ;  /* 0x00007680ff0677ac */ /* 0x000e220008000800 */
[----:B------:R-:W-:Y:S02]  /*1da0*/  UIADD3 UR5, UPT, UPT, UR5, 0x1, URZ ;  /* 0x0000000105057890 */ /* 0x000fe4000fffe0ff */
[----:B0-----:R-:W-:-:S06]  /*1db0*/  UIADD3 UR4, UPT, UPT, UR4, UR6, URZ ;  /* 0x0000000604047290 */ /* 0x001fcc000fffe0ff */
[----:B------:R-:W-:-:S13]  /*1dc0*/  ISETP.LE.AND P0, PT, R10, UR4, PT ;  /* 0x000000040a007c0c */ /* 0x000fda000bf03270 */
[----:B------:R-:W-:Y:S05]  /*1dd0*/  @!P0 BRA `(.L_x_43) ;  /* 0xffffffe400ac8947 */ /* 0x000fea000383ffff */
.L_x_38:
        /* <DEDUP_REMOVED lines=11> */
.L_x_44:
[----:B-----5:R-:W-:-:S05]  /*1e90*/  HADD2 R6, R7, R14.H0_H0 ;  /* 0x2000000e07067230 */ /* 0x020fca0000000000 */
[----:B------:R-:W-:-:S05]  /*1ea0*/  PRMT R9, R7, R0, R6 ;  /* 0x0000000007097216 */ /* 0x000fca0000000006 */
[----:B------:R-:W2:Y:S02]  /*1eb0*/  ATOM.E.CAS.STRONG.GPU PT, R6, [R2], R7, R9 ;  /* 0x000000070206738b */ /* 0x000ea400001ee109 */
[----:B--2---:R-:W-:Y:S01]  /*1ec0*/  ISETP.NE.U32.AND P0, PT, R6, R7, PT ;  /* 0x000000070600720c */ /* 0x004fe20003f05070 */
[----:B------:R-:W-:-:S12]  /*1ed0*/  IMAD.MOV.U32 R7, RZ, RZ, R6 ;  /* 0x000000ffff077224 */ /* 0x000fd800078e0006 */
[----:B------:R-:W-:Y:S05]  /*1ee0*/  @P0 BRA `(.L_x_44) ;  /* 0xfffffffc00e80947 */ /* 0x000fea000383ffff */
[----:B------:R-:W-:Y:S05]  /*1ef0*/  EXIT ;  /* 0x000000000000794d */ /* 0x000fea0003800000 */
.L_x_45:
        /* <DEDUP_REMOVED lines=16> */
.L_x_60:


//--------------------- .text._Z16q4_matmul_kernelILb0ELb1ELb1EEvPK6__halfPKjPS0_S2_S4_iiiiiS4_b --------------------------
	.section	.text._Z16q4_matmul_kernelILb0ELb1ELb1EEvPK6__halfPKjPS0_S2_S4_iiiiiS4_b,"ax",@progbits
	.align	128
        .global         _Z16q4_matmul_kernelILb0ELb1ELb1EEvPK6__halfPKjPS0_S2_S4_iiiiiS4_b
        .type           _Z16q4_matmul_kernelILb0ELb1ELb1EEvPK6__halfPKjPS0_S2_S4_iiiiiS4_b,@function
        .size           _Z16q4_matmul_kernelILb0ELb1ELb1EEvPK6__halfPKjPS0_S2_S4_iiiiiS4_b,(.L_x_61 - _Z16q4_matmul_kernelILb0ELb1ELb1EEvPK6__halfPKjPS0_S2_S4_iiiiiS4_b)
        .other          _Z16q4_matmul_kernelILb0ELb1ELb1EEvPK6__halfPKjPS0_S2_S4_iiiiiS4_b,@"STO_CUDA_ENTRY STV_DEFAULT"
_Z16q4_matmul_kernelILb0ELb1ELb1EEvPK6__halfPKjPS0_S2_S4_iiiiiS4_b:
.text._Z16q4_matmul_kernelILb0ELb1ELb1EEvPK6__halfPKjPS0_S2_S4_iiiiiS4_b:
[----:B------:R-:W-:Y:S01]  /*0000*/  LDC R1, c[0x0][0x37c] ;  /* 0x0000df00ff017b82 */ /* 0x000fe20000000800 */
[----:B------:R-:W0:Y:S01]  /*0010*/  S2R R3, SR_TID.X ;  /* 0x0000000000037919 */ /* 0x000e220000002100 */
[----:B------:R-:W1:Y:S06]  /*0020*/  LDCU.U8 UR4, c[0x0][0x3c8] ;  /* 0x00007900ff0477ac */ /* 0x000e6c0008000000 */
[----:B------:R-:W2:Y:S01]  /*0030*/  S2UR UR6, SR_CTAID.Z ;  /* 0x00000000000679c3 */ /* 0x000ea20000002700 */
[----:B------:R-:W0:Y:S01]  /*0040*/  S2R R0, SR_CTAID.Z ;  /* 0x0000000000007919 */ /* 0x000e220000002700 */
[----:B------:R-:W3:Y:S01]  /*0050*/  LDCU UR5, c[0x0][0x3b8] ;  /* 0x00007700ff0577ac */ /* 0x000ee20008000800 */
[----:B------:R-:W4:Y:S01]  /*0060*/  S2R R2, SR_TID.Y ;  /* 0x0000000000027919 */ /* 0x000f220000002200 */
[----:B------:R-:W5:Y:S04]  /*0070*/  LDCU.64 UR12, c[0x0][0x358] ;  /* 0x00006b00ff0c77ac */ /* 0x000f680008000a00 */
[----:B------:R-:W5:Y:S01]  /*0080*/  LDC R9, c[0x0][0x3ac] ;  /* 0x0000eb00ff097b82 */ /* 0x000f620000000800 */
[----:B-1----:R-:W-:Y:S01]  /*0090*/  UPRMT UR4, UR4, 0x8880, URZ ;  /* 0x0000888004047896 */ /* 0x002fe200080000ff */
[----:B---3--:R-:W-:Y:S01]  /*00a0*/  MOV R6, UR5 ;  /* 0x0000000500067c02 */ /* 0x008fe20008000f00 */
[----:B--2---:R-:W-:-:S06]  /*00b0*/  UIMAD UR6, UR6, UR5, URZ ;  /* 0x00000005060672a4 */ /* 0x004fcc000f8e02ff */
[----:B-----5:R-:W-:Y:S02]  /*00c0*/  VIADDMNMX.U32 R6, R6, UR6, R9, PT ;  /* 0x0000000606067c46 */ /* 0x020fe4000b800009 */
[----:B0-----:R-:W-:Y:S02]  /*00d0*/  LOP3.LUT P0, RZ, R0, 0x1, R3, 0xf8, !PT ;  /* 0x0000000100ff7812 */ /* 0x001fe4000780f803 */
[----:B------:R-:W0:Y:S02]  /*00e0*/  S2R R0, SR_CTAID.X ;  /* 0x0000000000007919 */ /* 0x000e240000002500 */
[----:B------:R-:W-:Y:S01]  /*00f0*/  ISETP.NE.OR P0, PT, RZ, UR4, P0 ;  /* 0x00000004ff007c0c */ /* 0x000fe20008705670 */
[----:B------:R-:W4:-:S12]  /*0100*/  S2UR UR4, SR_CTAID.Y ;  /* 0x00000000000479c3 */ /* 0x000f180000002600 */
[----:B------:R-:W1:Y:S08]  /*0110*/  @!P0 LDC R7, c[0x0][0x3b0] ;  /* 0x0000ec00ff078b82 */ /* 0x000e700000000800 */
[----:B------:R-:W2:Y:S01]  /*0120*/  @!P0 LDC.64 R4, c[0x0][0x390] ;  /* 0x0000e400ff048b82 */ /* 0x000ea20000000a00 */
[----:B----4-:R-:W-:Y:S01]  /*0130*/  VIADD R2, R2, UR4 ;  /* 0x0000000402027c36 */ /* 0x010fe20008000000 */
[----:B------:R-:W-:Y:S01]  /*0140*/  R2UR UR4, R6 ;  /* 0x00000000060472ca */ /* 0x000fe200000e0000 */
[----:B0-----:R-:W-:-:S04]  /*0150*/  IMAD R0, R0, 0x20, R3 ;  /* 0x0000002000007824 */ /* 0x001fc800078e0203 */
[----:B-1----:R-:W-:Y:S01]  /*0160*/  @!P0 IMAD R3, R2, R7, R0 ;  /* 0x0000000702038224 */ /* 0x002fe200078e0200 */
[----:B------:R-:W-:-:S07]  /*0170*/  PRMT R7, RZ, 0x7610, R7 ;  /* 0x00007610ff077816 */ /* 0x000fce0000000007 */
[----:B------:R-:W-:-:S04]  /*0180*/  UIADD3 UR8, UPT, UPT, UR4, -UR6, URZ ;  /* 0x8000000604087290 */ /* 0x000fc8000fffe0ff */
[----:B------:R-:W-:Y:S01]  /*0190*/  UISETP.GE.AND UP0, UPT, UR8, 0x8, UPT ;  /* 0x000000080800788c */ /* 0x000fe2000bf06270 */
[----:B--2---:R-:W-:-:S05]  /*01a0*/  @!P0 IMAD.WIDE R4, R3, 0x2, R4 ;  /* 0x0000000203048825 */ /* 0x004fca00078e0204 */
[----:B------:R0:W-:Y:S01]  /*01b0*/  @!P0 STG.E desc[UR12][R4.64], RZ ;  /* 0x000000ff04008986 */ /* 0x0001e2000c10190c */
[----:B------:R-:W-:Y:S06]  /*01c0*/  @!P0 BAR.SYNC.DEFER_BLOCKING 0x0 ;  /* 0x0000000000008b1d */ /* 0x000fec0000010000 */
[----:B------:R-:W-:Y:S05]  /*01d0*/  BRA.U !UP0, `(.L_x_46) ;  /* 0x0000002108d07547 */ /* 0x000fea000b800000 */
[----:B------:R-:W1:Y:S01]  /*01e0*/  LDCU UR11, c[0x0][0x3b4] ;  /* 0x00007680ff0b77ac */ /* 0x000e620008000800 */
[----:B------:R-:W2:Y:S01]  /*01f0*/  LDC.64 R14, c[0x0][0x380] ;  /* 0x0000e000ff0e7b82 */ /* 0x000ea20000000a00 */
[----:B------:R-:W-:Y:S01]  /*0200*/  IMAD R3, R2, R9, RZ ;  /* 0x0000000902037224 */ /* 0x000fe200078e02ff */
[----:B-1----:R-:W-:-:S03]  /*0210*/  UISETP.GE.AND UP0, UPT, UR11, 0x8, UPT ;  /* 0x000000080b00788c */ /* 0x002fc6000bf06270 */
[----:B--2---:R-:W-:-:S06]  /*0220*/  IMAD.WIDE R14, R3, 0x2, R14 ;  /* 0x00000002030e7825 */ /* 0x004fcc00078e020e */
[----:B------:R-:W-:Y:S05]  /*0230*/  BRA.U !UP0, `(.L_x_46) ;  /* 0x0000002108b87547 */ /* 0x000fea000b800000 */
[----:B------:R-:W-:Y:S01]  /*0240*/  IMAD.U32 R3, RZ, RZ, UR11 ;  /* 0x0000000bff037e24 */ /* 0x000fe2000f8e00ff */
[----:B------:R-:W-:Y:S01]  /*0250*/  IABS R8, UR6 ;  /* 0x0000000600087c13 */ /* 0x000fe20008000000 */
[----:B------:R-:W-:Y:S02]  /*0260*/  ULOP3.LUT UR9, UR6, UR11, URZ, 0x3c, !UPT ;  /* 0x0000000b06097292 */ /* 0x000fe4000f8e3cff */
[----:B------:R-:W-:Y:S01]  /*0270*/  UISETP.NE.AND UP0, UPT, UR11, URZ, UPT ;  /* 0x000000ff0b00728c */ /* 0x000fe2000bf05270 */
[----:B------:R-:W-:Y:S02]  /*0280*/  IABS R6, R3 ;  /* 0x0000000300067213 */ /* 0x000fe40000000000 */
[----:B------:R-:W-:Y:S02]  /*0290*/  R2UR UR7, R8 ;  /* 0x00000000080772ca */ /* 0x000fe400000e0000 */
[----:B------:R-:W1:Y:S08]  /*02a0*/  I2F.RP R3, R6 ;  /* 0x0000000600037306 */ /* 0x000e700000209400 */
[----:B-1----:R-:W0:Y:S02]  /*02b0*/  MUFU.RCP R3, R3 ;  /* 0x0000000300037308 */ /* 0x002e240000001000 */
[----:B0-----:R-:W-:-:S06]  /*02c0*/  VIADD R4, R3, 0xffffffe ;  /* 0x0ffffffe03047836 */ /* 0x001fcc0000000000 */
[----:B------:R0:W1:Y:S02]  /*02d0*/  F2I.FTZ.U32.TRUNC.NTZ R5, R4 ;  /* 0x0000000400057305 */ /* 0x000064000021f000 */
[----:B0-----:R-:W-:-:S05]  /*02e0*/  IMAD.MOV.U32 R4, RZ, RZ, RZ ;  /* 0x000000ffff047224 */ /* 0x001fca00078e00ff */
[----:B------:R-:W-:Y:S02]  /*02f0*/  R2UR UR4, R4 ;  /* 0x00000000040472ca */ /* 0x000fe400000e0000 */
[----:B-1----:R-:W-:Y:S02]  /*0300*/  R2UR UR5, R5 ;  /* 0x00000000050572ca */ /* 0x002fe400000e0000 */
[----:B------:R-:W-:-:S05]  /*0310*/  IADD3 R7, PT, PT, RZ, -R5, RZ ;  /* 0x80000005ff077210 */ /* 0x000fca0007ffe0ff */
[----:B------:R-:W-:-:S06]  /*0320*/  IMAD R7, R7, R6, RZ ;  /* 0x0000000607077224 */ /* 0x000fcc00078e02ff */
[----:B------:R-:W-:-:S05]  /*0330*/  IMAD.HI.U32 R7, R5, R7, UR4 ;  /* 0x0000000405077e27 */ /* 0x000fca000f8e0007 */
[----:B------:R-:W-:Y:S02]  /*0340*/  R2UR UR4, R7 ;  /* 0x00000000070472ca */ /* 0x000fe400000e0000 */
[----:B------:R-:W-:-:S11]  /*0350*/  PRMT R7, RZ, 0x7610, R7 ;  /* 0x00007610ff077816 */ /* 0x000fd60000000007 */
[----:B------:R-:W-:Y:S02]  /*0360*/  UIMAD.WIDE.U32 UR4, UR4, UR7, URZ ;  /* 0x00000007040472a5 */ /* 0x000fe4000f8e00ff */
[----:B------:R-:W-:-:S04]  /*0370*/  USHF.R.S32.HI UR4, URZ, 0x1f, UR8 ;  /* 0x0000001fff047899 */ /* 0x000fc80008011408 */
[----:B------:R-:W-:Y:S01]  /*0380*/  IADD3 R3, PT, PT, RZ, -UR5, RZ ;  /* 0x80000005ff037c10 */ /* 0x000fe2000fffe0ff */
[----:B------:R-:W-:-:S04]  /*0390*/  ULEA.HI UR4, UR4, UR8, URZ, 0x3 ;  /* 0x0000000804047291 */ /* 0x000fc8000f8f18ff */
[C---:B------:R-:W-:Y:S01]  /*03a0*/  IMAD R3, R6.reuse, R3, UR7 ;  /* 0x0000000706037e24 */ /* 0x040fe2000f8e0203 */
[----:B------:R-:W-:Y:S02]  /*03b0*/  USHF.R.U32.HI UR7, URZ, 0x3, UR11 ;  /* 0x00000003ff077899 */ /* 0x000fe4000801160b */
[----:B------:R-:W-:Y:S02]  /*03c0*/  ULOP3.LUT UR4, UR4, 0xfffffff8, URZ, 0xc0, !UPT ;  /* 0xfffffff804047892 */ /* 0x000fe4000f8ec0ff */
[----:B------:R-:W-:Y:S01]  /*03d0*/  ISETP.GT.U32.AND P0, PT, R6, R3, PT ;  /* 0x000000030600720c */ /* 0x000fe20003f04070 */
[----:B------:R-:W-:Y:S02]  /*03e0*/  ULOP3.LUT UR7, UR7, 0xffffffc, URZ, 0xc0, !UPT ;  /* 0x0ffffffc07077892 */ /* 0x000fe4000f8ec0ff */
[----:B------:R-:W-:-:S10]  /*03f0*/  UIADD3 UR10, UPT, UPT, UR6, UR4, URZ ;  /* 0x00000004060a7290 */ /* 0x000fd4000fffe0ff */
[----:B------:R-:W-:Y:S01]  /*0400*/  VOTEU.ANY UP2, P0 ;  /* 0x0000000000ff7886 */ /* 0x000fe20000040100 */
[----:B------:R-:W-:-:S04]  /*0410*/  PLOP3.LUT P0, PT, PT, PT, UP2, 0x80, 0x8 ;  /* 0x000000000008781c */ /* 0x000fc80003f0f028 */
[----:B------:R-:W-:Y:S02]  /*0420*/  @!UP2 UIADD3 UR5, UPT, UPT, UR5, 0x1, URZ ;  /* 0x000000010505a890 */ /* 0x000fe4000fffe0ff */
[----:B------:R-:W-:Y:S02]  /*0430*/  UISETP.GE.AND UP2, UPT, UR9, URZ, UPT ;  /* 0x000000ff0900728c */ /* 0x000fe4000bf46270 */
[----:B------:R-:W-:-:S05]  /*0440*/  UIADD3 UR9, UPT, UPT, URZ, -UR7, URZ ;  /* 0x80000007ff097290 */ /* 0x000fca000fffe0ff */
[----:B------:R-:W-:-:S05]  /*0450*/  @!P0 IMAD.IADD R3, R3, 0x1, -R6 ;  /* 0x0000000103038824 */ /* 0x000fca00078e0a06 */
[----:B------:R-:W-:-:S13]  /*0460*/  ISETP.GE.U32.AND P0, PT, R3, R6, PT ;  /* 0x000000060300720c */ /* 0x000fda0003f06070 */
[----:B------:R-:W-:-:S05]  /*0470*/  VOTEU.ANY UP1, P0 ;  /* 0x0000000000ff7886 */ /* 0x000fca0000020100 */
[----:B------:R-:W-:-:S04]  /*0480*/  @UP1 UIADD3 UR5, UPT, UPT, UR5, 0x1, URZ ;  /* 0x0000000105051890 */ /* 0x000fc8000fffe0ff */
[----:B------:R-:W-:Y:S02]  /*0490*/  @!UP2 UIADD3 UR5, UPT, UPT, URZ, -UR5, URZ ;  /* 0x80000005ff05a290 */ /* 0x000fe4000fffe0ff */
[----:B------:R-:W-:-:S07]  /*04a0*/  @!UP0 ULOP3.LUT UR5, URZ, UR11, URZ, 0x33, !UPT ;  /* 0x0000000bff058292 */ /* 0x000fce000f8e33ff */
[----:B------:R-:W-:-:S05]  /*04b0*/  UMOV UR7, UR5 ;  /* 0x0000000500077c82 */ /* 0x000fca0008000000 */
.L_x_51:
[----:B------:R-:W0:Y:S01]  /*04c0*/  LDC R3, c[0x0][0x3b0] ;  /* 0x0000ec00ff037b82 */ /* 0x000e220000000800 */
[----:B------:R-:W-:Y:S01]  /*04d0*/  SHF.R.S32.HI R5, RZ, 0x1f, R0 ;  /* 0x0000001fff057819 */ /* 0x000fe20000011400 */
[----:B------:R-:W1:Y:S03]  /*04e0*/  LDCU UR11, c[0x0][0x3b4] ;  /* 0x00007680ff0b77ac */ /* 0x000e660008000800 */
[----:B------:R-:W-:Y:S01]  /*04f0*/  LEA.HI R10, R5, R0, RZ, 0x3 ;  /* 0x00000000050a7211 */ /* 0x000fe200078f18ff */
[----:B------:R-:W2:Y:S02]  /*0500*/  LDCU.64 UR4, c[0x0][0x3c0] ;  /* 0x00007800ff0477ac */ /* 0x000ea40008000a00 */
[----:B------:R-:W3:Y:S01]  /*0510*/  LDC.64 R8, c[0x0][0x3a0] ;  /* 0x0000e800ff087b82 */ /* 0x000ee20000000a00 */
[----:B------:R-:W-:-:S07]  /*0520*/  SHF.R.S32.HI R13, RZ, 0x3, R10 ;  /* 0x00000003ff0d7819 */ /* 0x000fce000001140a */
[----:B-----5:R-:W4:Y:S01]  /*0530*/  LDC.64 R4, c[0x0][0x398] ;  /* 0x0000e600ff047b82 */ /* 0x020f220000000a00 */
[----:B0-----:R-:W-:-:S05]  /*0540*/  IMAD R11, R3, UR7, RZ ;  /* 0x00000007030b7c24 */ /* 0x001fca000f8e02ff */
[----:B------:R-:W-:-:S04]  /*0550*/  SHF.R.S32.HI R6, RZ, 0x1f, R11 ;  /* 0x0000001fff067819 */ /* 0x000fc8000001140b */
[----:B------:R-:W-:-:S04]  /*0560*/  LEA.HI R6, R6, R11, RZ, 0x3 ;  /* 0x0000000b06067211 */ /* 0x000fc800078f18ff */
[----:B------:R-:W-:-:S05]  /*0570*/  LEA.HI.SX32 R13, R6, R13, 0x1d ;  /* 0x0000000d060d7211 */ /* 0x000fca00078feaff */
[----:B---3--:R-:W-:Y:S01]  /*0580*/  IMAD.WIDE R8, R13, 0x4, R8 ;  /* 0x000000040d087825 */ /* 0x008fe200078e0208 */
[----:B------:R-:W0:Y:S01]  /*0590*/  S2R R6, SR_TID.X ;  /* 0x0000000000067919 */ /* 0x000e220000002100 */
[----:B------:R-:W3:Y:S04]  /*05a0*/  LDC.64 R12, c[0x0][0x388] ;  /* 0x0000e200ff0c7b82 */ /* 0x000ee80000000a00 */
[----:B------:R0:W3:Y:S01]  /*05b0*/  LDG.E.CONSTANT R8, desc[UR12][R8.64] ;  /* 0x0000000c08087981 */ /* 0x0000e2000c1e9900 */
[----:B-1----:R-:W-:Y:S01]  /*05c0*/  USHF.R.U32.HI UR11, URZ, 0x3, UR11 ;  /* 0x00000003ff0b7899 */ /* 0x002fe2000801160b */
[----:B------:R-:W-:Y:S01]  /*05d0*/  IADD3 R11, PT, PT, R0, R11, RZ ;  /* 0x0000000b000b7210 */ /* 0x000fe20007ffe0ff */
[----:B------:R-:W-:Y:S02]  /*05e0*/  USHF.R.S32.HI UR8, URZ, 0x1f, UR6 ;  /* 0x0000001fff087899 */ /* 0x000fe40008011406 */
[----:B------:R-:W-:-:S02]  /*05f0*/  UIADD3 UR11, UPT, UPT, UR11, -0x1, URZ ;  /* 0xffffffff0b0b7890 */ /* 0x000fc4000fffe0ff */
[----:B------:R-:W-:Y:S01]  /*0600*/  ULEA.HI UR8, UR8, UR6, URZ, 0x3 ;  /* 0x0000000608087291 */ /* 0x000fe2000f8f18ff */
[----:B----4-:R-:W-:Y:S01]  /*0610*/  IMAD.WIDE R4, R11, 0x2, R4 ;  /* 0x000000020b047825 */ /* 0x010fe200078e0204 */
[----:B------:R-:W-:Y:S02]  /*0620*/  UISETP.GE.U32.AND UP0, UPT, UR11, 0x3, UPT ;  /* 0x000000030b00788c */ /* 0x000fe4000bf06070 */
[----:B------:R-:W-:Y:S02]  /*0630*/  USHF.R.S32.HI UR8, URZ, 0x3, UR8 ;  /* 0x00000003ff087899 */ /* 0x000fe40008011408 */
[----:B--2---:R-:W-:Y:S01]  /*0640*/  UIMAD.WIDE UR4, UR6, 0x4, UR4 ;  /* 0x00000004060478a5 */ /* 0x004fe2000f8e0204 */
[----:B------:R1:W5:Y:S05]  /*0650*/  LDG.E.U16.CONSTANT R4, desc[UR12][R4.64] ;  /* 0x0000000c04047981 */ /* 0x00036a000c1e9500 */
[----:B------:R-:W-:Y:S01]  /*0660*/  IMAD.U32 R16, RZ, RZ, UR4 ;  /* 0x00000004ff107e24 */ /* 0x000fe2000f8e00ff */
[----:B------:R-:W-:Y:S01]  /*0670*/  MOV R17, UR5 ;  /* 0x0000000500117c02 */ /* 0x000fe20008000f00 */
[----:B0-----:R-:W-:-:S05]  /*0680*/  IMAD.SHL.U32 R6, R6, 0x4, RZ ;  /* 0x0000000406067824 */ /* 0x001fca00078e00ff */
[----:B------:R-:W-:-:S04]  /*0690*/  LOP3.LUT R9, R6, 0x1c, RZ, 0xc0, !PT ;  /* 0x0000001c06097812 */ /* 0x000fc800078ec0ff */
[----:B---3--:R-:W-:Y:S01]  /*06a0*/  SHF.R.U32.HI R8, RZ, R9, R8 ;  /* 0x00000009ff087219 */ /* 0x008fe20000011608 */
[----:B------:R-:W-:-:S03]  /*06b0*/  IMAD R9, R3, UR8, R0 ;  /* 0x0000000803097c24 */ /* 0x000fc6000f8e0200 */
[----:B-1----:R-:W-:Y:S01]  /*06c0*/  IADD3 R5, PT, PT, R8, 0x1, RZ ;  /* 0x0000000108057810 */ /* 0x002fe20007ffe0ff */
[----:B------:R-:W-:-:S03]  /*06d0*/  IMAD.WIDE R12, R9, 0x4, R12 ;  /* 0x00000004090c7825 */ /* 0x000fc600078e020c */
[----:B------:R-:W-:Y:S01]  /*06e0*/  LOP3.LUT R5, R5, 0xf, RZ, 0xc0, !PT ;  /* 0x0000000f05057812 */ /* 0x000fe200078ec0ff */
[----:B------:R-:W-:Y:S06]  /*06f0*/  BRA.U !UP0, `(.L_x_47) ;  /* 0x0000001108407547 */ /* 0x000fec000b800000 */
[----:B------:R-:W-:-:S05]  /*0700*/  UMOV UR4, UR9 ;  /* 0x0000000900047c82 */ /* 0x000fca0008000000 */
.L_x_48:
[----:B------:R-:W2:Y:S04]  /*0710*/  LDG.E.CONSTANT R21, desc[UR12][R16.64] ;  /* 0x0000000c10157981 */ /* 0x000ea8000c1e9900 */
[----:B------:R-:W3:Y:S04]  /*0720*/  LDG.E.CONSTANT R9, desc[UR12][R16.64+0x4] ;  /* 0x0000040c10097981 */ /* 0x000ee8000c1e9900 */
[----:B------:R-:W4:Y:S04]  /*0730*/  LDG.E.CONSTANT R11, desc[UR12][R16.64+0x8] ;  /* 0x0000080c100b7981 */ /* 0x000f28000c1e9900 */
[----:B------:R-:W4:Y:S04]  /*0740*/  LDG.E.CONSTANT R19, desc[UR12][R16.64+0xc] ;  /* 0x00000c0c10137981 */ /* 0x000f28000c1e9900 */
[----:B------:R-:W4:Y:S04]  /*0750*/  LDG.E.CONSTANT R6, desc[UR12][R12.64] ;  /* 0x0000000c0c067981 */ /* 0x000f28000c1e9900 */
[----:B------:R-:W4:Y:S04]  /*0760*/  LDG.E.CONSTANT R29, desc[UR12][R16.64+0x10] ;  /* 0x0000100c101d7981 */ /* 0x000f28000c1e9900 */
[----:B------:R-:W4:Y:S04]  /*0770*/  LDG.E.CONSTANT R23, desc[UR12][R16.64+0x18] ;  /* 0x0000180c10177981 */ /* 0x000f28000c1e9900 */
[----:B------:R-:W4:Y:S04]  /*0780*/  LDG.E.CONSTANT R24, desc[UR12][R16.64+0x1c] ;  /* 0x00001c0c10187981 */ /* 0x000f28000c1e9900 */
[----:B------:R-:W4:Y:S04]  /*0790*/  LDG.E.CONSTANT R27, desc[UR12][R16.64+0x20] ;  /* 0x0000200c101b7981 */ /* 0x000f28000c1e9900 */
[----:B------:R-:W4:Y:S04]  /*07a0*/  LDG.E.CONSTANT R28, desc[UR12][R16.64+0x24] ;  /* 0x0000240c101c7981 */ /* 0x000f28000c1e9900 */
[----:B------:R-:W4:Y:S01]  /*07b0*/  LDG.E.CONSTANT R26, desc[UR12][R16.64+0x28] ;  /* 0x0000280c101a7981 */ /* 0x000f22000c1e9900 */
[----:B--2---:R-:W-:-:S06]  /*07c0*/  IMAD.WIDE.U32 R20, R21, 0x2, R14 ;  /* 0x0000000215147825 */ /* 0x004fcc00078e000e */
[----:B------:R-:W2:Y:S01]  /*07d0*/  LDG.E.U16.CONSTANT R20, desc[UR12][R20.64] ;  /* 0x0000000c14147981 */ /* 0x000ea2000c1e9500 */
[----:B---3--:R-:W-:-:S05]  /*07e0*/  IMAD.WIDE.U32 R8, R9, 0x2, R14 ;  /* 0x0000000209087825 */ /* 0x008fca00078e000e */
[----:B------:R-:W3:Y:S04]  /*07f0*/  LDG.E.U16.CONSTANT R25, desc[UR12][R8.64] ;  /* 0x0000000c08197981 */ /* 0x000ee8000c1e9500 */
[----:B------:R-:W3:Y:S01]  /*0800*/  LDG.E.CONSTANT R21, desc[UR12][R16.64+0x14] ;  /* 0x0000140c10157981 */ /* 0x000ee2000c1e9900 */
[----:B----4-:R-:W-:-:S05]  /*0810*/  IMAD.WIDE.U32 R10, R11, 0x2, R14 ;  /* 0x000000020b0a7825 */ /* 0x010fca00078e000e */
[----:B------:R0:W4:Y:S01]  /*0820*/  LDG.E.U16.CONSTANT R22, desc[UR12][R10.64] ;  /* 0x0000000c0a167981 */ /* 0x000122000c1e9500 */
[----:B------:R-:W-:-:S05]  /*0830*/  IMAD.WIDE.U32 R18, R19, 0x2, R14 ;  /* 0x0000000213127825 */ /* 0x000fca00078e000e */
[----:B------:R1:W4:Y:S01]  /*0840*/  LDG.E.U16.CONSTANT R8, desc[UR12][R18.64] ;  /* 0x0000000c12087981 */ /* 0x000322000c1e9500 */
[----:B0-----:R-:W-:-:S05]  /*0850*/  LOP3.LUT R10, R6, 0xf, RZ, 0xc0, !PT ;  /* 0x0000000f060a7812 */ /* 0x001fca00078ec0ff */
[----:B------:R-:W-:-:S04]  /*0860*/  IMAD.IADD R9, R10, 0x1, -R5 ;  /* 0x000000010a097824 */ /* 0x000fc800078e0a05 */
[----:B------:R0:W2:Y:S01]  /*0870*/  I2F.F16 R11, R9 ;  /* 0x00000009000b7306 */ /* 0x0000a20000200c00 */
[----:B------:R-:W-:-:S04]  /*0880*/  SHF.R.U32.HI R10, RZ, 0x4, R6 ;  /* 0x00000004ff0a7819 */ /* 0x000fc80000011606 */
[----:B-1----:R-:W-:Y:S01]  /*0890*/  LOP3.LUT R18, R10, 0xf, RZ, 0xc0, !PT ;  /* 0x0000000f0a127812 */ /* 0x002fe200078ec0ff */
[----:B0-----:R-:W4:Y:S01]  /*08a0*/  LDG.E.CONSTANT R9, desc[UR12][R16.64+0x2c] ;  /* 0x00002c0c10097981 */ /* 0x001f22000c1e9900 */
[----:B--2---:R-:W-:Y:S02]  /*08b0*/  HMUL2 R20, R20.H0_H0, R11.H0_H0 ;  /* 0x2000000b14147232 */ /* 0x004fe40000000800 */
[----:B------:R-:W-:Y:S01]  /*08c0*/  IMAD.WIDE.U32 R10, R29, 0x2, R14 ;  /* 0x000000021d0a7825 */ /* 0x000fe200078e000e */
[----:B------:R-:W-:-:S05]  /*08d0*/  IADD3 R29, PT, PT, -R5, R18, RZ ;  /* 0x00000012051d7210 */ /* 0x000fca0007ffe1ff */
[----:B------:R-:W2:Y:S01]  /*08e0*/  LDG.E.U16.CONSTANT R10, desc[UR12][R10.64] ;  /* 0x0000000c0a0a7981 */ /* 0x000ea2000c1e9500 */
[----:B------:R-:W0:Y:S01]  /*08f0*/  I2F.F16 R29, R29 ;  /* 0x0000001d001d7306 */ /* 0x000e220000200c00 */
[----:B---3--:R-:W-:-:S05]  /*0900*/  IMAD.WIDE.U32 R18, R21, 0x2, R14 ;  /* 0x0000000215127825 */ /* 0x008fca00078e000e */
[----:B------:R1:W3:Y:S04]  /*0910*/  LDG.E.U16.CONSTANT R21, desc[UR12][R18.64] ;  /* 0x0000000c12157981 */ /* 0x0002e8000c1e9500 */
[----:B------:R-:W3:Y:S01]  /*0920*/  LDG.E.CONSTANT R11, desc[UR12][R16.64+0x30] ;  /* 0x0000300c100b7981 */ /* 0x000ee2000c1e9900 */
[----:B0-----:R-:W-:-:S03]  /*0930*/  HFMA2 R25, R25.H0_H0, R29.H0_H0, R20.H0_H0 ;  /* 0x2000001d19197231 */ /* 0x001fc60000040814 */
[----:B------:R-:W3:Y:S01]  /*0940*/  LDG.E.CONSTANT R20, desc[UR12][R16.64+0x34] ;  /* 0x0000340c10147981 */ /* 0x000ee2000c1e9900 */
[----:B-1----:R-:W-:-:S04]  /*0950*/  SHF.R.U32.HI R18, RZ, 0x8, R6 ;  /* 0x00000008ff127819 */ /* 0x002fc80000011606 */
[----:B------:R-:W-:-:S05]  /*0960*/  LOP3.LUT R18, R18, 0xf, RZ, 0xc0, !PT ;  /* 0x0000000f12127812 */ /* 0x000fca00078ec0ff */
[----:B------:R-:W-:-:S06]  /*0970*/  IMAD.IADD R29, R18, 0x1, -R5 ;  /* 0x00000001121d7824 */ /* 0x000fcc00078e0a05 */
[----:B------:R-:W4:Y:S01]  /*0980*/  I2F.F16 R29, R29 ;  /* 0x0000001d001d7306 */ /* 0x000f220000200c00 */
[----:B------:R-:W-:-:S05]  /*0990*/  IMAD.WIDE.U32 R18, R23, 0x2, R14 ;  /* 0x0000000217127825 */ /* 0x000fca00078e000e */
[----:B------:R0:W3:Y:S01]  /*09a0*/  LDG.E.U16.CONSTANT R23, desc[UR12][R18.64] ;  /* 0x0000000c12177981 */ /* 0x0000e2000c1e9500 */
[----:B----4-:R-:W-:Y:S02]  /*09b0*/  HFMA2 R22, R22.H0_H0, R29.H0_H0, R25.H0_H0 ;  /* 0x2000001d16167231 */ /* 0x010fe40000040819 */
[----:B------:R-:W-:-:S06]  /*09c0*/  IMAD.WIDE.U32 R24, R24, 0x2, R14 ;  /* 0x0000000218187825 */ /* 0x000fcc00078e000e */
[----:B------:R-:W4:Y:S01]  /*09d0*/  LDG.E.U16.CONSTANT R24, desc[UR12][R24.64] ;  /* 0x0000000c18187981 */ /* 0x000f22000c1e9500 */
[----:B0-----:R-:W-:-:S05]  /*09e0*/  IMAD.WIDE R18, R3, 0x4, R12 ;  /* 0x0000000403127825 */ /* 0x001fca00078e020c */
[----:B------:R0:W4:Y:S02]  /*09f0*/  LDG.E.CONSTANT R25, desc[UR12][R18.64] ;  /* 0x0000000c12197981 */ /* 0x000124000c1e9900 */
[----:B0-----:R-:W-:-:S05]  /*0a00*/  IMAD.WIDE.U32 R18, R27, 0x2, R14 ;  /* 0x000000021b127825 */ /* 0x001fca00078e000e */
[----:B------:R0:W4:Y:S02]  /*0a10*/  LDG.E.U16.CONSTANT R27, desc[UR12][R18.64] ;  /* 0x0000000c121b7981 */ /* 0x000124000c1e9500 */
[----:B0-----:R-:W-:-:S05]  /*0a20*/  IMAD.WIDE.U32 R18, R28, 0x2, R14 ;  /* 0x000000021c127825 */ /* 0x001fca00078e000e */
[----:B------:R0:W4:Y:S02]  /*0a30*/  LDG.E.U16.CONSTANT R28, desc[UR12][R18.64] ;  /* 0x0000000c121c7981 */ /* 0x000124000c1e9500 */
[----:B0-----:R-:W-:Y:S01]  /*0a40*/  IMAD.WIDE.U32 R18, R26, 0x2, R14 ;  /* 0x000000021a127825 */ /* 0x001fe200078e000e */
[----:B------:R-:W-:-:S04]  /*0a50*/  SHF.R.U32.HI R26, RZ, 0xc, R6 ;  /* 0x0000000cff1a7819 */ /* 0x000fc80000011606 */
[----:B------:R-:W-:Y:S01]  /*0a60*/  LOP3.LUT R26, R26, 0xf, RZ, 0xc0, !PT ;  /* 0x0000000f1a1a7812 */ /* 0x000fe200078ec0ff */
[----:B------:R-:W4:Y:S03]  /*0a70*/  LDG.E.U16.CONSTANT R18, desc[UR12][R18.64] ;  /* 0x0000000c12127981 */ /* 0x000f26000c1e9500 */
[----:B------:R-:W-:-:S04]  /*0a80*/  IADD3 R26, PT, PT, -R5, R26, RZ ;  /* 0x0000001a051a7210 */ /* 0x000fc80007ffe1ff */
[----:B------:R-:W0:Y:S02]  /*0a90*/  I2F.F16 R29, R26 ;  /* 0x0000001a001d7306 */ /* 0x000e240000200c00 */
[----:B0-----:R-:W-:Y:S01]  /*0aa0*/  HFMA2 R22, R8.H0_H0, R29.H0_H0, R22.H0_H0 ;  /* 0x2000001d08167231 */ /* 0x001fe20000040816 */
[----:B------:R-:W-:-:S04]  /*0ab0*/  SHF.R.U32.HI R8, RZ, 0x10, R6 ;  /* 0x00000010ff087819 */ /* 0x000fc80000011606 */
[----:B------:R-:W-:-:S05]  /*0ac0*/  LOP3.LUT R8, R8, 0xf, RZ, 0xc0, !PT ;  /* 0x0000000f08087812 */ /* 0x000fca00078ec0ff */
[----:B------:R-:W-:Y:S02]  /*0ad0*/  IMAD.IADD R29, R8, 0x1, -R5 ;  /* 0x00000001081d7824 */ /* 0x000fe400078e0a05 */
[----:B------:R-:W-:-:S04]  /*0ae0*/  IMAD.WIDE.U32 R8, R9, 0x2, R14 ;  /* 0x0000000209087825 */ /* 0x000fc800078e000e */
[----:B------:R-:W2:Y:S01]  /*0af0*/  I2F.F16 R29, R29 ;  /* 0x0000001d001d7306 */ /* 0x000ea20000200c00 */
[----:B------:R3:W4:Y:S01]  /*0b00*/  LDG.E.U16.CONSTANT R19, desc[UR12][R8.64] ;  /* 0x0000000c08137981 */ /* 0x000722000c1e9500 */
[----:B--2---:R-:W-:Y:S01]  /*0b10*/  HFMA2 R10, R10.H0_H0, R29.H0_H0, R22.H0_H0 ;  /* 0x2000001d0a0a7231 */ /* 0x004fe20000040816 */
[----:B------:R-:W-:-:S04]  /*0b20*/  SHF.R.U32.HI R22, RZ, 0x14, R6 ;  /* 0x00000014ff167819 */ /* 0x000fc80000011606 */
[----:B------:R-:W-:-:S04]  /*0b30*/  LOP3.LUT R22, R22, 0xf, RZ, 0xc0, !PT ;  /* 0x0000000f16167812 */ /* 0x000fc800078ec0ff */
[----:B------:R-:W-:Y:S01]  /*0b40*/  IADD3 R26, PT, PT, -R5, R22, RZ ;  /* 0x00000016051a7210 */ /* 0x000fe20007ffe1ff */
[----:B---3--:R-:W-:-:S03]  /*0b50*/  IMAD.WIDE.U32 R8, R11, 0x2, R14 ;  /* 0x000000020b087825 */ /* 0x008fc600078e000e */
[----:B------:R-:W0:Y:S02]  /*0b60*/  I2F.F16 R11, R26 ;  /* 0x0000001a000b7306 */ /* 0x000e240000200c00 */
[----:B------:R1:W2:Y:S02]  /*0b70*/  LDG.E.U16.CONSTANT R22, desc[UR12][R8.64] ;  /* 0x0000000c08167981 */ /* 0x0002a4000c1e9500 */
[----:B-1----:R-:W-:Y:S01]  /*0b80*/  IMAD.WIDE.U32 R8, R20, 0x2, R14 ;  /* 0x0000000214087825 */ /* 0x002fe200078e000e */
[----:B------:R-:W-:-:S05]  /*0b90*/  SHF.R.U32.HI R20, RZ, 0x18, R6 ;  /* 0x00000018ff147819 */ /* 0x000fca0000011606 */
[----:B------:R-:W3:Y:S01]  /*0ba0*/  LDG.E.U16.CONSTANT R9, desc[UR12][R8.64] ;  /* 0x0000000c08097981 */ /* 0x000ee2000c1e9500 */
[----:B0-----:R-:W-:Y:S01]  /*0bb0*/  HFMA2 R11, R21.H0_H0, R11.H0_H0, R10.H0_H0 ;  /* 0x2000000b150b7231 */ /* 0x001fe2000004080a */
[----:B------:R-:W-:Y:S02]  /*0bc0*/  LOP3.LUT R20, R20, 0xf, RZ, 0xc0, !PT ;  /* 0x0000000f14147812 */ /* 0x000fe400078ec0ff */
[----:B------:R-:W3:Y:S04]  /*0bd0*/  LDG.E.CONSTANT R10, desc[UR12][R16.64+0x3c] ;  /* 0x00003c0c100a7981 */ /* 0x000ee8000c1e9900 */
[----:B------:R-:W3:Y:S01]  /*0be0*/  LDG.E.CONSTANT R8, desc[UR12][R16.64+0x38] ;  /* 0x0000380c10087981 */ /* 0x000ee2000c1e9900 */
[----:B------:R-:W-:Y:S01]  /*0bf0*/  IMAD.IADD R21, R20, 0x1, -R5 ;  /* 0x0000000114157824 */ /* 0x000fe200078e0a05 */
[----:B------:R-:W-:-:S02]  /*0c00*/  LEA.HI R26, R6, -R5, RZ, 0x4 ;  /* 0x80000005061a7211 */ /* 0x000fc400078f20ff */
[----:B------:R-:W3:Y:S01]  /*0c10*/  LDG.E.CONSTANT R6, desc[UR12][R16.64+0x40] ;  /* 0x0000400c10067981 */ /* 0x000ee2000c1e9900 */
[----:B------:R-:W0:Y:S08]  /*0c20*/  I2F.F16 R20, R21 ;  /* 0x0000001500147306 */ /* 0x000e300000200c00 */
[----:B------:R-:W4:Y:S01]  /*0c30*/  I2F.F16 R29, R26 ;  /* 0x0000001a001d7306 */ /* 0x000f220000200c00 */
[----:B0-----:R-:W-:-:S04]  /*0c40*/  HFMA2 R11, R23.H0_H0, R20.H0_H0, R11.H0_H0 ;  /* 0x20000014170b7231 */ /* 0x001fc8000004080b */
[----:B----4-:R-:W-:Y:S02]  /*0c50*/  HFMA2 R24, R24.H0_H0, R29.H0_H0, R11.H0_H0 ;  /* 0x2000001d18187231 */ /* 0x010fe4000004080b */
[----:B------:R-:W4:Y:S01]  /*0c60*/  LDG.E.CONSTANT R11, desc[UR12][R16.64+0x44] ;  /* 0x0000440c100b7981 */ /* 0x000f22000c1e9900 */
[----:B------:R-:W-:-:S04]  /*0c70*/  LOP3.LUT R20, R25, 0xf, RZ, 0xc0, !PT ;  /* 0x0000000f19147812 */ /* 0x000fc800078ec0ff */
[----:B------:R-:W-:Y:S02]  /*0c80*/  IADD3 R29, PT, PT, -R5, R20, RZ ;  /* 0x00000014051d7210 */ /* 0x000fe40007ffe1ff */
[----:B------:R-:W4:Y:S01]  /*0c90*/  LDG.E.CONSTANT R20, desc[UR12][R16.64+0x48] ;  /* 0x0000480c10147981 */ /* 0x000f22000c1e9900 */
[----:B------:R-:W-:-:S04]  /*0ca0*/  SHF.R.U32.HI R23, RZ, 0x4, R25 ;  /* 0x00000004ff177819 */ /* 0x000fc80000011619 */
[----:B------:R-:W-:-:S05]  /*0cb0*/  LOP3.LUT R23, R23, 0xf, RZ, 0xc0, !PT ;  /* 0x0000000f17177812 */ /* 0x000fca00078ec0ff */
[----:B------:R-:W-:-:S04]  /*0cc0*/  IMAD.IADD R23, R23, 0x1, -R5 ;  /* 0x0000000117177824 */ /* 0x000fc800078e0a05 */
[----:B------:R0:W1:Y:S02]  /*0cd0*/  I2F.F16 R21, R23 ;  /* 0x0000001700157306 */ /* 0x0000640000200c00 */
[----:B0-----:R-:W4:Y:S01]  /*0ce0*/  LDG.E.CONSTANT R23, desc[UR12][R16.64+0x4c] ;  /* 0x00004c0c10177981 */ /* 0x001f22000c1e9900 */
[----:B-1----:R-:W-:-:S03]  /*0cf0*/  PRMT R24, R24, 0x5410, R21 ;  /* 0x0000541018187816 */ /* 0x002fc60000000015 */
[----:B------:R-:W4:Y:S02]  /*0d00*/  LDG.E.CONSTANT R21, desc[UR12][R16.64+0x50] ;  /* 0x0000500c10157981 */ /* 0x000f24000c1e9900 */
[----:B------:R-:W0:Y:S01]  /*0d10*/  I2F.F16 R29, R29 ;  /* 0x0000001d001d7306 */ /* 0x000e220000200c00 */
[----:B-----5:R-:W-:Y:S01]  /*0d20*/  PRMT R26, R4, 0x5410, R28 ;  /* 0x00005410041a7816 */ /* 0x020fe2000000001c */
[----:B0-----:R-:W-:-:S05]  /*0d30*/  HMUL2 R27, R27.H0_H0, R29.H0_H0 ;  /* 0x2000001d1b1b7232 */ /* 0x001fca0000000800 */
[----:B------:R-:W-:-:S05]  /*0d40*/  PRMT R7, R7, 0x5410, R27 ;  /* 0x0000541007077816 */ /* 0x000fca000000001b */
[----:B------:R-:W-:Y:S01]  /*0d50*/  HFMA2 R26, R26, R24, R7 ;  /* 0x000000181a1a7231 */ /* 0x000fe20000000007 */
[----:B------:R-:W-:Y:S01]  /*0d60*/  SHF.R.U32.HI R7, RZ, 0x8, R25 ;  /* 0x00000008ff077819 */ /* 0x000fe20000011619 */
[----:B------:R-:W4:Y:S03]  /*0d70*/  LDG.E.CONSTANT R24, desc[UR12][R16.64+0x54] ;  /* 0x0000540c10187981 */ /* 0x000f26000c1e9900 */
[----:B------:R-:W-:-:S04]  /*0d80*/  LOP3.LUT R28, R7, 0xf, RZ, 0xc0, !PT ;  /* 0x0000000f071c7812 */ /* 0x000fc800078ec0ff */
[----:B------:R-:W-:-:S04]  /*0d90*/  IADD3 R28, PT, PT, -R5, R28, RZ ;  /* 0x0000001c051c7210 */ /* 0x000fc80007ffe1ff */
[----:B------:R-:W0:Y:S02]  /*0da0*/  I2F.F16 R7, R28 ;  /* 0x0000001c00077306 */ /* 0x000e240000200c00 */
[----:B0-----:R-:W-:Y:S01]  /*0db0*/  HFMA2 R27, R18.H0_H0, R7.H0_H0, R26.H1_H1 ;  /* 0x20000007121b7231 */ /* 0x001fe2000006081a */
[----:B------:R-:W-:-:S04]  /*0dc0*/  SHF.R.U32.HI R7, RZ, 0xc, R25 ;  /* 0x0000000cff077819 */ /* 0x000fc80000011619 */
[----:B------:R-:W-:-:S05]  /*0dd0*/  LOP3.LUT R18, R7, 0xf, RZ, 0xc0, !PT ;  /* 0x0000000f07127812 */ /* 0x000fca00078ec0ff */
[----:B------:R-:W-:-:S06]  /*0de0*/  IMAD.IADD R18, R18, 0x1, -R5 ;  /* 0x0000000112127824 */ /* 0x000fcc00078e0a05 */
[----:B------:R-:W0:Y:S01]  /*0df0*/  I2F.F16 R18, R18 ;  /* 0x0000001200127306 */ /* 0x000e220000200c00 */
[----:B------:R-:W-:-:S04]  /*0e00*/  SHF.R.U32.HI R7, RZ, 0x10, R25 ;  /* 0x00000010ff077819 */ /* 0x000fc80000011619 */
[----:B------:R-:W-:-:S04]  /*0e10*/  LOP3.LUT R7, R7, 0xf, RZ, 0xc0, !PT ;  /* 0x0000000f07077812 */ /* 0x000fc800078ec0ff */
[----:B------:R-:W-:Y:S01]  /*0e20*/  IADD3 R7, PT, PT, -R5, R7, RZ ;  /* 0x0000000705077210 */ /* 0x000fe20007ffe1ff */
[----:B0-----:R-:W-:Y:S01]  /*0e30*/  HFMA2 R19, R19.H0_H0, R18.H0_H0, R27.H0_H0 ;  /* 0x2000001213137231 */ /* 0x001fe2000004081b */
[----:B------:R-:W-:-:S04]  /*0e40*/  SHF.R.U32.HI R27, RZ, 0x14, R25 ;  /* 0x00000014ff1b7819 */ /* 0x000fc80000011619 */
[----:B------:R-:W-:Y:S01]  /*0e50*/  LOP3.LUT R28, R27, 0xf, RZ, 0xc0, !PT ;  /* 0x0000000f1b1c7812 */ /* 0x000fe200078ec0ff */
[----:B------:R-:W2:Y:S04]  /*0e60*/  I2F.F16 R7, R7 ;  /* 0x0000000700077306 */ /* 0x000ea80000200c00 */
[----:B------:R-:W-:-:S06]  /*0e70*/  IMAD.IADD R27, R28, 0x1, -R5 ;  /* 0x000000011c1b7824 */ /* 0x000fcc00078e0a05 */
[----:B------:R-:W3:Y:S01]  /*0e80*/  I2F.F16 R27, R27 ;  /* 0x0000001b001b7306 */ /* 0x000ee20000200c00 */
[----:B--2---:R-:W-:Y:S02]  /*0e90*/  HFMA2 R19, R22.H0_H0, R7.H0_H0, R19.H0_H0 ;  /* 0x2000000716137231 */ /* 0x004fe40000040813 */
[----:B------:R-:W2:Y:S02]  /*0ea0*/  LDG.E.CONSTANT R22, desc[UR12][R16.64+0x58] ;  /* 0x0000580c10167981 */ /* 0x000ea4000c1e9900 */
[----:B---3--:R-:W-:Y:S02]  /*0eb0*/  HFMA2 R18, R9.H0_H0, R27.H0_H0, R19.H0_H0 ;  /* 0x2000001b09127231 */ /* 0x008fe40000040813 */
[----:B------:R-:W-:-:S04]  /*0ec0*/  IMAD.WIDE.U32 R28, R8, 0x2, R14 ;  /* 0x00000002081c7825 */ /* 0x000fc800078e000e */
[C---:B------:R-:W-:Y:S01]  /*0ed0*/  IMAD.WIDE R8, R3.reuse, 0x4, R12 ;  /* 0x0000000403087825 */ /* 0x040fe200078e020c */
[----:B------:R0:W3:Y:S03]  /*0ee0*/  LDG.E.U16.CONSTANT R19, desc[UR12][R28.64] ;  /* 0x0000000c1c137981 */ /* 0x0000e6000c1e9500 */
[----:B------:R-:W-:-:S04]  /*0ef0*/  IMAD.WIDE R8, R3, 0x4, R8 ;  /* 0x0000000403087825 */ /* 0x000fc800078e0208 */
[--C-:B0-----:R-:W-:Y:S02]  /*0f00*/  IMAD.WIDE.U32 R28, R10, 0x2, R14.reuse ;  /* 0x000000020a1c7825 */ /* 0x101fe400078e000e */
[----:B------:R-:W2:Y:S04]  /*0f10*/  LDG.E.CONSTANT R10, desc[UR12][R8.64] ;  /* 0x0000000c080a7981 */ /* 0x000ea8000c1e9900 */
[----:B------:R-:W2:Y:S01]  /*0f20*/  LDG.E.U16.CONSTANT R27, desc[UR12][R28.64] ;  /* 0x0000000c1c1b7981 */ /* 0x000ea2000c1e9500 */
[----:B------:R-:W-:-:S05]  /*0f30*/  IMAD.WIDE.U32 R6, R6, 0x2, R14 ;  /* 0x0000000206067825 */ /* 0x000fca00078e000e */
[----:B------:R4:W2:Y:S02]  /*0f40*/  LDG.E.U16.CONSTANT R28, desc[UR12][R6.64] ;  /* 0x0000000c061c7981 */ /* 0x0008a4000c1e9500 */
[----:B----4-:R-:W-:-:S05]  /*0f50*/  IMAD.WIDE.U32 R6, R11, 0x2, R14 ;  /* 0x000000020b067825 */ /* 0x010fca00078e000e */
[----:B------:R0:W4:Y:S02]  /*0f60*/  LDG.E.U16.CONSTANT R11, desc[UR12][R6.64] ;  /* 0x0000000c060b7981 */ /* 0x000124000c1e9500 */
[----:B0-----:R-:W-:-:S05]  /*0f70*/  IMAD.WIDE.U32 R6, R20, 0x2, R14 ;  /* 0x0000000214067825 */ /* 0x001fca00078e000e */
[----:B------:R0:W4:Y:S02]  /*0f80*/  LDG.E.U16.CONSTANT R20, desc[UR12][R6.64] ;  /* 0x0000000c06147981 */ /* 0x000124000c1e9500 */
        /* <DEDUP_REMOVED lines=8> */
[----:B------:R-:W-:Y:S02]  /*1010*/  IADD3 R24, PT, PT, -R5, R24, RZ ;  /* 0x0000001805187210 */ /* 0x000fe40007ffe1ff */
[----:B------:R-:W-:-:S04]  /*1020*/  LEA.HI R29, R25, -R5, RZ, 0x4 ;  /* 0x80000005191d7211 */ /* 0x000fc800078f20ff */
[----:B------:R-:W3:Y:S08]  /*1030*/  I2F.F16 R24, R24 ;  /* 0x0000001800187306 */ /* 0x000ef00000200c00 */
[----:B------:R-:W0:Y:S01]  /*1040*/  I2F.F16 R29, R29 ;  /* 0x0000001d001d7306 */ /* 0x000e220000200c00 */
[----:B---3--:R-:W-:Y:S01]  /*1050*/  HFMA2 R18, R19.H0_H0, R24.H0_H0, R18.H0_H0 ;  /* 0x2000001813127231 */ /* 0x008fe20000040812 */
[----:B--2---:R-:W-:-:S03]  /*1060*/  LOP3.LUT R25, R10, 0xf, RZ, 0xc0, !PT ;  /* 0x0000000f0a197812 */ /* 0x004fc600078ec0ff */
[----:B0-----:R-:W-:Y:S02]  /*1070*/  HFMA2 R27, R27.H0_H0, R29.H0_H0, R18.H0_H0 ;  /* 0x2000001d1b1b7231 */ /* 0x001fe40000040812 */
[----:B------:R-:W-:Y:S01]  /*1080*/  IMAD.WIDE.U32 R18, R22, 0x2, R14 ;  /* 0x0000000216127825 */ /* 0x000fe200078e000e */
[----:B------:R-:W-:-:S03]  /*1090*/  SHF.R.U32.HI R22, RZ, 0x4, R10 ;  /* 0x00000004ff167819 */ /* 0x000fc6000001160a */
[----:B------:R-:W-:Y:S01]  /*10a0*/  IMAD.IADD R25, R25, 0x1, -R5 ;  /* 0x0000000119197824 */ /* 0x000fe200078e0a05 */
[----:B------:R0:W2:Y:S05]  /*10b0*/  LDG.E.U16.CONSTANT R7, desc[UR12][R18.64] ;  /* 0x0000000c12077981 */ /* 0x0000aa000c1e9500 */
[----:B------:R-:W1:Y:S01]  /*10c0*/  I2F.F16 R25, R25 ;  /* 0x0000001900197306 */ /* 0x000e620000200c00 */
[----:B0-----:R-:W-:Y:S02]  /*10d0*/  LOP3.LUT R18, R22, 0xf, RZ, 0xc0, !PT ;  /* 0x0000000f16127812 */ /* 0x001fe400078ec0ff */
[----:B------:R-:W3:Y:S02]  /*10e0*/  LDG.E.CONSTANT R22, desc[UR12][R16.64+0x5c] ;  /* 0x00005c0c10167981 */ /* 0x000ee4000c1e9900 */
[----:B------:R-:W-:-:S02]  /*10f0*/  IADD3 R24, PT, PT, -R5, R18, RZ ;  /* 0x0000001205187210 */ /* 0x000fc40007ffe1ff */
[----:B------:R-:W-:Y:S01]  /*1100*/  SHF.R.U32.HI R29, RZ, 0x8, R10 ;  /* 0x00000008ff1d7819 */ /* 0x000fe2000001160a */
[----:B------:R-:W3:Y:S03]  /*1110*/  LDG.E.CONSTANT R18, desc[UR12][R16.64+0x60] ;  /* 0x0000600c10127981 */ /* 0x000ee6000c1e9900 */
[----:B------:R-:W0:Y:S01]  /*1120*/  I2F.F16 R24, R24 ;  /* 0x0000001800187306 */ /* 0x000e220000200c00 */
[----:B------:R-:W-:Y:S01]  /*1130*/  LOP3.LUT R29, R29, 0xf, RZ, 0xc0, !PT ;  /* 0x0000000f1d1d7812 */ /* 0x000fe200078ec0ff */
[----:B-1----:R-:W-:Y:S01]  /*1140*/  HMUL2 R28, R28.H0_H0, R25.H0_H0 ;  /* 0x200000191c1c7232 */ /* 0x002fe20000000800 */
[----:B----4-:R-:W-:-:S03]  /*1150*/  PRMT R11, R4, 0x5410, R11 ;  /* 0x00005410040b7816 */ /* 0x010fc6000000000b */
[----:B------:R-:W-:Y:S01]  /*1160*/  IMAD.IADD R29, R29, 0x1, -R5 ;  /* 0x000000011d1d7824 */ /* 0x000fe200078e0a05 */
[----:B------:R-:W-:-:S03]  /*1170*/  PRMT R26, R26, 0x5410, R28 ;  /* 0x000054101a1a7816 */ /* 0x000fc6000000001c */
[----:B------:R-:W1:Y:S01]  /*1180*/  I2F.F16 R25, R29 ;  /* 0x0000001d00197306 */ /* 0x000e620000200c00 */
[----:B0-----:R-:W-:Y:S02]  /*1190*/  PRMT R27, R27, 0x5410, R24 ;  /* 0x000054101b1b7816 */ /* 0x001fe40000000018 */
[----:B------:R-:W-:-:S03]  /*11a0*/  SHF.R.U32.HI R19, RZ, 0xc, R10 ;  /* 0x0000000cff137819 */ /* 0x000fc6000001160a */
[----:B------:R-:W-:Y:S01]  /*11b0*/  HFMA2 R11, R11, R27, R26 ;  /* 0x0000001b0b0b7231 */ /* 0x000fe2000000001a */
[----:B------:R-:W-:-:S04]  /*11c0*/  LOP3.LUT R26, R19, 0xf, RZ, 0xc0, !PT ;  /* 0x0000000f131a7812 */ /* 0x000fc800078ec0ff */
[----:B------:R-:W-:Y:S01]  /*11d0*/  IADD3 R26, PT, PT, -R5, R26, RZ ;  /* 0x0000001a051a7210 */ /* 0x000fe20007ffe1ff */
[----:B-1----:R-:W-:Y:S02]  /*11e0*/  HFMA2 R24, R20.H0_H0, R25.H0_H0, R11.H1_H1 ;  /* 0x2000001914187231 */ /* 0x002fe4000006080b */
[----:B------:R-:W4:Y:S03]  /*11f0*/  LDG.E.CONSTANT R20, desc[UR12][R16.64+0x64] ;  /* 0x0000640c10147981 */ /* 0x000f26000c1e9900 */
[----:B------:R-:W0:Y:S01]  /*1200*/  I2F.F16 R26, R26 ;  /* 0x0000001a001a7306 */ /* 0x000e220000200c00 */
[----:B------:R-:W-:-:S04]  /*1210*/  SHF.R.U32.HI R19, RZ, 0x10, R10 ;  /* 0x00000010ff137819 */ /* 0x000fc8000001160a */
[----:B------:R-:W-:Y:S02]  /*1220*/  LOP3.LUT R28, R19, 0xf, RZ, 0xc0, !PT ;  /* 0x0000000f131c7812 */ /* 0x000fe400078ec0ff */
[----:B------:R-:W4:Y:S03]  /*1230*/  LDG.E.CONSTANT R19, desc[UR12][R16.64+0x68] ;  /* 0x0000680c10137981 */ /* 0x000f26000c1e9900 */
[----:B------:R-:W-:Y:S02]  /*1240*/  IMAD.IADD R28, R28, 0x1, -R5 ;  /* 0x000000011c1c7824 */ /* 0x000fe400078e0a05 */
[----:B0-----:R-:W-:Y:S01]  /*1250*/  HFMA2 R27, R23.H0_H0, R26.H0_H0, R24.H0_H0 ;  /* 0x2000001a171b7231 */ /* 0x001fe20000040818 */
[----:B------:R-:W-:Y:S01]  /*1260*/  SHF.R.U32.HI R23, RZ, 0x14, R10 ;  /* 0x00000014ff177819 */ /* 0x000fe2000001160a */
[----:B------:R-:W0:Y:S01]  /*1270*/  I2F.F16 R25, R28 ;  /* 0x0000001c00197306 */ /* 0x000e220000200c00 */
[----:B------:R-:W4:Y:S02]  /*1280*/  LDG.E.CONSTANT R26, desc[UR12][R16.64+0x7c] ;  /* 0x00007c0c101a7981 */ /* 0x000f24000c1e9900 */
[----:B------:R-:W-:-:S02]  /*1290*/  LOP3.LUT R24, R23, 0xf, RZ, 0xc0, !PT ;  /* 0x0000000f17187812 */ /* 0x000fc400078ec0ff */
[----:B------:R-:W4:Y:S02]  /*12a0*/  LDG.E.CONSTANT R23, desc[UR12][R16.64+0x6c] ;  /* 0x00006c0c10177981 */ /* 0x000f24000c1e9900 */
[----:B------:R-:W-:Y:S02]  /*12b0*/  IADD3 R29, PT, PT, -R5, R24, RZ ;  /* 0x00000018051d7210 */ /* 0x000fe40007ffe1ff */
[----:B------:R-:W4:Y:S01]  /*12c0*/  LDG.E.CONSTANT R24, desc[UR12][R16.64+0x70] ;  /* 0x0000700c10187981 */ /* 0x000f22000c1e9900 */
[----:B0-----:R-:W-:-:S03]  /*12d0*/  HFMA2 R27, R21.H0_H0, R25.H0_H0, R27.H0_H0 ;  /* 0x20000019151b7231 */ /* 0x001fc6000004081b */
[----:B------:R-:W4:Y:S04]  /*12e0*/  LDG.E.CONSTANT R25, desc[UR12][R16.64+0x74] ;  /* 0x0000740c10197981 */ /* 0x000f28000c1e9900 */
[----:B------:R-:W4:Y:S01]  /*12f0*/  LDG.E.CONSTANT R21, desc[UR12][R16.64+0x78] ;  /* 0x0000780c10157981 */ /* 0x000f22000c1e9900 */
[----:B------:R-:W0:Y:S02]  /*1300*/  I2F.F16 R29, R29 ;  /* 0x0000001d001d7306 */ /* 0x000e240000200c00 */
[----:B0-----:R-:W-:Y:S01]  /*1310*/  HFMA2 R6, R6.H0_H0, R29.H0_H0, R27.H0_H0 ;  /* 0x2000001d06067231 */ /* 0x001fe2000004081b */
[----:B------:R-:W-:-:S04]  /*1320*/  SHF.R.U32.HI R27, RZ, 0x18, R10 ;  /* 0x00000018ff1b7819 */ /* 0x000fc8000001160a */
[----:B------:R-:W-:-:S05]  /*1330*/  LOP3.LUT R28, R27, 0xf, RZ, 0xc0, !PT ;  /* 0x0000000f1b1c7812 */ /* 0x000fca00078ec0ff */
[----:B------:R-:W-:-:S04]  /*1340*/  IMAD.IADD R28, R28, 0x1, -R5 ;  /* 0x000000011c1c7824 */ /* 0x000fc800078e0a05 */
[----:B------:R-:W2:Y:S01]  /*1350*/  I2F.F16 R27, R28 ;  /* 0x0000001c001b7306 */ /* 0x000ea20000200c00 */
[----:B------:R-:W-:-:S04]  /*1360*/  IMAD.WIDE R8, R3, 0x4, R8 ;  /* 0x0000000403087825 */ /* 0x000fc800078e0208 */
[----:B--2---:R-:W-:Y:S02]  /*1370*/  HFMA2 R27, R7.H0_H0, R27.H0_H0, R6.H0_H0 ;  /* 0x2000001b071b7231 */ /* 0x004fe40000040806 */
[--C-:B---3--:R-:W-:Y:S02]  /*1380*/  IMAD.WIDE.U32 R6, R22, 0x2, R14.reuse ;  /* 0x0000000216067825 */ /* 0x108fe400078e000e */
[----:B------:R-:W2:Y:S04]  /*1390*/  LDG.E.CONSTANT R22, desc[UR12][R8.64] ;  /* 0x0000000c08167981 */ /* 0x000ea8000c1e9900 */
[----:B------:R0:W3:Y:S02]  /*13a0*/  LDG.E.U16.CONSTANT R28, desc[UR12][R6.64] ;  /* 0x0000000c061c7981 */ /* 0x0000e4000c1e9500 */
[----:B0-----:R-:W-:-:S05]  /*13b0*/  IMAD.WIDE.U32 R6, R18, 0x2, R14 ;  /* 0x0000000212067825 */ /* 0x001fca00078e000e */
[----:B------:R4:W3:Y:S02]  /*13c0*/  LDG.E.U16.CONSTANT R18, desc[UR12][R6.64] ;  /* 0x0000000c06127981 */ /* 0x0008e4000c1e9500 */
        /* <DEDUP_REMOVED lines=13> */
[----:B------:R0:W4:Y:S01]  /*14a0*/  LDG.E.U16.CONSTANT R29, desc[UR12][R6.64] ;  /* 0x0000000c061d7981 */ /* 0x000122000c1e9500 */
[----:B------:R-:W-:-:S06]  /*14b0*/  LEA.HI R10, R10, -R5, RZ, 0x4 ;  /* 0x800000050a0a7211 */ /* 0x000fcc00078f20ff */
[----:B------:R-:W3:Y:S01]  /*14c0*/  I2F.F16 R10, R10 ;  /* 0x0000000a000a7306 */ /* 0x000ee20000200c00 */
[----:B------:R-:W-:-:S04]  /*14d0*/  UIADD3 UR4, UPT, UPT, UR4, 0x4, URZ ;  /* 0x0000000404047890 */ /* 0x000fc8000fffe0ff */
[----:B------:R-:W-:Y:S01]  /*14e0*/  UISETP.NE.AND UP0, UPT, UR4, URZ, UPT ;  /* 0x000000ff0400728c */ /* 0x000fe2000bf05270 */
[----:B------:R-:W-:-:S05]  /*14f0*/  IADD3 R16, P0, PT, R16, 0x80, RZ ;  /* 0x0000008010107810 */ /* 0x000fca0007f1e0ff */
[----:B------:R-:W-:Y:S01]  /*1500*/  IMAD.X R17, RZ, RZ, R17, P0 ;  /* 0x000000ffff117224 */ /* 0x000fe200000e0611 */
[----:B--2---:R-:W-:Y:S01]  /*1510*/  LOP3.LUT R26, R22, 0xf, RZ, 0xc0, !PT ;  /* 0x0000000f161a7812 */ /* 0x004fe200078ec0ff */
[----:B---3--:R-:W-:Y:S01]  /*1520*/  HFMA2 R27, R28.H0_H0, R10.H0_H0, R27.H0_H0 ;  /* 0x2000000a1c1b7231 */ /* 0x008fe2000004081b */
[----:B------:R-:W-:Y:S02]  /*1530*/  SHF.R.U32.HI R28, RZ, 0x4, R22 ;  /* 0x00000004ff1c7819 */ /* 0x000fe40000011616 */
[----:B------:R-:W-:Y:S02]  /*1540*/  IADD3 R26, PT, PT, -R5, R26, RZ ;  /* 0x0000001a051a7210 */ /* 0x000fe40007ffe1ff */
[----:B------:R-:W-:-:S04]  /*1550*/  LOP3.LUT R28, R28, 0xf, RZ, 0xc0, !PT ;  /* 0x0000000f1c1c7812 */ /* 0x000fc800078ec0ff */
[----:B------:R-:W1:Y:S01]  /*1560*/  I2F.F16 R26, R26 ;  /* 0x0000001a001a7306 */ /* 0x000e620000200c00 */
[----:B------:R-:W-:Y:S01]  /*1570*/  IMAD.IADD R28, R28, 0x1, -R5 ;  /* 0x000000011c1c7824 */ /* 0x000fe200078e0a05 */
[----:B0-----:R-:W-:-:S06]  /*1580*/  SHF.R.U32.HI R6, RZ, 0x8, R22 ;  /* 0x00000008ff067819 */ /* 0x001fcc0000011616 */
[----:B------:R-:W0:Y:S01]  /*1590*/  I2F.F16 R28, R28 ;  /* 0x0000001c001c7306 */ /* 0x000e220000200c00 */
[----:B------:R-:W-:Y:S01]  /*15a0*/  LOP3.LUT R6, R6, 0xf, RZ, 0xc0, !PT ;  /* 0x0000000f06067812 */ /* 0x000fe200078ec0ff */
[----:B-1----:R-:W-:-:S03]  /*15b0*/  HMUL2 R7, R18.H0_H0, R26.H0_H0 ;  /* 0x2000001a12077232 */ /* 0x002fc60000000800 */
[----:B------:R-:W-:Y:S02]  /*15c0*/  IADD3 R18, PT, PT, -R5, R6, RZ ;  /* 0x0000000605127210 */ /* 0x000fe40007ffe1ff */
[----:B------:R-:W-:Y:S02]  /*15d0*/  PRMT R11, R11, 0x5410, R7 ;  /* 0x000054100b0b7816 */ /* 0x000fe40000000007 */
[----:B------:R-:W1:Y:S01]  /*15e0*/  I2F.F16 R6, R18 ;  /* 0x0000001200067306 */ /* 0x000e620000200c00 */
[----:B0-----:R-:W-:Y:S02]  /*15f0*/  PRMT R27, R27, 0x5410, R28 ;  /* 0x000054101b1b7816 */ /* 0x001fe4000000001c */
[----:B------:R-:W-:Y:S02]  /*1600*/  SHF.R.U32.HI R10, RZ, 0xc, R22 ;  /* 0x0000000cff0a7819 */ /* 0x000fe40000011616 */
[----:B----4-:R-:W-:Y:S02]  /*1610*/  PRMT R20, R4, 0x5410, R20 ;  /* 0x0000541004147816 */ /* 0x010fe40000000014 */
[----:B------:R-:W-:-:S03]  /*1620*/  LOP3.LUT R10, R10, 0xf, RZ, 0xc0, !PT ;  /* 0x0000000f0a0a7812 */ /* 0x000fc600078ec0ff */
[----:B------:R-:W-:Y:S01]  /*1630*/  HFMA2 R7, R20, R27, R11 ;  /* 0x0000001b14077231 */ /* 0x000fe2000000000b */
[--C-:B------:R-:W-:Y:S01]  /*1640*/  SHF.R.U32.HI R11, RZ, 0x10, R22.reuse ;  /* 0x00000010ff0b7819 */ /* 0x100fe20000011616 */
[--C-:B------:R-:W-:Y:S01]  /*1650*/  IMAD.IADD R10, R10, 0x1, -R5.reuse ;  /* 0x000000010a0a7824 */ /* 0x100fe200078e0a05 */
[--C-:B------:R-:W-:Y:S02]  /*1660*/  SHF.R.U32.HI R26, RZ, 0x14, R22.reuse ;  /* 0x00000014ff1a7819 */ /* 0x100fe40000011616 */
[----:B------:R-:W-:Y:S02]  /*1670*/  LOP3.LUT R20, R11, 0xf, RZ, 0xc0, !PT ;  /* 0x0000000f0b147812 */ /* 0x000fe400078ec0ff */
[----:B------:R-:W-:Y:S02]  /*1680*/  LOP3.LUT R26, R26, 0xf, RZ, 0xc0, !PT ;  /* 0x0000000f1a1a7812 */ /* 0x000fe400078ec0ff */
[----:B------:R-:W-:Y:S01]  /*1690*/  IADD3 R11, PT, PT, -R5, R20, RZ ;  /* 0x00000014050b7210 */ /* 0x000fe20007ffe1ff */
[----:B-1----:R-:W-:Y:S01]  /*16a0*/  HFMA2 R6, R19.H0_H0, R6.H0_H0, R7.H1_H1 ;  /* 0x2000000613067231 */ /* 0x002fe20000060807 */
[----:B------:R-:W-:Y:S01]  /*16b0*/  SHF.R.U32.HI R19, RZ, 0x18, R22 ;  /* 0x00000018ff137819 */ /* 0x000fe20000011616 */
[----:B------:R-:W0:Y:S01]  /*16c0*/  I2F.F16 R10, R10 ;  /* 0x0000000a000a7306 */ /* 0x000e220000200c00 */
[----:B------:R-:W-:-:S02]  /*16d0*/  IMAD.IADD R18, R26, 0x1, -R5 ;  /* 0x000000011a127824 */ /* 0x000fc400078e0a05 */
[----:B------:R-:W-:-:S05]  /*16e0*/  LOP3.LUT R20, R19, 0xf, RZ, 0xc0, !PT ;  /* 0x0000000f13147812 */ /* 0x000fca00078ec0ff */
[----:B------:R-:W1:Y:S01]  /*16f0*/  I2F.F16 R11, R11 ;  /* 0x0000000b000b7306 */ /* 0x000e620000200c00 */
[----:B------:R-:W-:Y:S02]  /*1700*/  IADD3 R19, PT, PT, -R5, R20, RZ ;  /* 0x0000001405137210 */ /* 0x000fe40007ffe1ff */
[----:B------:R-:W-:-:S05]  /*1710*/  LEA.HI R22, R22, -R5, RZ, 0x4 ;  /* 0x8000000516167211 */ /* 0x000fca00078f20ff */
[----:B------:R-:W2:Y:S01]  /*1720*/  I2F.F16 R18, R18 ;  /* 0x0000001200127306 */ /* 0x000ea20000200c00 */
[----:B0-----:R-:W-:-:S07]  /*1730*/  HFMA2 R6, R23.H0_H0, R10.H0_H0, R6.H0_H0 ;  /* 0x2000000a17067231 */ /* 0x001fce0000040806 */
[----:B------:R-:W0:Y:S01]  /*1740*/  I2F.F16 R19, R19 ;  /* 0x0000001300137306 */ /* 0x000e220000200c00 */
[----:B-1----:R-:W-:-:S07]  /*1750*/  HFMA2 R6, R24.H0_H0, R11.H0_H0, R6.H0_H0 ;  /* 0x2000000b18067231 */ /* 0x002fce0000040806 */
[----:B------:R-:W1:Y:S01]  /*1760*/  I2F.F16 R22, R22 ;  /* 0x0000001600167306 */ /* 0x000e620000200c00 */
[----:B--2---:R-:W-:Y:S01]  /*1770*/  HFMA2 R6, R25.H0_H0, R18.H0_H0, R6.H0_H0 ;  /* 0x2000001219067231 */ /* 0x004fe20000040806 */
[----:B------:R-:W-:-:S03]  /*1780*/  MOV R10, R12 ;  /* 0x0000000c000a7202 */ /* 0x000fc60000000f00 */
[----:B0-----:R-:W-:-:S04]  /*1790*/  HFMA2 R11, R21.H0_H0, R19.H0_H0, R6.H0_H0 ;  /* 0x20000013150b7231 */ /* 0x001fc80000040806 */
[----:B-1----:R-:W-:-:S04]  /*17a0*/  HFMA2 R11, R29.H0_H0, R22.H0_H0, R11.H0_H0 ;  /* 0x200000161d0b7231 */ /* 0x002fc8000004080b */
[----:B------:R-:W-:Y:S02]  /*17b0*/  HFMA2 R7, R4.H0_H0, R11.H0_H0, R7.H0_H0 ;  /* 0x2000000b04077231 */ /* 0x000fe40000040807 */
[----:B------:R-:W-:Y:S02]  /*17c0*/  IMAD.MOV.U32 R11, RZ, RZ, R13 ;  /* 0x000000ffff0b7224 */ /* 0x000fe400078e000d */
[----:B------:R-:W-:Y:S01]  /*17d0*/  IMAD.WIDE R12, R3, 0x4, R8 ;  /* 0x00000004030c7825 */ /* 0x000fe200078e0208 */
[----:B------:R-:W-:Y:S06]  /*17e0*/  BRA.U UP0, `(.L_x_48) ;  /* 0xffffffed00c87547 */ /* 0x000fec000b83ffff */
[----:B------:R-:W-:-:S07]  /*17f0*/  IMAD.WIDE R12, R3, 0x10, R10 ;  /* 0x00000010030c7825 */ /* 0x000fce00078e020a */
.L_x_47:
        /* <DEDUP_REMOVED lines=19> */
[----:B--2---:R-:W-:-:S04]  /*1930*/  IMAD.WIDE.U32 R20, R21, 0x2, R14 ;  /* 0x0000000215147825 */ /* 0x004fc800078e000e */
[--C-:B---3--:R-:W-:Y:S02]  /*1940*/  IMAD.WIDE.U32 R10, R11, 0x2, R14.reuse ;  /* 0x000000020b0a7825 */ /* 0x108fe400078e000e */
[----:B------:R-:W2:Y:S04]  /*1950*/  LDG.E.U16.CONSTANT R20, desc[UR12][R20.64] ;  /* 0x0000000c14147981 */ /* 0x000ea8000c1e9500 */
[----:B------:R0:W3:Y:S01]  /*1960*/  LDG.E.U16.CONSTANT R29, desc[UR12][R10.64] ;  /* 0x0000000c0a1d7981 */ /* 0x0000e2000c1e9500 */
[----:B----4-:R-:W-:-:S05]  /*1970*/  IMAD.WIDE.U32 R8, R9, 0x2, R14 ;  /* 0x0000000209087825 */ /* 0x010fca00078e000e */
[----:B------:R1:W4:Y:S01]  /*1980*/  LDG.E.U16.CONSTANT R21, desc[UR12][R8.64] ;  /* 0x0000000c08157981 */ /* 0x000322000c1e9500 */
[----:B0-----:R-:W-:-:S05]  /*1990*/  IMAD.WIDE.U32 R10, R23, 0x2, R14 ;  /* 0x00000002170a7825 */ /* 0x001fca00078e000e */
[----:B------:R0:W4:Y:S01]  /*19a0*/  LDG.E.U16.CONSTANT R23, desc[UR12][R10.64] ;  /* 0x0000000c0a177981 */ /* 0x000122000c1e9500 */
[----:B-1----:R-:W-:-:S03]  /*19b0*/  IMAD.WIDE.U32 R8, R19, 0x2, R14 ;  /* 0x0000000213087825 */ /* 0x002fc600078e000e */
[----:B------:R-:W4:Y:S04]  /*19c0*/  LDG.E.CONSTANT R19, desc[UR12][R16.64+0x18] ;  /* 0x0000180c10137981 */ /* 0x000f28000c1e9900 */
[----:B------:R1:W4:Y:S01]  /*19d0*/  LDG.E.U16.CONSTANT R27, desc[UR12][R8.64] ;  /* 0x0000000c081b7981 */ /* 0x000322000c1e9500 */
[----:B------:R-:W-:Y:S02]  /*19e0*/  SHF.R.U32.HI R24, RZ, 0x4, R6 ;  /* 0x00000004ff187819 */ /* 0x000fe40000011606 */
[----:B------:R-:W-:Y:S02]  /*19f0*/  LOP3.LUT R22, R6, 0xf, RZ, 0xc0, !PT ;  /* 0x0000000f06167812 */ /* 0x000fe400078ec0ff */
[----:B------:R-:W-:Y:S02]  /*1a00*/  LOP3.LUT R24, R24, 0xf, RZ, 0xc0, !PT ;  /* 0x0000000f18187812 */ /* 0x000fe400078ec0ff */
[----:B------:R-:W-:-:S03]  /*1a10*/  IADD3 R22, PT, PT, -R5, R22, RZ ;  /* 0x0000001605167210 */ /* 0x000fc60007ffe1ff */
[----:B0-----:R-:W-:Y:S01]  /*1a20*/  IMAD.IADD R10, R24, 0x1, -R5 ;  /* 0x00000001180a7824 */ /* 0x001fe200078e0a05 */
[----:B------:R-:W2:Y:S01]  /*1a30*/  I2F.F16 R11, R22 ;  /* 0x00000016000b7306 */ /* 0x000ea20000200c00 */
[----:B-1----:R-:W-:-:S07]  /*1a40*/  SHF.R.U32.HI R8, RZ, 0x8, R6 ;  /* 0x00000008ff087819 */ /* 0x002fce0000011606 */
[----:B------:R-:W3:Y:S01]  /*1a50*/  I2F.F16 R10, R10 ;  /* 0x0000000a000a7306 */ /* 0x000ee20000200c00 */
[----:B------:R-:W-:Y:S01]  /*1a60*/  LOP3.LUT R8, R8, 0xf, RZ, 0xc0, !PT ;  /* 0x0000000f08087812 */ /* 0x000fe200078ec0ff */
[----:B------:R-:W-:Y:S01]  /*1a70*/  IMAD.WIDE.U32 R24, R25, 0x2, R14 ;  /* 0x0000000219187825 */ /* 0x000fe200078e000e */
[----:B------:R-:W-:Y:S02]  /*1a80*/  SHF.R.U32.HI R9, RZ, 0xc, R6 ;  /* 0x0000000cff097819 */ /* 0x000fe40000011606 */
[----:B------:R-:W-:Y:S01]  /*1a90*/  IADD3 R8, PT, PT, -R5, R8, RZ ;  /* 0x0000000805087210 */ /* 0x000fe20007ffe1ff */
[----:B--2---:R-:W-:-:S03]  /*1aa0*/  HMUL2 R11, R20.H0_H0, R11.H0_H0 ;  /* 0x2000000b140b7232 */ /* 0x004fc60000000800 */
[----:B------:R0:W4:Y:S01]  /*1ab0*/  I2F.F16 R20, R8 ;  /* 0x0000000800147306 */ /* 0x0001220000200c00 */
[----:B---3--:R-:W-:Y:S01]  /*1ac0*/  HFMA2 R29, R29.H0_H0, R10.H0_H0, R11.H0_H0 ;  /* 0x2000000a1d1d7231 */ /* 0x008fe2000004080b */
[----:B------:R-:W-:Y:S01]  /*1ad0*/  LOP3.LUT R11, R9, 0xf, RZ, 0xc0, !PT ;  /* 0x0000000f090b7812 */ /* 0x000fe200078ec0ff */
[----:B------:R-:W2:Y:S04]  /*1ae0*/  LDG.E.CONSTANT R10, desc[UR12][R16.64+0x2c] ;  /* 0x00002c0c100a7981 */ /* 0x000ea8000c1e9900 */
[----:B------:R-:W3:Y:S01]  /*1af0*/  LDG.E.CONSTANT R9, desc[UR12][R16.64+0x28] ;  /* 0x0000280c10097981 */ /* 0x000ee2000c1e9900 */
[----:B------:R-:W-:-:S03]  /*1b00*/  IMAD.IADD R11, R11, 0x1, -R5 ;  /* 0x000000010b0b7824 */ /* 0x000fc600078e0a05 */
[----:B0-----:R0:W2:Y:S01]  /*1b10*/  LDG.E.U16.CONSTANT R8, desc[UR12][R24.64] ;  /* 0x0000000c18087981 */ /* 0x0010a2000c1e9500 */
[----:B------:R1:W0:Y:S01]  /*1b20*/  I2F.F16 R22, R11 ;  /* 0x0000000b00167306 */ /* 0x0002220000200c00 */
[----:B----4-:R-:W-:Y:S02]  /*1b30*/  HFMA2 R29, R21.H0_H0, R20.H0_H0, R29.H0_H0 ;  /* 0x20000014151d7231 */ /* 0x010fe4000004081d */
[----:B------:R-:W4:Y:S04]  /*1b40*/  LDG.E.CONSTANT R20, desc[UR12][R16.64+0x34] ;  /* 0x0000340c10147981 */ /* 0x000f28000c1e9900 */
[----:B------:R-:W4:Y:S04]  /*1b50*/  LDG.E.CONSTANT R21, desc[UR12][R16.64+0x38] ;  /* 0x0000380c10157981 */ /* 0x000f28000c1e9900 */
[----:B-1----:R-:W4:Y:S01]  /*1b60*/  LDG.E.CONSTANT R11, desc[UR12][R16.64+0x30] ;  /* 0x0000300c100b7981 */ /* 0x002f22000c1e9900 */
[----:B0-----:R-:W-:-:S03]  /*1b70*/  HFMA2 R23, R23.H0_H0, R22.H0_H0, R29.H0_H0 ;  /* 0x2000001617177231 */ /* 0x001fc6000004081d */
[----:B------:R-:W4:Y:S01]  /*1b80*/  LDG.E.CONSTANT R22, desc[UR12][R16.64+0x3c] ;  /* 0x00003c0c10167981 */ /* 0x000f22000c1e9900 */
[----:B------:R-:W-:-:S04]  /*1b90*/  SHF.R.U32.HI R24, RZ, 0x10, R6 ;  /* 0x00000010ff187819 */ /* 0x000fc80000011606 */
[----:B------:R-:W-:-:S04]  /*1ba0*/  LOP3.LUT R24, R24, 0xf, RZ, 0xc0, !PT ;  /* 0x0000000f18187812 */ /* 0x000fc800078ec0ff */
[----:B------:R-:W-:-:S04]  /*1bb0*/  IADD3 R29, PT, PT, -R5, R24, RZ ;  /* 0x00000018051d7210 */ /* 0x000fc80007ffe1ff */
[----:B------:R-:W0:Y:S01]  /*1bc0*/  I2F.F16 R24, R29 ;  /* 0x0000001d00187306 */ /* 0x000e220000200c00 */
[----:B------:R-:W-:-:S04]  /*1bd0*/  IMAD.WIDE R12, R3, 0x4, R12 ;  /* 0x00000004030c7825 */ /* 0x000fc800078e020c */
[----:B0-----:R-:W-:Y:S02]  /*1be0*/  HFMA2 R23, R27.H0_H0, R24.H0_H0, R23.H0_H0 ;  /* 0x200000181b177231 */ /* 0x001fe40000040817 */
[----:B------:R-:W-:-:S04]  /*1bf0*/  IMAD.WIDE.U32 R24, R19, 0x2, R14 ;  /* 0x0000000213187825 */ /* 0x000fc800078e000e */
[--C-:B------:R-:W-:Y:S02]  /*1c00*/  IMAD.WIDE.U32 R18, R18, 0x2, R14.reuse ;  /* 0x0000000212127825 */ /* 0x100fe400078e000e */
[----:B------:R-:W4:Y:S04]  /*1c10*/  LDG.E.U16.CONSTANT R24, desc[UR12][R24.64] ;  /* 0x0000000c18187981 */ /* 0x000f28000c1e9500 */
[----:B------:R0:W4:Y:S04]  /*1c20*/  LDG.E.U16.CONSTANT R27, desc[UR12][R18.64] ;  /* 0x0000000c121b7981 */ /* 0x000128000c1e9500 */
[----:B------:R-:W4:Y:S01]  /*1c30*/  LDG.E.CONSTANT R25, desc[UR12][R12.64] ;  /* 0x0000000c0c197981 */ /* 0x000f22000c1e9900 */
[----:B0-----:R-:W-:-:S05]  /*1c40*/  IMAD.WIDE.U32 R18, R28, 0x2, R14 ;  /* 0x000000021c127825 */ /* 0x001fca00078e000e */
[----:B------:R0:W4:Y:S02]  /*1c50*/  LDG.E.U16.CONSTANT R28, desc[UR12][R18.64] ;  /* 0x0000000c121c7981 */ /* 0x000124000c1e9500 */
[----:B0-----:R-:W-:Y:S01]  /*1c60*/  IMAD.WIDE.U32 R18, R26, 0x2, R14 ;  /* 0x000000021a127825 */ /* 0x001fe200078e000e */
[----:B------:R-:W-:-:S04]  /*1c70*/  SHF.R.U32.HI R26, RZ, 0x14, R6 ;  /* 0x00000014ff1a7819 */ /* 0x000fc80000011606 */
[----:B------:R-:W-:Y:S01]  /*1c80*/  LOP3.LUT R26, R26, 0xf, RZ, 0xc0, !PT ;  /* 0x0000000f1a1a7812 */ /* 0x000fe200078ec0ff */
[----:B------:R-:W4:Y:S04]  /*1c90*/  LDG.E.U16.CONSTANT R18, desc[UR12][R18.64] ;  /* 0x0000000c12127981 */ /* 0x000f28000c1e9500 */
[----:B------:R-:W-:-:S06]  /*1ca0*/  IMAD.IADD R26, R26, 0x1, -R5 ;  /* 0x000000011a1a7824 */ /* 0x000fcc00078e0a05 */
[----:B------:R-:W2:Y:S02]  /*1cb0*/  I2F.F16 R26, R26 ;  /* 0x0000001a001a7306 */ /* 0x000ea40000200c00 */
[----:B--2---:R-:W-:Y:S02]  /*1cc0*/  HFMA2 R23, R8.H0_H0, R26.H0_H0, R23.H0_H0 ;  /* 0x2000001a08177231 */ /* 0x004fe40000040817 */
[----:B---3--:R-:W-:-:S05]  /*1cd0*/  IMAD.WIDE.U32 R8, R9, 0x2, R14 ;  /* 0x0000000209087825 */ /* 0x008fca00078e000e */
[----:B------:R0:W2:Y:S02]  /*1ce0*/  LDG.E.U16.CONSTANT R19, desc[UR12][R8.64] ;  /* 0x0000000c08137981 */ /* 0x0000a4000c1e9500 */
[----:B0-----:R-:W-:-:S04]  /*1cf0*/  IMAD.WIDE.U32 R8, R10, 0x2, R14 ;  /* 0x000000020a087825 */ /* 0x001fc800078e000e */
[--C-:B----4-:R-:W-:Y:S01]  /*1d00*/  IMAD.WIDE.U32 R10, R11, 0x2, R14.reuse ;  /* 0x000000020b0a7825 */ /* 0x110fe200078e000e */
[----:B------:R0:W3:Y:S04]  /*1d10*/  LDG.E.U16.CONSTANT R26, desc[UR12][R8.64] ;  /* 0x0000000c081a7981 */ /* 0x0000e8000c1e9500 */
[----:B------:R1:W4:Y:S01]  /*1d20*/  LDG.E.U16.CONSTANT R29, desc[UR12][R10.64] ;  /* 0x0000000c0a1d7981 */ /* 0x000322000c1e9500 */
[----:B0-----:R-:W-:-:S04]  /*1d30*/  IMAD.WIDE.U32 R8, R20, 0x2, R14 ;  /* 0x0000000214087825 */ /* 0x001fc800078e000e */
[--C-:B-1----:R-:W-:Y:S02]  /*1d40*/  IMAD.WIDE.U32 R10, R21, 0x2, R14.reuse ;  /* 0x00000002150a7825 */ /* 0x102fe400078e000e */
[----:B------:R0:W4:Y:S04]  /*1d50*/  LDG.E.U16.CONSTANT R21, desc[UR12][R8.64] ;  /* 0x0000000c08157981 */ /* 0x000128000c1e9500 */
[----:B------:R1:W4:Y:S01]  /*1d60*/  LDG.E.U16.CONSTANT R20, desc[UR12][R10.64] ;  /* 0x0000000c0a147981 */ /* 0x000322000c1e9500 */
[----:B0-----:R-:W-:-:S05]  /*1d70*/  IMAD.WIDE.U32 R8, R22, 0x2, R14 ;  /* 0x0000000216087825 */ /* 0x001fca00078e000e */
[----:B------:R0:W4:Y:S01]  /*1d80*/  LDG.E.U16.CONSTANT R22, desc[UR12][R8.64] ;  /* 0x0000000c08167981 */ /* 0x000122000c1e9500 */
[----:B-1----:R-:W-:-:S04]  /*1d90*/  SHF.R.U32.HI R10, RZ, 0x18, R6 ;  /* 0x00000018ff0a7819 */ /* 0x002fc80000011606 */
[----:B------:R-:W-:-:S04]  /*1da0*/  LOP3.LUT R10, R10, 0xf, RZ, 0xc0, !PT ;  /* 0x0000000f0a0a7812 */ /* 0x000fc800078ec0ff */
[----:B------:R-:W-:-:S06]  /*1db0*/  IADD3 R10, PT, PT, -R5, R10, RZ ;  /* 0x0000000a050a7210 */ /* 0x000fcc0007ffe1ff */
[----:B------:R-:W1:Y:S01]  /*1dc0*/  I2F.F16 R10, R10 ;  /* 0x0000000a000a7306 */ /* 0x000e620000200c00 */
[----:B------:R-:W-:Y:S02]  /*1dd0*/  SHF.R.U32.HI R11, RZ, 0x4, R25 ;  /* 0x00000004ff0b7819 */ /* 0x000fe40000011619 */
[----:B------:R-:W-:Y:S02]  /*1de0*/  LEA.HI R6, R6, -R5, RZ, 0x4 ;  /* 0x8000000506067211 */ /* 0x000fe400078f20ff */
[----:B0-----:R-:W-:Y:S01]  /*1df0*/  LOP3.LUT R8, R11, 0xf, RZ, 0xc0, !PT ;  /* 0x0000000f0b087812 */ /* 0x001fe200078ec0ff */
[----:B-1----:R-:W-:Y:S01]  /*1e00*/  HFMA2 R23, R24.H0_H0, R10.H0_H0, R23.H0_H0 ;  /* 0x2000000a18177231 */ /* 0x002fe20000040817 */
[----:B------:R-:W-:Y:S02]  /*1e10*/  LOP3.LUT R24, R25, 0xf, RZ, 0xc0, !PT ;  /* 0x0000000f19187812 */ /* 0x000fe400078ec0ff */
[----:B------:R-:W0:Y:S01]  /*1e20*/  I2F.F16 R6, R6 ;  /* 0x0000000600067306 */ /* 0x000e220000200c00 */
[----:B------:R-:W-:-:S02]  /*1e30*/  IADD3 R8, PT, PT, -R5, R8, RZ ;  /* 0x0000000805087210 */ /* 0x000fc40007ffe1ff */
[----:B------:R-:W-:-:S05]  /*1e40*/  IMAD.IADD R24, R24, 0x1, -R5 ;  /* 0x0000000118187824 */ /* 0x000fca00078e0a05 */
[----:B------:R-:W1:Y:S08]  /*1e50*/  I2F.F16 R11, R24 ;  /* 0x00000018000b7306 */ /* 0x000e700000200c00 */
[----:B------:R1:W1:Y:S01]  /*1e60*/  I2F.F16 R9, R8 ;  /* 0x0000000800097306 */ /* 0x0002620000200c00 */
[----:B0-----:R-:W-:Y:S01]  /*1e70*/  HFMA2 R23, R27.H0_H0, R6.H0_H0, R23.H0_H0 ;  /* 0x200000061b177231 */ /* 0x001fe20000040817 */
[----:B------:R-:W-:-:S04]  /*1e80*/  SHF.R.U32.HI R10, RZ, 0x8, R25 ;  /* 0x00000008ff0a7819 */ /* 0x000fc80000011619 */
[----:B------:R-:W-:Y:S01]  /*1e90*/  LOP3.LUT R10, R10, 0xf, RZ, 0xc0, !PT ;  /* 0x0000000f0a0a7812 */ /* 0x000fe200078ec0ff */
[----:B-1----:R-:W-:Y:S01]  /*1ea0*/  HMUL2 R11, R28.H0_H0, R11.H0_H0 ;  /* 0x2000000b1c0b7232 */ /* 0x002fe20000000800 */
[----:B------:R-:W-:-:S03]  /*1eb0*/  SHF.R.U32.HI R27, RZ, 0xc, R25 ;  /* 0x0000000cff1b7819 */ /* 0x000fc60000011619 */
[----:B------:R-:W-:Y:S01]  /*1ec0*/  IMAD.IADD R6, R10, 0x1, -R5 ;  /* 0x000000010a067824 */ /* 0x000fe200078e0a05 */
[----:B------:R-:W-:Y:S02]  /*1ed0*/  PRMT R8, R7, 0x5410, R11 ;  /* 0x0000541007087816 */ /* 0x000fe4000000000b */
[----:B------:R-:W-:Y:S02]  /*1ee0*/  PRMT R23, R23, 0x5410, R9 ;  /* 0x0000541017177816 */ /* 0x000fe40000000009 */
[----:B------:R-:W-:Y:S02]  /*1ef0*/  SHF.R.U32.HI R9, RZ, 0x10, R25 ;  /* 0x00000010ff097819 */ /* 0x000fe40000011619 */
[----:B-----5:R-:W-:Y:S02]  /*1f00*/  PRMT R11, R4, 0x5410, R18 ;  /* 0x00005410040b7816 */ /* 0x020fe40000000012 */
[----:B------:R-:W-:Y:S02]  /*1f10*/  LOP3.LUT R24, R9, 0xf, RZ, 0xc0, !PT ;  /* 0x0000000f09187812 */ /* 0x000fe400078ec0ff */
[----:B------:R-:W-:-:S02]  /*1f20*/  LOP3.LUT R10, R27, 0xf, RZ, 0xc0, !PT ;  /* 0x0000000f1b0a7812 */ /* 0x000fc400078ec0ff */
[--C-:B------:R-:W-:Y:S01]  /*1f30*/  SHF.R.U32.HI R9, RZ, 0x14, R25.reuse ;  /* 0x00000014ff097819 */ /* 0x100fe20000011619 */
[----:B------:R-:W2:Y:S01]  /*1f40*/  I2F.F16 R6, R6 ;  /* 0x0000000600067306 */ /* 0x000ea20000200c00 */
[----:B------:R-:W-:Y:S01]  /*1f50*/  IADD3 R10, PT, PT, -R5, R10, RZ ;  /* 0x0000000a050a7210 */ /* 0x000fe20007ffe1ff */
[----:B------:R-:W-:Y:S01]  /*1f60*/  HFMA2 R23, R11, R23, R8 ;  /* 0x000000170b177231 */ /* 0x000fe20000000008 */
[----:B------:R-:W-:Y:S02]  /*1f70*/  LOP3.LUT R18, R9, 0xf, RZ, 0xc0, !PT ;  /* 0x0000000f09127812 */ /* 0x000fe400078ec0ff */
[----:B------:R-:W-:Y:S01]  /*1f80*/  SHF.R.U32.HI R11, RZ, 0x18, R25 ;  /* 0x00000018ff0b7819 */ /* 0x000fe20000011619 */
[----:B------:R-:W-:Y:S01]  /*1f90*/  IMAD.IADD R24, R24, 0x1, -R5 ;  /* 0x0000000118187824 */ /* 0x000fe200078e0a05 */
[----:B------:R-:W-:Y:S01]  /*1fa0*/  IADD3 R9, PT, PT, -R5, R18, RZ ;  /* 0x0000001205097210 */ /* 0x000fe20007ffe1ff */
[----:B------:R-:W3:Y:S01]  /*1fb0*/  I2F.F16 R7, R10 ;  /* 0x0000000a00077306 */ /* 0x000ee20000200c00 */
[----:B------:R-:W-:-:S05]  /*1fc0*/  LOP3.LUT R18, R11, 0xf, RZ, 0xc0, !PT ;  /* 0x0000000f0b127812 */ /* 0x000fca00078ec0ff */
[----:B------:R-:W-:Y:S02]  /*1fd0*/  IMAD.IADD R11, R18, 0x1, -R5 ;  /* 0x00000001120b7824 */ /* 0x000fe400078e0a05 */
[----:B------:R-:W4:Y:S01]  /*1fe0*/  I2F.F16 R8, R24 ;  /* 0x0000001800087306 */ /* 0x000f220000200c00 */
[----:B------:R-:W-:-:S07]  /*1ff0*/  LEA.HI R25, R25, -R5, RZ, 0x4 ;  /* 0x8000000519197211 */ /* 0x000fce00078f20ff */
[----:B------:R-:W0:Y:S08]  /*2000*/  I2F.F16 R9, R9 ;  /* 0x0000000900097306 */ /* 0x000e300000200c00 */
[----:B------:R-:W1:Y:S08]  /*2010*/  I2F.F16 R11, R11 ;  /* 0x0000000b000b7306 */ /* 0x000e700000200c00 */
[----:B------:R-:W1:Y:S01]  /*2020*/  I2F.F16 R25, R25 ;  /* 0x0000001900197306 */ /* 0x000e620000200c00 */
[----:B------:R-:W-:Y:S01]  /*2030*/  IADD3 R16, P0, PT, R16, 0x40, RZ ;  /* 0x0000004010107810 */ /* 0x000fe20007f1e0ff */
[----:B------:R-:W-:-:S03]  /*2040*/  IMAD.WIDE R12, R3, 0x4, R12 ;  /* 0x00000004030c7825 */ /* 0x000fc600078e020c */
[----:B------:R-:W-:Y:S01]  /*2050*/  IADD3.X R17, PT, PT, RZ, R17, RZ, P0, !PT ;  /* 0x00000011ff117210 */ /* 0x000fe200007fe4ff */
[----:B--2---:R-:W-:-:S04]  /*2060*/  HFMA2 R6, R19.H0_H0, R6.H0_H0, R23.H1_H1 ;  /* 0x2000000613067231 */ /* 0x004fc80000060817 */
[----:B---3--:R-:W-:-:S04]  /*2070*/  HFMA2 R6, R26.H0_H0, R7.H0_H0, R6.H0_H0 ;  /* 0x200000071a067231 */ /* 0x008fc80000040806 */
[----:B----4-:R-:W-:-:S04]  /*2080*/  HFMA2 R6, R29.H0_H0, R8.H0_H0, R6.H0_H0 ;  /* 0x200000081d067231 */ /* 0x010fc80000040806 */
[----:B0-----:R-:W-:-:S04]  /*2090*/  HFMA2 R10, R21.H0_H0, R9.H0_H0, R6.H0_H0 ;  /* 0x20000009150a7231 */ /* 0x001fc80000040806 */
[----:B-1----:R-:W-:-:S04]  /*20a0*/  HFMA2 R10, R20.H0_H0, R11.H0_H0, R10.H0_H0 ;  /* 0x2000000b140a7231 */ /* 0x002fc8000004080a */
[----:B------:R-:W-:-:S04]  /*20b0*/  HFMA2 R10, R22.H0_H0, R25.H0_H0, R10.H0_H0 ;  /* 0x20000019160a7231 */ /* 0x000fc8000004080a */
[----:B------:R-:W-:-:S07]  /*20c0*/  HFMA2 R7, R4.H0_H0, R10.H0_H0, R23.H0_H0 ;  /* 0x2000000a04077231 */ /* 0x000fce0000040817 */
.L_x_50:
        /* <DEDUP_REMOVED lines=8> */
[----:B------:R0:W4:Y:S04]  /*2150*/  LDG.E.CONSTANT R3, desc[UR12][R16.64+0x1c] ;  /* 0x00001c0c10037981 */ /* 0x000128000c1e9900 */
[----:B------:R1:W4:Y:S01]  /*2160*/  LDG.E.CONSTANT R6, desc[UR12][R12.64] ;  /* 0x0000000c0c067981 */ /* 0x000322000c1e9900 */
[----:B--2---:R-:W-:-:S04]  /*2170*/  IMAD.WIDE.U32 R26, R27, 0x2, R14 ;  /* 0x000000021b1a7825 */ /* 0x004fc800078e000e */
[--C-:B---3--:R-:W-:Y:S01]  /*2180*/  IMAD.WIDE.U32 R24, R25, 0x2, R14.reuse ;  /* 0x0000000219187825 */ /* 0x108fe200078e000e */
[----:B------:R-:W2:Y:S03]  /*2190*/  LDG.E.U16.CONSTANT R20, desc[UR12][R26.64] ;  /* 0x0000000c1a147981 */ /* 0x000ea6000c1e9500 */
[--C-:B----4-:R-:W-:Y:S02]  /*21a0*/  IMAD.WIDE.U32 R18, R19, 0x2, R14.reuse ;  /* 0x0000000213127825 */ /* 0x110fe400078e000e */
[----:B------:R3:W4:Y:S02]  /*21b0*/  LDG.E.U16.CONSTANT R25, desc[UR12][R24.64] ;  /* 0x0000000c18197981 */ /* 0x000724000c1e9500 */
[--C-:B------:R-:W-:Y:S02]  /*21c0*/  IMAD.WIDE.U32 R8, R9, 0x2, R14.reuse ;  /* 0x0000000209087825 */ /* 0x100fe400078e000e */
[----:B------:R3:W4:Y:S02]  /*21d0*/  LDG.E.U16.CONSTANT R19, desc[UR12][R18.64] ;  /* 0x0000000c12137981 */ /* 0x000724000c1e9500 */
[----:B------:R-:W-:-:S02]  /*21e0*/  IMAD.WIDE.U32 R10, R11, 0x2, R14 ;  /* 0x000000020b0a7825 */ /* 0x000fc400078e000e */
[----:B------:R-:W4:Y:S02]  /*21f0*/  LDG.E.U16.CONSTANT R9, desc[UR12][R8.64] ;  /* 0x0000000c08097981 */ /* 0x000f24000c1e9500 */
[--C-:B0-----:R-:W-:Y:S02]  /*2200*/  IMAD.WIDE.U32 R16, R23, 0x2, R14.reuse ;  /* 0x0000000217107825 */ /* 0x101fe400078e000e */
[----:B------:R0:W4:Y:S02]  /*2210*/  LDG.E.U16.CONSTANT R11, desc[UR12][R10.64] ;  /* 0x0000000c0a0b7981 */ /* 0x000124000c1e9500 */
[--C-:B-1----:R-:W-:Y:S02]  /*2220*/  IMAD.WIDE.U32 R12, R21, 0x2, R14.reuse ;  /* 0x00000002150c7825 */ /* 0x102fe400078e000e */
[----:B------:R-:W4:Y:S02]  /*2230*/  LDG.E.U16.CONSTANT R17, desc[UR12][R16.64] ;  /* 0x0000000c10117981 */ /* 0x000f24000c1e9500 */
[----:B------:R-:W-:-:S02]  /*2240*/  IMAD.WIDE.U32 R22, R3, 0x2, R14 ;  /* 0x0000000203167825 */ /* 0x000fc400078e000e */
[----:B------:R1:W4:Y:S04]  /*2250*/  LDG.E.U16.CONSTANT R13, desc[UR12][R12.64] ;  /* 0x0000000c0c0d7981 */ /* 0x000328000c1e9500 */
[----:B------:R1:W4:Y:S01]  /*2260*/  LDG.E.U16.CONSTANT R23, desc[UR12][R22.64] ;  /* 0x0000000c16177981 */ /* 0x000322000c1e9500 */
[----:B---3--:R-:W-:Y:S02]  /*2270*/  LOP3.LUT R24, R6, 0xf, RZ, 0xc0, !PT ;  /* 0x0000000f06187812 */ /* 0x008fe400078ec0ff */
[--C-:B------:R-:W-:Y:S02]  /*2280*/  SHF.R.U32.HI R18, RZ, 0x4, R6.reuse ;  /* 0x00000004ff127819 */ /* 0x100fe40000011606 */
[----:B0-----:R-:W-:Y:S01]  /*2290*/  SHF.R.U32.HI R10, RZ, 0x8, R6 ;  /* 0x00000008ff0a7819 */ /* 0x001fe20000011606 */
[----:B------:R-:W-:Y:S01]  /*22a0*/  IMAD.IADD R3, R24, 0x1, -R5 ;  /* 0x0000000118037824 */ /* 0x000fe200078e0a05 */
[----:B------:R-:W-:-:S02]  /*22b0*/  LOP3.LUT R18, R18, 0xf, RZ, 0xc0, !PT ;  /* 0x0000000f12127812 */ /* 0x000fc400078ec0ff */
[----:B------:R-:W-:Y:S02]  /*22c0*/  LOP3.LUT R10, R10, 0xf, RZ, 0xc0, !PT ;  /* 0x0000000f0a0a7812 */ /* 0x000fe400078ec0ff */
[C---:B------:R-:W-:Y:S01]  /*22d0*/  IADD3 R8, PT, PT, -R5.reuse, R18, RZ ;  /* 0x0000001205087210 */ /* 0x040fe20007ffe1ff */
[----:B------:R-:W2:Y:S01]  /*22e0*/  I2F.F16 R3, R3 ;  /* 0x0000000300037306 */ /* 0x000ea20000200c00 */
[--C-:B-1----:R-:W-:Y:S01]  /*22f0*/  SHF.R.U32.HI R12, RZ, 0xc, R6.reuse ;  /* 0x0000000cff0c7819 */ /* 0x102fe20000011606 */
[----:B------:R-:W-:Y:S01]  /*2300*/  IMAD.IADD R10, R10, 0x1, -R5 ;  /* 0x000000010a0a7824 */ /* 0x000fe200078e0a05 */
[----:B------:R-:W-:Y:S02]  /*2310*/  SHF.R.U32.HI R16, RZ, 0x10, R6 ;  /* 0x00000010ff107819 */ /* 0x000fe40000011606 */
[----:B------:R-:W-:Y:S02]  /*2320*/  LOP3.LUT R12, R12, 0xf, RZ, 0xc0, !PT ;  /* 0x0000000f0c0c7812 */ /* 0x000fe400078ec0ff */
[----:B------:R-:W-:Y:S01]  /*2330*/  LOP3.LUT R16, R16, 0xf, RZ, 0xc0, !PT ;  /* 0x0000000f10107812 */ /* 0x000fe200078ec0ff */
[----:B------:R-:W4:Y:S01]  /*2340*/  I2F.F16 R8, R8 ;  /* 0x0000000800087306 */ /* 0x000f220000200c00 */
[----:B------:R-:W-:-:S02]  /*2350*/  IADD3 R12, PT, PT, -R5, R12, RZ ;  /* 0x0000000c050c7210 */ /* 0x000fc40007ffe1ff */
[--C-:B------:R-:W-:Y:S01]  /*2360*/  SHF.R.U32.HI R18, RZ, 0x14, R6.reuse ;  /* 0x00000014ff127819 */ /* 0x100fe20000011606 */
[----:B------:R-:W-:Y:S01]  /*2370*/  IMAD.IADD R16, R16, 0x1, -R5 ;  /* 0x0000000110107824 */ /* 0x000fe200078e0a05 */
[----:B------:R-:W-:Y:S02]  /*2380*/  SHF.R.U32.HI R21, RZ, 0x18, R6 ;  /* 0x00000018ff157819 */ /* 0x000fe40000011606 */
[----:B------:R-:W-:Y:S01]  /*2390*/  LOP3.LUT R18, R18, 0xf, RZ, 0xc0, !PT ;  /* 0x0000000f12127812 */ /* 0x000fe200078ec0ff */
[----:B------:R-:W0:Y:S01]  /*23a0*/  I2F.F16 R10, R10 ;  /* 0x0000000a000a7306 */ /* 0x000e220000200c00 */
[----:B------:R-:W-:Y:S02]  /*23b0*/  LOP3.LUT R22, R21, 0xf, RZ, 0xc0, !PT ;  /* 0x0000000f15167812 */ /* 0x000fe400078ec0ff */
[----:B------:R-:W-:-:S03]  /*23c0*/  IADD3 R18, PT, PT, -R5, R18, RZ ;  /* 0x0000001205127210 */ /* 0x000fc60007ffe1ff */
[----:B------:R-:W-:Y:S01]  /*23d0*/  IMAD.IADD R22, R22, 0x1, -R5 ;  /* 0x0000000116167824 */ /* 0x000fe200078e0a05 */
[----:B------:R-:W-:Y:S01]  /*23e0*/  LEA.HI R5, R6, -R5, RZ, 0x4 ;  /* 0x8000000506057211 */ /* 0x000fe200078f20ff */
[----:B------:R-:W1:Y:S08]  /*23f0*/  I2F.F16 R12, R12 ;  /* 0x0000000c000c7306 */ /* 0x000e700000200c00 */
[----:B------:R-:W3:Y:S08]  /*2400*/  I2F.F16 R16, R16 ;  /* 0x0000001000107306 */ /* 0x000ef00000200c00 */
[----:B------:R-:W3:Y:S08]  /*2410*/  I2F.F16 R18, R18 ;  /* 0x0000001200127306 */ /* 0x000ef00000200c00 */
[----:B------:R-:W3:Y:S08]  /*2420*/  I2F.F16 R22, R22 ;  /* 0x0000001600167306 */ /* 0x000ef00000200c00 */
[----:B------:R-:W3:Y:S01]  /*2430*/  I2F.F16 R5, R5 ;  /* 0x0000000500057306 */ /* 0x000ee20000200c00 */
[----:B--2---:R-:W-:-:S04]  /*2440*/  HMUL2 R3, R20.H0_H0, R3.H0_H0 ;  /* 0x2000000314037232 */ /* 0x004fc80000000800 */
[----:B----4-:R-:W-:-:S04]  /*2450*/  HFMA2 R3, R25.H0_H0, R8.H0_H0, R3.H0_H0 ;  /* 0x2000000819037231 */ /* 0x010fc80000040803 */
[----:B0-----:R-:W-:-:S04]  /*2460*/  HFMA2 R3, R19.H0_H0, R10.H0_H0, R3.H0_H0 ;  /* 0x2000000a13037231 */ /* 0x001fc80000040803 */
[----:B-1----:R-:W-:-:S04]  /*2470*/  HFMA2 R8, R9.H0_H0, R12.H0_H0, R3.H0_H0 ;  /* 0x2000000c09087231 */ /* 0x002fc80000040803 */
[----:B---3--:R-:W-:-:S04]  /*2480*/  HFMA2 R9, R11.H0_H0, R16.H0_H0, R8.H0_H0 ;  /* 0x200000100b097231 */ /* 0x008fc80000040808 */
[----:B------:R-:W-:-:S04]  /*2490*/  HFMA2 R11, R17.H0_H0, R18.H0_H0, R9.H0_H0 ;  /* 0x20000012110b7231 */ /* 0x000fc80000040809 */
[----:B------:R-:W-:-:S04]  /*24a0*/  HFMA2 R11, R13.H0_H0, R22.H0_H0, R11.H0_H0 ;  /* 0x200000160d0b7231 */ /* 0x000fc8000004080b */
[----:B------:R-:W-:-:S04]  /*24b0*/  HFMA2 R11, R23.H0_H0, R5.H0_H0, R11.H0_H0 ;  /* 0x20000005170b7231 */ /* 0x000fc8000004080b */
[----:B-----5:R-:W-:-:S07]  /*24c0*/  HFMA2 R7, R4.H0_H0, R11.H0_H0, R7.H0_H0 ;  /* 0x2000000b04077231 */ /* 0x020fce0000040807 */
.L_x_49:
[----:B------:R-:W0:Y:S01]  /*24d0*/  LDCU UR4, c[0x0][0x3b4] ;  /* 0x00007680ff0477ac */ /* 0x000e220008000800 */
[----:B------:R-:W-:Y:S02]  /*24e0*/  UIADD3 UR7, UPT, UPT, UR7, 0x1, URZ ;  /* 0x0000000107077890 */ /* 0x000fe4000fffe0ff */
[----:B0-----:R-:W-:-:S04]  /*24f0*/  UIADD3 UR6, UPT, UPT, UR6, UR4, URZ ;  /* 0x0000000406067290 */ /* 0x001fc8000fffe0ff */
[----:B------:R-:W-:-:S09]  /*2500*/  UISETP.GE.AND UP0, UPT, UR6, UR10, UPT ;  /* 0x0000000a0600728c */ /* 0x000fd2000bf06270 */
[----:B------:R-:W-:Y:S05]  /*2510*/  BRA.U !UP0, `(.L_x_51) ;  /* 0xffffffdd08e87547 */ /* 0x000fea000b83ffff */
.L_x_46:
[----:B0----5:R-:W0:Y:S01]  /*2520*/  LDC.64 R4, c[0x0][0x390] ;  /* 0x0000e400ff047b82 */ /* 0x021e220000000a00 */
[----:B------:R-:W1:Y:S02]  /*2530*/  LDCU UR4, c[0x0][0x3b0] ;  /* 0x00007600ff0477ac */ /* 0x000e640008000800 */
[----:B-1----:R-:W-:-:S04]  /*2540*/  IMAD R3, R2, UR4, R0 ;  /* 0x0000000402037c24 */ /* 0x002fc8000f8e0200 */
[----:B0-----:R-:W-:-:S03]  /*2550*/  IMAD.WIDE R4, R3, 0x2, R4 ;  /* 0x0000000203047825 */ /* 0x001fc600078e0204 */
[C---:B------:R-:W-:Y:S02]  /*2560*/  LOP3.LUT R2, R4.reuse, 0xfffffffd, RZ, 0xc0, !PT ;  /* 0xfffffffd04027812 */ /* 0x040fe400078ec0ff */
[----:B------:R-:W-:Y:S02]  /*2570*/  MOV R3, R5 ;  /* 0x0000000500037202 */ /* 0x000fe40000000f00 */
[----:B------:R-:W-:-:S03]  /*2580*/  LOP3.LUT R0, R4, 0x2, RZ, 0xc0, !PT ;  /* 0x0000000204007812 */ /* 0x000fc600078ec0ff */
[----:B------:R0:W5:Y:S01]  /*2590*/  LD.E R9, desc[UR12][R2.64] ;  /* 0x0000000c02097980 */ /* 0x000162000c101900 */
[----:B------:R-:W-:Y:S01]  /*25a0*/  ISETP.EQ.U32.AND P0, PT, R0, RZ, PT ;  /* 0x000000ff0000720c */ /* 0x000fe20003f02070 */
[----:B------:R-:W-:-:S05]  /*25b0*/  IMAD.MOV.U32 R0, RZ, RZ, 0x3254 ;  /* 0x00003254ff007424 */ /* 0x000fca00078e00ff */
[----:B------:R-:W-:-:S07]  /*25c0*/  SEL R0, R0, 0x7610, P0 ;  /* 0x0000761000007807 */ /* 0x000fce0000000000 */
.L_x_52:
[----:B-----5:R-:W-:-:S05]  /*25d0*/  HADD2 R6, R9, R7.H0_H0 ;  /* 0x2000000709067230 */ /* 0x020fca0000000000 */
[----:B------:R-:W-:-:S05]  /*25e0*/  PRMT R11, R9, R0, R6 ;  /* 0x00000000090b7216 */ /* 0x000fca0000000006 */
[----:B------:R-:W2:Y:S02]  /*25f0*/  ATOM.E.CAS.STRONG.GPU PT, R6, [R2], R9, R11 ;  /* 0x000000090206738b */ /* 0x000ea400001ee10b */
[----:B--2---:R-:W-:Y:S02]  /*2600*/  ISETP.NE.U32.AND P0, PT, R6, R9, PT ;  /* 0x000000090600720c */ /* 0x004fe40003f05070 */
[----:B------:R-:W-:-:S11]  /*2610*/  MOV R9, R6 ;  /* 0x0000000600097202 */ /* 0x000fd60000000f00 */
[----:B------:R-:W-:Y:S05]  /*2620*/  @P0 BRA `(.L_x_52) ;  /* 0xfffffffc00e80947 */ /* 0x000fea000383ffff */
[----:B------:R-:W-:Y:S05]  /*2630*/  EXIT ;  /* 0x000000000000794d */ /* 0x000fea0003800000 */
.L_x_53:
        /* <DEDUP_REMOVED lines=12> */
.L_x_61:


//--------------------- .nv.shared.reserved.0     --------------------------
	.section	.nv.shared.reserved.0,"aw",@nobits
	.weak		__nv_reservedSMEM_offset_0_alias
	.size		__nv_reservedSMEM_offset_0_alias, 0, 64
	.other		__nv_reservedSMEM_offset_0_alias,@"STO_CUDA_RESERVED_SHARED STV_DEFAULT"
__nv_reservedSMEM_offset_0_alias:
	.zero		0
	.zero		64


//--------------------- .nv.global                --------------------------
	.section	.nv.global,"aw",@nobits
.nv.global:
	.type		_ZN43_INTERNAL_35134359_12_q4_matmul_cu_1a5c58374cuda3std3__48in_placeE,@object
	.size		_ZN43_INTERNAL_35134359_12_q4_matmul_cu_1a5c58374cuda3std3__48in_placeE,(_ZN43_INTERNAL_35134359_12_q4_matmul_cu_1a5c58374cuda3std6ranges3__45__cpo8distanceE - _ZN43_INTERNAL_35134359_12_q4_matmul_cu_1a5c58374cuda3std3__48in_placeE)
_ZN43_INTERNAL_35134359_12_q4_matmul_cu_1a5c58374cuda3std3__48in_placeE:
	.zero		1
	.type		_ZN43_INTERNAL_35134359_12_q4_matmul_cu_1a5c58374cuda3std6ranges3__45__cpo8distanceE,@object
	.size		_ZN43_INTERNAL_35134359_12_q4_matmul_cu_1a5c58374cuda3std6ranges3__45__cpo8distanceE,(_ZN43_INTERNAL_35134359_12_q4_matmul_cu_1a5c58374cuda3std3__45__cpo6cbeginE - _ZN43_INTERNAL_35134359_12_q4_matmul_cu_1a5c58374cuda3std6ranges3__45__cpo8distanceE)
_ZN43_INTERNAL_35134359_12_q4_matmul_cu_1a5c58374cuda3std6ranges3__45__cpo8distanceE:
	.zero		1
	.type		_ZN43_INTERNAL_35134359_12_q4_matmul_cu_1a5c58374cuda3std3__45__cpo6cbeginE,@object
	.size		_ZN43_INTERNAL_35134359_12_q4_matmul_cu_1a5c58374cuda3std3__45__cpo6cbeginE,(_ZN43_INTERNAL_35134359_12_q4_matmul_cu_1a5c58374cuda3std6ranges3__45__cpo7advanceE - _ZN43_INTERNAL_35134359_12_q4_matmul_cu_1a5c58374cuda3std3__45__cpo6cbeginE)
_ZN43_INTERNAL_35134359_12_q4_matmul_cu_1a5c58374cuda3std3__45__cpo6cbeginE:
	.zero		1
	.type		_ZN43_INTERNAL_35134359_12_q4_matmul_cu_1a5c58374cuda3std6ranges3__45__cpo7advanceE,@object
	.size		_ZN43_INTERNAL_35134359_12_q4_matmul_cu_1a5c58374cuda3std6ranges3__45__cpo7advanceE,(_ZN43_INTERNAL_35134359_12_q4_matmul_cu_1a5c58374cuda3std3__45__cpo7crbeginE - _ZN43_INTERNAL_35134359_12_q4_matmul_cu_1a5c58374cuda3std6ranges3__45__cpo7advanceE)
_ZN43_INTERNAL_35134359_12_q4_matmul_cu_1a5c58374cuda3std6ranges3__45__cpo7advanceE:
	.zero		1
	.type		_ZN43_INTERNAL_35134359_12_q4_matmul_cu_1a5c58374cuda3std3__45__cpo7crbeginE,@object
	.size		_ZN43_INTERNAL_35134359_12_q4_matmul_cu_1a5c58374cuda3std3__45__cpo7crbeginE,(_ZN43_INTERNAL_35134359_12_q4_matmul_cu_1a5c58374cuda3std6ranges3__45__cpo4dataE - _ZN43_INTERNAL_35134359_12_q4_matmul_cu_1a5c58374cuda3std3__45__cpo7crbeginE)
_ZN43_INTERNAL_35134359_12_q4_matmul_cu_1a5c58374cuda3std3__45__cpo7crbeginE:
	.zero		1
	.type		_ZN43_INTERNAL_35134359_12_q4_matmul_cu_1a5c58374cuda3std6ranges3__45__cpo4dataE,@object
	.size		_ZN43_INTERNAL_35134359_12_q4_matmul_cu_1a5c58374cuda3std6ranges3__45__cpo4dataE,(_ZN43_INTERNAL_35134359_12_q4_matmul_cu_1a5c58374cuda3std6ranges3__45__cpo5beginE - _ZN43_INTERNAL_35134359_12_q4_matmul_cu_1a5c58374cuda3std6ranges3__45__cpo4dataE)
_ZN43_INTERNAL_35134359_12_q4_matmul_cu_1a5c58374cuda3std6ranges3__45__cpo4dataE:
	.zero		1
	.type		_ZN43_INTERNAL_35134359_12_q4_matmul_cu_1a5c58374cuda3std6ranges3__45__cpo5beginE,@object
	.size		_ZN43_INTERNAL_35134359_12_q4_matmul_cu_1a5c58374cuda3std6ranges3__45__cpo5beginE,(_ZN43_INTERNAL_35134359_12_q4_matmul_cu_1a5c58374cuda3std3__445_GLOBAL__N__35134359_12_q4_matmul_cu_1a5c58376ignoreE - _ZN43_INTERNAL_35134359_12_q4_matmul_cu_1a5c58374cuda3std6ranges3__45__cpo5beginE)
_ZN43_INTERNAL_35134359_12_q4_matmul_cu_1a5c58374cuda3std6ranges3__45__cpo5beginE:
	.zero		1
	.type		_ZN43_INTERNAL_35134359_12_q4_matmul_cu_1a5c58374cuda3std3__445_GLOBAL__N__35134359_12_q4_matmul_cu_1a5c58376ignoreE,@object
	.size		_ZN43_INTERNAL_35134359_12_q4_matmul_cu_1a5c58374cuda3std3__445_GLOBAL__N__35134359_12_q4_matmul_cu_1a5c58376ignoreE,(_ZN43_INTERNAL_35134359_12_q4_matmul_cu_1a5c58374cuda3std6ranges3__45__cpo4sizeE - _ZN43_INTERNAL_35134359_12_q4_matmul_cu_1a5c58374cuda3std3__445_GLOBAL__N__35134359_12_q4_matmul_cu_1a5c58376ignoreE)
_ZN43_INTERNAL_35134359_12_q4_matmul_cu_1a5c58374cuda3std3__445_GLOBAL__N__35134359_12_q4_matmul_cu_1a5c58376ignoreE:
	.zero		1
	.type		_ZN43_INTERNAL_35134359_12_q4_matmul_cu_1a5c58374cuda3std6ranges3__45__cpo4sizeE,@object
	.size		_ZN43_INTERNAL_35134359_12_q4_matmul_cu_1a5c58374cuda3std6ranges3__45__cpo4sizeE,(_ZN43_INTERNAL_35134359_12_q4_matmul_cu_1a5c58374cuda3std3__45__cpo5beginE - _ZN43_INTERNAL_35134359_12_q4_matmul_cu_1a5c58374cuda3std6ranges3__45__cpo4sizeE)
_ZN43_INTERNAL_35134359_12_q4_matmul_cu_1a5c58374cuda3std6ranges3__45__cpo4sizeE:
	.zero		1
	.type		_ZN43_INTERNAL_35134359_12_q4_matmul_cu_1a5c58374cuda3std3__45__cpo5beginE,@object
	.size		_ZN43_INTERNAL_35134359_12_q4_matmul_cu_1a5c58374cuda3std3__45__cpo5beginE,(_ZN43_INTERNAL_35134359_12_q4_matmul_cu_1a5c58374cuda3std6ranges3__45__cpo6cbeginE - _ZN43_INTERNAL_35134359_12_q4_matmul_cu_1a5c58374cuda3std3__45__cpo5beginE)
_ZN43_INTERNAL_35134359_12_q4_matmul_cu_1a5c58374cuda3std3__45__cpo5beginE:
	.zero		1
	.type		_ZN43_INTERNAL_35134359_12_q4_matmul_cu_1a5c58374cuda3std6ranges3__45__cpo6cbeginE,@object
	.size		_ZN43_INTERNAL_35134359_12_q4_matmul_cu_1a5c58374cuda3std6ranges3__45__cpo6cbeginE,(_ZN43_INTERNAL_35134359_12_q4_matmul_cu_1a5c58374cuda3std3__45__cpo6rbeginE - _ZN43_INTERNAL_35134359_12_q4_matmul_cu_1a5c58374cuda3std6ranges3__45__cpo6cbeginE)
_ZN43_INTERNAL_35134359_12_q4_matmul_cu_1a5c58374cuda3std6ranges3__45__cpo6cbeginE:
	.zero		1
	.type		_ZN43_INTERNAL_35134359_12_q4_matmul_cu_1a5c58374cuda3std3__45__cpo6rbeginE,@object
	.size		_ZN43_INTERNAL_35134359_12_q4_matmul_cu_1a5c58374cuda3std3__45__cpo6rbeginE,(_ZN43_INTERNAL_35134359_12_q4_matmul_cu_1a5c58374cuda3std6ranges3__45__cpo4nextE - _ZN43_INTERNAL_35134359_12_q4_matmul_cu_1a5c58374cuda3std3__45__cpo6rbeginE)
_ZN43_INTERNAL_35134359_12_q4_matmul_cu_1a5c58374cuda3std3__45__cpo6rbeginE:
	.zero		1
	.type		_ZN43_INTERNAL_35134359_12_q4_matmul_cu_1a5c58374cuda3std6ranges3__45__cpo4nextE,@object
	.size		_ZN43_INTERNAL_35134359_12_q4_matmul_cu_1a5c58374cuda3std6ranges3__45__cpo4nextE,(_ZN43_INTERNAL_35134359_12_q4_matmul_cu_1a5c58374cuda3std6ranges3__45__cpo4swapE - _ZN43_INTERNAL_35134359_12_q4_matmul_cu_1a5c58374cuda3std6ranges3__45__cpo4nextE)
_ZN43_INTERNAL_35134359_12_q4_matmul_cu_1a5c58374cuda3std6ranges3__45__cpo4nextE:
	.zero		1
	.type		_ZN43_INTERNAL_35134359_12_q4_matmul_cu_1a5c58374cuda3std6ranges3__45__cpo4swapE,@object
	.size		_ZN43_INTERNAL_35134359_12_q4_matmul_cu_1a5c58374cuda3std6ranges3__45__cpo4swapE,(_ZN43_INTERNAL_35134359_12_q4_matmul_cu_1a5c58374cuda3std3__420unreachable_sentinelE - _ZN43_INTERNAL_35134359_12_q4_matmul_cu_1a5c58374cuda3std6ranges3__45__cpo4swapE)
_ZN43_INTERNAL_35134359_12_q4_matmul_cu_1a5c58374cuda3std6ranges3__45__cpo4swapE:
	.zero		1
	.type		_ZN43_INTERNAL_35134359_12_q4_matmul_cu_1a5c58374cuda3std3__420unreachable_sentinelE,@object
	.size		_ZN43_INTERNAL_35134359_12_q4_matmul_cu_1a5c58374cuda3std3__420unreachable_sentinelE,(_ZN43_INTERNAL_35134359_12_q4_matmul_cu_1a5c58376thrust24THRUST_300001_SM_1000_NS6system6detail10sequential3seqE - _ZN43_INTERNAL_35134359_12_q4_matmul_cu_1a5c58374cuda3std3__420unreachable_sentinelE)
_ZN43_INTERNAL_35134359_12_q4_matmul_cu_1a5c58374cuda3std3__420unreachable_sentinelE:
	.zero		1
	.type		_ZN43_INTERNAL_35134359_12_q4_matmul_cu_1a5c58376thrust24THRUST_300001_SM_1000_NS6system6detail10sequential3seqE,@object
	.size		_ZN43_INTERNAL_35134359_12_q4_matmul_cu_1a5c58376thrust24THRUST_300001_SM_1000_NS6system6detail10sequential3seqE,(_ZN43_INTERNAL_35134359_12_q4_matmul_cu_1a5c58374cuda3std3__45__cpo4cendE - _ZN43_INTERNAL_35134359_12_q4_matmul_cu_1a5c58376thrust24THRUST_300001_SM_1000_NS6system6detail10sequential3seqE)
_ZN43_INTERNAL_35134359_12_q4_matmul_cu_1a5c58376thrust24THRUST_300001_SM_1000_NS6system6detail10sequential3seqE:
	.zero		1
	.type		_ZN43_INTERNAL_35134359_12_q4_matmul_cu_1a5c58374cuda3std3__45__cpo4cendE,@object
	.size		_ZN43_INTERNAL_35134359_12_q4_matmul_cu_1a5c58374cuda3std3__45__cpo4cendE,(_ZN43_INTERNAL_35134359_12_q4_matmul_cu_1a5c58374cuda3std6ranges3__45__cpo9iter_swapE - _ZN43_INTERNAL_35134359_12_q4_matmul_cu_1a5c58374cuda3std3__45__cpo4cendE)
_ZN43_INTERNAL_35134359_12_q4_matmul_cu_1a5c58374cuda3std3__45__cpo4cendE:
	.zero		1
	.type		_ZN43_INTERNAL_35134359_12_q4_matmul_cu_1a5c58374cuda3std6ranges3__45__cpo9iter_swapE,@object
	.size		_ZN43_INTERNAL_35134359_12_q4_matmul_cu_1a5c58374cuda3std6ranges3__45__cpo9iter_swapE,(_ZN43_INTERNAL_35134359_12_q4_matmul_cu_1a5c58374cuda3std3__45__cpo5crendE - _ZN43_INTERNAL_35134359_12_q4_matmul_cu_1a5c58374cuda3std6ranges3__45__cpo9iter_swapE)
_ZN43_INTERNAL_35134359_12_q4_matmul_cu_1a5c58374cuda3std6ranges3__45__cpo9iter_swapE:
	.zero		1
	.type		_ZN43_INTERNAL_35134359_12_q4_matmul_cu_1a5c58374cuda3std3__45__cpo5crendE,@object
	.size		_ZN43_INTERNAL_35134359_12_q4_matmul_cu_1a5c58374cuda3std3__45__cpo5crendE,(_ZN43_INTERNAL_35134359_12_q4_matmul_cu_1a5c58374cuda3std6ranges3__45__cpo5cdataE - _ZN43_INTERNAL_35134359_12_q4_matmul_cu_1a5c58374cuda3std3__45__cpo5crendE)
_ZN43_INTERNAL_35134359_12_q4_matmul_cu_1a5c58374cuda3std3__45__cpo5crendE:
	.zero		1
	.type		_ZN43_INTERNAL_35134359_12_q4_matmul_cu_1a5c58374cuda3std6ranges3__45__cpo5cdataE,@object
	.size		_ZN43_INTERNAL_35134359_12_q4_matmul_cu_1a5c58374cuda3std6ranges3__45__cpo5cdataE,(_ZN43_INTERNAL_35134359_12_q4_matmul_cu_1a5c58374cuda3std6ranges3__45__cpo3endE - _ZN43_INTERNAL_35134359_12_q4_matmul_cu_1a5c58374cuda3std6ranges3__45__cpo5cdataE)
_ZN43_INTERNAL_35134359_12_q4_matmul_cu_1a5c58374cuda3std6ranges3__45__cpo5cdataE:
	.zero		1
	.type		_ZN43_INTERNAL_35134359_12_q4_matmul_cu_1a5c58374cuda3std6ranges3__45__cpo3endE,@object
	.size		_ZN43_INTERNAL_35134359_12_q4_matmul_cu_1a5c58374cuda3std6ranges3__45__cpo3endE,(_ZN43_INTERNAL_35134359_12_q4_matmul_cu_1a5c58374cuda3std3__419piecewise_constructE - _ZN43_INTERNAL_35134359_12_q4_matmul_cu_1a5c58374cuda3std6ranges3__45__cpo3endE)
_ZN43_INTERNAL_35134359_12_q4_matmul_cu_1a5c58374cuda3std6ranges3__45__cpo3endE:
	.zero		1
	.type		_ZN43_INTERNAL_35134359_12_q4_matmul_cu_1a5c58374cuda3std3__419piecewise_constructE,@object
	.size		_ZN43_INTERNAL_35134359_12_q4_matmul_cu_1a5c58374cuda3std3__419piecewise_constructE,(_ZN43_INTERNAL_35134359_12_q4_matmul_cu_1a5c58374cuda3std6ranges3__45__cpo5ssizeE - _ZN43_INTERNAL_35134359_12_q4_matmul_cu_1a5c58374cuda3std3__419piecewise_constructE)
_ZN43_INTERNAL_35134359_12_q4_matmul_cu_1a5c58374cuda3std3__419piecewise_constructE:
	.zero		1
	.type		_ZN43_INTERNAL_35134359_12_q4_matmul_cu_1a5c58374cuda3std6ranges3__45__cpo5ssizeE,@object
	.size		_ZN43_INTERNAL_35134359_12_q4_matmul_cu_1a5c58374cuda3std6ranges3__45__cpo5ssizeE,(_ZN43_INTERNAL_35134359_12_q4_matmul_cu_1a5c58374cuda3std3__45__cpo3endE - _ZN43_INTERNAL_35134359_12_q4_matmul_cu_1a5c58374cuda3std6ranges3__45__cpo5ssizeE)
_ZN43_INTERNAL_35134359_12_q4_matmul_cu_1a5c58374cuda3std6ranges3__45__cpo5ssizeE:
	.zero		1
	.type		_ZN43_INTERNAL_35134359_12_q4_matmul_cu_1a5c58374cuda3std3__45__cpo3endE,@object
	.size		_ZN43_INTERNAL_35134359_12_q4_matmul_cu_1a5c58374cuda3std3__45__cpo3endE,(_ZN43_INTERNAL_35134359_12_q4_matmul_cu_1a5c58374cuda3std6ranges3__45__cpo4cendE - _ZN43_INTERNAL_35134359_12_q4_matmul_cu_1a5c58374cuda3std3__45__cpo3endE)
_ZN43_INTERNAL_35134359_12_q4_matmul_cu_1a5c58374cuda3std3__45__cpo3endE:
	.zero		1
	.type		_ZN43_INTERNAL_35134359_12_q4_matmul_cu_1a5c58374cuda3std6ranges3__45__cpo4cendE,@object
	.size		_ZN43_INTERNAL_35134359_12_q4_matmul_cu_1a5c58374cuda3std6ranges3__45__cpo4cendE,(_ZN43_INTERNAL_35134359_12_q4_matmul_cu_1a5c58374cuda3std3__45__cpo4rendE - _ZN43_INTERNAL_35134359_12_q4_matmul_cu_1a5c58374cuda3std6ranges3__45__cpo4cendE)
_ZN43_INTERNAL_35134359_12_q4_matmul_cu_1a5c58374cuda3std6ranges3__45__cpo4cendE:
	.zero		1
	.type		_ZN43_INTERNAL_35134359_12_q4_matmul_cu_1a5c58374cuda3std3__45__cpo4rendE,@object
	.size		_ZN43_INTERNAL_35134359_12_q4_matmul_cu_1a5c58374cuda3std3__45__cpo4rendE,(_ZN43_INTERNAL_35134359_12_q4_matmul_cu_1a5c58374cuda3std6ranges3__45__cpo4prevE - _ZN43_INTERNAL_35134359_12_q4_matmul_cu_1a5c58374cuda3std3__45__cpo4rendE)
_ZN43_INTERNAL_35134359_12_q4_matmul_cu_1a5c58374cuda3std3__45__cpo4rendE:
	.zero		1
	.type		_ZN43_INTERNAL_35134359_12_q4_matmul_cu_1a5c58374cuda3std6ranges3__45__cpo4prevE,@object
	.size		_ZN43_INTERNAL_35134359_12_q4_matmul_cu_1a5c58374cuda3std6ranges3__45__cpo4prevE,(_ZN43_INTERNAL_35134359_12_q4_matmul_cu_1a5c58374cuda3std6ranges3__45__cpo9iter_moveE - _ZN43_INTERNAL_35134359_12_q4_matmul_cu_1a5c58374cuda3std6ranges3__45__cpo4prevE)
_ZN43_INTERNAL_35134359_12_q4_matmul_cu_1a5c58374cuda3std6ranges3__45__cpo4prevE:
	.zero		1
	.type		_ZN43_INTERNAL_35134359_12_q4_matmul_cu_1a5c58374cuda3std6ranges3__45__cpo9iter_moveE,@object
	.size		_ZN43_INTERNAL_35134359_12_q4_matmul_cu_1a5c58374cuda3std6ranges3__45__cpo9iter_moveE,(.L_13 - _ZN43_INTERNAL_35134359_12_q4_matmul_cu_1a5c58374cuda3std6ranges3__45__cpo9iter_moveE)
_ZN43_INTERNAL_35134359_12_q4_matmul_cu_1a5c58374cuda3std6ranges3__45__cpo9iter_moveE:
	.zero		1
.L_13:


//--------------------- .nv.constant0._Z16q4_matmul_kernelILb1ELb0ELb0EEvPK6__halfPKjPS0_S2_S4_iiiiiS4_b --------------------------
	.section	.nv.constant0._Z16q4_matmul_kernelILb1ELb0ELb0EEvPK6__halfPKjPS0_S2_S4_iiiiiS4_b,"a",@progbits
	.sectionflags	@""
	.align	4
.nv.constant0._Z16q4_matmul_kernelILb1ELb0ELb0EEvPK6__halfPKjPS0_S2_S4_iiiiiS4_b:
	.zero		969


//--------------------- .nv.constant0._Z16q4_matmul_kernelILb1ELb0ELb1EEvPK6__halfPKjPS0_S2_S4_iiiiiS4_b --------------------------
	.section	.nv.constant0._Z16q4_matmul_kernelILb1ELb0ELb1EEvPK6__halfPKjPS0_S2_S4_iiiiiS4_b,"a",@progbits
	.sectionflags	@""
	.align	4
.nv.constant0._Z16q4_matmul_kernelILb1ELb0ELb1EEvPK6__halfPKjPS0_S2_S4_iiiiiS4_b:
	.zero		969


//--------------------- .nv.constant0._Z16q4_matmul_kernelILb1ELb1ELb0EEvPK6__halfPKjPS0_S2_S4_iiiiiS4_b --------------------------
	.section	.nv.constant0._Z16q4_matmul_kernelILb1ELb1ELb0EEvPK6__halfPKjPS0_S2_S4_iiiiiS4_b,"a",@progbits
	.sectionflags	@""
	.align	4
.nv.constant0._Z16q4_matmul_kernelILb1ELb1ELb0EEvPK6__halfPKjPS0_S2_S4_iiiiiS4_b:
	.zero		969


//--------------------- .nv.constant0._Z16q4_matmul_kernelILb1ELb1ELb1EEvPK6__halfPKjPS0_S2_S4_iiiiiS4_b --------------------------
	.section	.nv.constant0._Z16q4_matmul_kernelILb1ELb1ELb1EEvPK6__halfPKjPS0_S2_S4_iiiiiS4_b,"a",@progbits
	.sectionflags	@""
	.align	4
.nv.constant0._Z16q4_matmul_kernelILb1ELb1ELb1EEvPK6__halfPKjPS0_S2_S4_iiiiiS4_b:
	.zero		969


//--------------------- .nv.constant0._Z16q4_matmul_kernelILb0ELb0ELb0EEvPK6__halfPKjPS0_S2_S4_iiiiiS4_b --------------------------
	.section	.nv.constant0._Z16q4_matmul_kernelILb0ELb0ELb0EEvPK6__halfPKjPS0_S2_S4_iiiiiS4_b,"a",@progbits
	.sectionflags	@""
	.align	4
.nv.constant0._Z16q4_matmul_kernelILb0ELb0ELb0EEvPK6__halfPKjPS0_S2_S4_iiiiiS4_b:
	.zero		969


//--------------------- .nv.constant0._Z16q4_matmul_kernelILb0ELb0ELb1EEvPK6__halfPKjPS0_S2_S4_iiiiiS4_b --------------------------
	.section	.nv.constant0._Z16q4_matmul_kernelILb0ELb0ELb1EEvPK6__halfPKjPS0_S2_S4_iiiiiS4_b,"a",@progbits
	.sectionflags	@""
	.align	4
.nv.constant0._Z16q4_matmul_kernelILb0ELb0ELb1EEvPK6__halfPKjPS0_S2_S4_iiiiiS4_b:
	.zero		969


//--------------------- .nv.constant0._Z16q4_matmul_kernelILb0ELb1ELb0EEvPK6__halfPKjPS0_S2_S4_iiiiiS4_b --------------------------
	.section	.nv.constant0._Z16q4_matmul_kernelILb0ELb1ELb0EEvPK6__halfPKjPS0_S2_S4_iiiiiS4_b,"a",@progbits
	.sectionflags	@""
	.align	4
.nv.constant0._Z16q4_matmul_kernelILb0ELb1ELb0EEvPK6__halfPKjPS0_S2_S4_iiiiiS4_b:
	.zero		969


//--------------------- .nv.constant0._Z16q4_matmul_kernelILb0ELb1ELb1EEvPK6__halfPKjPS0_S2_S4_iiiiiS4_b --------------------------
	.section	.nv.constant0._Z16q4_matmul_kernelILb0ELb1ELb1EEvPK6__halfPKjPS0_S2_S4_iiiiiS4_b,"a",@progbits
	.sectionflags	@""
	.align	4
.nv.constant0._Z16q4_matmul_kernelILb0ELb1ELb1EEvPK6__halfPKjPS0_S2_S4_iiiiiS4_b:
	.zero		969


//--------------------- SYMBOLS --------------------------

	.type		.nv.reservedSmem.offset0,@object
	.size		.nv.reservedSmem.offset0,0x4
